	.target	sm_100a

	.elftype	@"ET_EXEC"


//--------------------- .note.nv.tkinfo           --------------------------
	.section	.note.nv.tkinfo,"",@"SHT_NOTE"
	.sectionflags	@"SHF_NOTE_NV_TKINFO"
	.tkinfo
        /*0018*/ 	.word	0x00000002
        /*0030*/ 	.string	""
        /*0030*/ 	.string	"ptxas"
        /*0030*/ 	.string	"Cuda compilation tools, release 13.0, V13.0.88"
        /*0030*/ 	.string	"Build cuda_13.0.r13.0/compiler.36424714_0"
        /*0030*/ 	.string	"-arch sm_100a -m 64 "



//--------------------- .note.nv.cuinfo           --------------------------
	.section	.note.nv.cuinfo,"",@"SHT_NOTE"
	.sectionflags	@"SHF_NOTE_NV_CUINFO"
        /*0018*/ 	.short	0x0002
        /*001a*/ 	.short	0x0064
        /*001c*/ 	.short	0x0082
	.zero		2


//--------------------- .nv.info                  --------------------------
	.section	.nv.info,"",@"SHT_CUDA_INFO"
	.align	4


	//----- nvinfo : EIATTR_REGCOUNT
	.align		4
        /*0000*/ 	.byte	0x04, 0x2f
        /*0002*/ 	.short	(.L_20 - .L_19)
	.align		4
.L_19:
        /*0004*/ 	.word	index@(_ZN7cutlass13device_kernelINS_4gemm6kernel13GemmUniversalIN4cute5tupleIJiiiiEEENS1_10collective13CollectiveMmaINS1_35MainloopSm100TmaUmmaWarpSpecializedILi22ELi2ELi2ENS5_IJNS4_1CILi8EEENSA_ILi1EEESC_EEEEENS5_IJNSA_ILi256EEESF_NSA_ILi32EEEEEENS_12float_e4m3_tENS5_IJlSC_lEEESI_SJ_NS4_8TiledMMAINS4_8MMA_AtomIJNS4_10MMA_TraitsINS4_25SM100_MMA_F8F6F4_2x1SM_SSEJSI_SI_fSF_SF_NS4_17integral_constantINS4_4UMMA5MajorELSQ_0EEESR_NSO_INSP_7ScaleInELSS_0EEEST_EEEEEENS4_6LayoutINS5_IJSC_SC_SC_EEENS5_IJNSA_ILi0EEESY_SY_EEEEENS5_IJNS4_10UnderscoreES11_S11_EEEEENS4_18SM100_TMA_2SM_LOADENS4_14ComposedLayoutINS4_7SwizzleILi1ELi4ELi3EEENS4_18smem_ptr_flag_bitsILi8EEENSW_INS5_IJSB_SG_EEENS5_IJSG_SC_EEEEEEEvNS4_8identityENS4_28SM100_TMA_2SM_LOAD_MULTICASTES1D_vS1E_EENS_8epilogue10collective18CollectiveEpilogueINS1H_23Sm100TmaWarpSpecializedILi4ELi2ELi64ELb0ELb0EEEJNS5_IJNSA_ILi128EEESF_SG_EEENS5_IJNSW_IS1M_SC_EENSW_INSA_ILi64EEESC_EEEEESI_SJ_SI_SJ_NS1H_6fusion15FusionCallbacksIS1L_NS1S_17LinearCombinationISI_fSI_fLNS_15FloatRoundStyleE2EEES1N_S1R_JEEENS4_5SM1004TMEM4LOAD26SM100_TMEM_LOAD_32dp32b64xENS4_13SM90_TMA_LOADENS15_INS16_ILi2ELi4ELi3EEES19_NSW_INS5_IJSB_S1P_EEENS5_IJS1P_SC_EEEEEEENS4_39AutoVectorizingCopyWithAssumedAlignmentILi128EEENS4_14SM90_TMA_STOREES27_S29_S29_EEEvvEEEEvNT_6ParamsE)
        /*0008*/ 	.word	0x000000cf


	//----- nvinfo : EIATTR_FRAME_SIZE
	.align		4
.L_20:
        /*000c*/ 	.byte	0x04, 0x11
        /*000e*/ 	.short	(.L_22 - .L_21)
	.align		4
.L_21:
        /*0010*/ 	.word	index@($__internal_2_$__cuda_sm10x_tcgen05_guardrail_trap_unallocated_columns_being_dealloced)
        /*0014*/ 	.word	0x00000000


	//----- nvinfo : EIATTR_FRAME_SIZE
	.align		4
.L_22:
        /*0018*/ 	.byte	0x04, 0x11
        /*001a*/ 	.short	(.L_24 - .L_23)
	.align		4
.L_23:
        /*001c*/ 	.word	index@($__internal_1_$__cuda_sm10x_tcgen05_guardrail_trap_phase_invalid_during_alloc)
        /*0020*/ 	.word	0x00000000


	//----- nvinfo : EIATTR_FRAME_SIZE
	.align		4
.L_24:
        /*0024*/ 	.byte	0x04, 0x11
        /*0026*/ 	.short	(.L_26 - .L_25)
	.align		4
.L_25:
        /*0028*/ 	.word	index@($__internal_0_$__cuda_sm10x_tcgen05_guardrail_trap_col_being_dealloced_not_returned_by_alloc)
        /*002c*/ 	.word	0x00000000


	//----- nvinfo : EIATTR_FRAME_SIZE
	.align		4
.L_26:
        /*0030*/ 	.byte	0x04, 0x11
        /*0032*/ 	.short	(.L_28 - .L_27)
	.align		4
.L_27:
        /*0034*/ 	.word	index@(_ZN7cutlass13device_kernelINS_4gemm6kernel13GemmUniversalIN4cute5tupleIJiiiiEEENS1_10collective13CollectiveMmaINS1_35MainloopSm100TmaUmmaWarpSpecializedILi22ELi2ELi2ENS5_IJNS4_1CILi8EEENSA_ILi1EEESC_EEEEENS5_IJNSA_ILi256EEESF_NSA_ILi32EEEEEENS_12float_e4m3_tENS5_IJlSC_lEEESI_SJ_NS4_8TiledMMAINS4_8MMA_AtomIJNS4_10MMA_TraitsINS4_25SM100_MMA_F8F6F4_2x1SM_SSEJSI_SI_fSF_SF_NS4_17integral_constantINS4_4UMMA5MajorELSQ_0EEESR_NSO_INSP_7ScaleInELSS_0EEEST_EEEEEENS4_6LayoutINS5_IJSC_SC_SC_EEENS5_IJNSA_ILi0EEESY_SY_EEEEENS5_IJNS4_10UnderscoreES11_S11_EEEEENS4_18SM100_TMA_2SM_LOADENS4_14ComposedLayoutINS4_7SwizzleILi1ELi4ELi3EEENS4_18smem_ptr_flag_bitsILi8EEENSW_INS5_IJSB_SG_EEENS5_IJSG_SC_EEEEEEEvNS4_8identityENS4_28SM100_TMA_2SM_LOAD_MULTICASTES1D_vS1E_EENS_8epilogue10collective18CollectiveEpilogueINS1H_23Sm100TmaWarpSpecializedILi4ELi2ELi64ELb0ELb0EEEJNS5_IJNSA_ILi128EEESF_SG_EEENS5_IJNSW_IS1M_SC_EENSW_INSA_ILi64EEESC_EEEEESI_SJ_SI_SJ_NS1H_6fusion15FusionCallbacksIS1L_NS1S_17LinearCombinationISI_fSI_fLNS_15FloatRoundStyleE2EEES1N_S1R_JEEENS4_5SM1004TMEM4LOAD26SM100_TMEM_LOAD_32dp32b64xENS4_13SM90_TMA_LOADENS15_INS16_ILi2ELi4ELi3EEES19_NSW_INS5_IJSB_S1P_EEENS5_IJS1P_SC_EEEEEEENS4_39AutoVectorizingCopyWithAssumedAlignmentILi128EEENS4_14SM90_TMA_STOREES27_S29_S29_EEEvvEEEEvNT_6ParamsE)
        /*0038*/ 	.word	0x00000000


	//----- nvinfo : EIATTR_MIN_STACK_SIZE
	.align		4
.L_28:
        /*003c*/ 	.byte	0x04, 0x12
        /*003e*/ 	.short	(.L_30 - .L_29)
	.align		4
.L_29:
        /*0040*/ 	.word	index@(_ZN7cutlass13device_kernelINS_4gemm6kernel13GemmUniversalIN4cute5tupleIJiiiiEEENS1_10collective13CollectiveMmaINS1_35MainloopSm100TmaUmmaWarpSpecializedILi22ELi2ELi2ENS5_IJNS4_1CILi8EEENSA_ILi1EEESC_EEEEENS5_IJNSA_ILi256EEESF_NSA_ILi32EEEEEENS_12float_e4m3_tENS5_IJlSC_lEEESI_SJ_NS4_8TiledMMAINS4_8MMA_AtomIJNS4_10MMA_TraitsINS4_25SM100_MMA_F8F6F4_2x1SM_SSEJSI_SI_fSF_SF_NS4_17integral_constantINS4_4UMMA5MajorELSQ_0EEESR_NSO_INSP_7ScaleInELSS_0EEEST_EEEEEENS4_6LayoutINS5_IJSC_SC_SC_EEENS5_IJNSA_ILi0EEESY_SY_EEEEENS5_IJNS4_10UnderscoreES11_S11_EEEEENS4_18SM100_TMA_2SM_LOADENS4_14ComposedLayoutINS4_7SwizzleILi1ELi4ELi3EEENS4_18smem_ptr_flag_bitsILi8EEENSW_INS5_IJSB_SG_EEENS5_IJSG_SC_EEEEEEEvNS4_8identityENS4_28SM100_TMA_2SM_LOAD_MULTICASTES1D_vS1E_EENS_8epilogue10collective18CollectiveEpilogueINS1H_23Sm100TmaWarpSpecializedILi4ELi2ELi64ELb0ELb0EEEJNS5_IJNSA_ILi128EEESF_SG_EEENS5_IJNSW_IS1M_SC_EENSW_INSA_ILi64EEESC_EEEEESI_SJ_SI_SJ_NS1H_6fusion15FusionCallbacksIS1L_NS1S_17LinearCombinationISI_fSI_fLNS_15FloatRoundStyleE2EEES1N_S1R_JEEENS4_5SM1004TMEM4LOAD26SM100_TMEM_LOAD_32dp32b64xENS4_13SM90_TMA_LOADENS15_INS16_ILi2ELi4ELi3EEES19_NSW_INS5_IJSB_S1P_EEENS5_IJS1P_SC_EEEEEEENS4_39AutoVectorizingCopyWithAssumedAlignmentILi128EEENS4_14SM90_TMA_STOREES27_S29_S29_EEEvvEEEEvNT_6ParamsE)
        /*0044*/ 	.word	0x00000000
.L_30:


//--------------------- .nv.compat                --------------------------
	.section	.nv.compat,"",@"SHT_CUDA_COMPAT_INFO"
	.align	4
        /*0000*/ 	.byte	0x02, 0x09, 0x01, 0x00, 0x02, 0x02, 0x02, 0x00, 0x02, 0x05, 0x05, 0x00, 0x03, 0x07, 0x01, 0x01
        /*0010*/ 	.byte	0x02, 0x03, 0x01, 0x00, 0x02, 0x06, 0x01, 0x00, 0x04, 0x0b, 0x08, 0x00, 0x09, 0x00, 0x00, 0x00
        /*0020*/ 	.byte	0x00, 0x00, 0x00, 0x00


//--------------------- .nv.info._ZN7cutlass13device_kernelINS_4gemm6kernel13GemmUniversalIN4cute5tupleIJiiiiEEENS1_10collective13CollectiveMmaINS1_35MainloopSm100TmaUmmaWarpSpecializedILi22ELi2ELi2ENS5_IJNS4_1CILi8EEENSA_ILi1EEESC_EEEEENS5_IJNSA_ILi256EEESF_NSA_ILi32EEEEEENS_12float_e4m3_tENS5_IJlSC_lEEESI_SJ_NS4_8TiledMMAINS4_8MMA_AtomIJNS4_10MMA_TraitsINS4_25SM100_MMA_F8F6F4_2x1SM_SSEJSI_SI_fSF_SF_NS4_17integral_constantINS4_4UMMA5MajorELSQ_0EEESR_NSO_INSP_7ScaleInELSS_0EEEST_EEEEEENS4_6LayoutINS5_IJSC_SC_SC_EEENS5_IJNSA_ILi0EEESY_SY_EEEEENS5_IJNS4_10UnderscoreES11_S11_EEEEENS4_18SM100_TMA_2SM_LOADENS4_14ComposedLayoutINS4_7SwizzleILi1ELi4ELi3EEENS4_18smem_ptr_flag_bitsILi8EEENSW_INS5_IJSB_SG_EEENS5_IJSG_SC_EEEEEEEvNS4_8identityENS4_28SM100_TMA_2SM_LOAD_MULTICASTES1D_vS1E_EENS_8epilogue10collective18CollectiveEpilogueINS1H_23Sm100TmaWarpSpecializedILi4ELi2ELi64ELb0ELb0EEEJNS5_IJNSA_ILi128EEESF_SG_EEENS5_IJNSW_IS1M_SC_EENSW_INSA_ILi64EEESC_EEEEESI_SJ_SI_SJ_NS1H_6fusion15FusionCallbacksIS1L_NS1S_17LinearCombinationISI_fSI_fLNS_15FloatRoundStyleE2EEES1N_S1R_JEEENS4_5SM1004TMEM4LOAD26SM100_TMEM_LOAD_32dp32b64xENS4_13SM90_TMA_LOADENS15_INS16_ILi2ELi4ELi3EEES19_NSW_INS5_IJSB_S1P_EEENS5_IJS1P_SC_EEEEEEENS4_39AutoVectorizingCopyWithAssumedAlignmentILi128EEENS4_14SM90_TMA_STOREES27_S29_S29_EEEvvEEEEvNT_6ParamsE --------------------------
	.section	.nv.info._ZN7cutlass13device_kernelINS_4gemm6kernel13GemmUniversalIN4cute5tupleIJiiiiEEENS1_10collective13CollectiveMmaINS1_35MainloopSm100TmaUmmaWarpSpecializedILi22ELi2ELi2ENS5_IJNS4_1CILi8EEENSA_ILi1EEESC_EEEEENS5_IJNSA_ILi256EEESF_NSA_ILi32EEEEEENS_12float_e4m3_tENS5_IJlSC_lEEESI_SJ_NS4_8TiledMMAINS4_8MMA_AtomIJNS4_10MMA_TraitsINS4_25SM100_MMA_F8F6F4_2x1SM_SSEJSI_SI_fSF_SF_NS4_17integral_constantINS4_4UMMA5MajorELSQ_0EEESR_NSO_INSP_7ScaleInELSS_0EEEST_EEEEEENS4_6LayoutINS5_IJSC_SC_SC_EEENS5_IJNSA_ILi0EEESY_SY_EEEEENS5_IJNS4_10UnderscoreES11_S11_EEEEENS4_18SM100_TMA_2SM_LOADENS4_14ComposedLayoutINS4_7SwizzleILi1ELi4ELi3EEENS4_18smem_ptr_flag_bitsILi8EEENSW_INS5_IJSB_SG_EEENS5_IJSG_SC_EEEEEEEvNS4_8identityENS4_28SM100_TMA_2SM_LOAD_MULTICASTES1D_vS1E_EENS_8epilogue10collective18CollectiveEpilogueINS1H_23Sm100TmaWarpSpecializedILi4ELi2ELi64ELb0ELb0EEEJNS5_IJNSA_ILi128EEESF_SG_EEENS5_IJNSW_IS1M_SC_EENSW_INSA_ILi64EEESC_EEEEESI_SJ_SI_SJ_NS1H_6fusion15FusionCallbacksIS1L_NS1S_17LinearCombinationISI_fSI_fLNS_15FloatRoundStyleE2EEES1N_S1R_JEEENS4_5SM1004TMEM4LOAD26SM100_TMEM_LOAD_32dp32b64xENS4_13SM90_TMA_LOADENS15_INS16_ILi2ELi4ELi3EEES19_NSW_INS5_IJSB_S1P_EEENS5_IJS1P_SC_EEEEEEENS4_39AutoVectorizingCopyWithAssumedAlignmentILi128EEENS4_14SM90_TMA_STOREES27_S29_S29_EEEvvEEEEvNT_6ParamsE,"",@"SHT_CUDA_INFO"
	.sectionflags	@""
	.align	4


	//----- nvinfo : EIATTR_CUDA_API_VERSION
	.align		4
        /*0000*/ 	.byte	0x04, 0x37
        /*0002*/ 	.short	(.L_32 - .L_31)
.L_31:
        /*0004*/ 	.word	0x00000082


	//----- nvinfo : EIATTR_KPARAM_INFO
	.align		4
.L_32:
        /*0008*/ 	.byte	0x04, 0x17
        /*000a*/ 	.short	(.L_34 - .L_33)
.L_33:
        /*000c*/ 	.word	0x00000000
        /*0010*/ 	.short	0x0000
        /*0012*/ 	.short	0x0000
        /*0014*/ 	.byte	0x00, 0xf0, 0x01, 0x20


	//----- nvinfo : EIATTR_AT_ENTRY_FRAGMENTS
	.align		4
.L_34:
        /*0018*/ 	.byte	0x04, 0x4f
        /*001a*/ 	.short	(.L_36 - .L_35)


	//   ....[0]....
.L_35:
        /*001c*/ 	.word	0x00000007


	//----- nvinfo : EIATTR_RESERVED_SMEM_USED
	.align		4
.L_36:
        /*0020*/ 	.byte	0x01, 0x41
	.zero		2


	//----- nvinfo : EIATTR_SPARSE_MMA_MASK
	.align		4
        /*0024*/ 	.byte	0x03, 0x50
        /*0026*/ 	.short	0x0000


	//----- nvinfo : EIATTR_TCGEN05_2CTA_USED
	.align		4
        /*0028*/ 	.byte	0x01, 0x52
	.zero		2


	//----- nvinfo : EIATTR_MAXREG_COUNT
	.align		4
        /*002c*/ 	.byte	0x03, 0x1b
        /*002e*/ 	.short	0x00ff


	//----- nvinfo : EIATTR_NUM_BARRIERS
	.align		4
        /*0030*/ 	.byte	0x02, 0x4c
        /*0032*/ 	.byte	0x07
	.zero		1


	//----- nvinfo : EIATTR_EXTERNS
	.align		4
        /*0034*/ 	.byte	0x04, 0x0f
        /*0036*/ 	.short	(.L_38 - .L_37)


	//   ....[0]....
	.align		4
.L_37:
        /*0038*/ 	.word	index@(__assertfail)


	//----- nvinfo : EIATTR_MERCURY_ISA_VERSION
	.align		4
.L_38:
        /*003c*/ 	.byte	0x03, 0x5f
        /*003e*/ 	.short	0x0101


	//----- nvinfo : EIATTR_INT_WARP_WIDE_INSTR_OFFSETS
	.align		4
        /*0040*/ 	.byte	0x04, 0x31
        /*0042*/ 	.short	(.L_40 - .L_39)


	//   ....[0]....
.L_39:
        /*0044*/ 	.word	0x00000fa0


	//   ....[1]....
        /*0048*/ 	.word	0x00001040


	//   ....[2]....
        /*004c*/ 	.word	0x00004d20


	//   ....[3]....
        /*0050*/ 	.word	0x00004d40


	//   ....[4]....
        /*0054*/ 	.word	0x00004d70


	//   ....[5]....
        /*0058*/ 	.word	0x00005930


	//   ....[6]....
        /*005c*/ 	.word	0x00005990


	//   ....[7]....
        /*0060*/ 	.word	0x00005a80


	//   ....[8]....
        /*0064*/ 	.word	0x00005b00


	//   ....[9]....
        /*0068*/ 	.word	0x00005c00


	//   ....[10]....
        /*006c*/ 	.word	0x00005c90


	//   ....[11]....
        /*0070*/ 	.word	0x00005d90


	//   ....[12]....
        /*0074*/ 	.word	0x00005e40


	//----- nvinfo : EIATTR_COOP_GROUP_MASK_REGIDS
	.align		4
.L_40:
        /*0078*/ 	.byte	0x04, 0x29
        /*007a*/ 	.short	(.L_42 - .L_41)


	//   ....[0]....
.L_41:
        /*007c*/ 	.word	0xffffffff


	//   ....[1]....
        /*0080*/ 	.word	0xffffffff


	//   ....[2]....
        /*0084*/ 	.word	0xffffffff


	//   ....[3]....
        /*0088*/ 	.word	0xffffffff


	//   ....[4]....
        /*008c*/ 	.word	0xffffffff


	//   ....[5]....
        /*0090*/ 	.word	0xffffffff


	//   ....[6]....
        /*0094*/ 	.word	0xffffffff


	//   ....[7]....
        /*0098*/ 	.word	0xffffffff


	//   ....[8]....
        /*009c*/ 	.word	0xffffffff


	//   ....[9]....
        /*00a0*/ 	.word	0xffffffff


	//   ....[10]....
        /*00a4*/ 	.word	0xffffffff


	//   ....[11]....
        /*00a8*/ 	.word	0xffffffff


	//   ....[12]....
        /*00ac*/ 	.word	0xffffffff


	//   ....[13]....
        /*00b0*/ 	.word	0xffffffff


	//----- nvinfo : EIATTR_COOP_GROUP_INSTR_OFFSETS
	.align		4
.L_42:
        /*00b4*/ 	.byte	0x04, 0x28
        /*00b6*/ 	.short	(.L_44 - .L_43)


	//   ....[0]....
.L_43:
        /*00b8*/ 	.word	0x000000b0


	//   ....[1]....
        /*00bc*/ 	.word	0x00000520


	//   ....[2]....
        /*00c0*/ 	.word	0x00000950


	//   ....[3]....
        /*00c4*/ 	.word	0x00000ae0


	//   ....[4]....
        /*00c8*/ 	.word	0x00000bd0


	//   ....[5]....
        /*00cc*/ 	.word	0x00000d30


	//   ....[6]....
        /*00d0*/ 	.word	0x00000e80


	//   ....[7]....
        /*00d4*/ 	.word	0x000010c0


	//   ....[8]....
        /*00d8*/ 	.word	0x00002490


	//   ....[9]....
        /*00dc*/ 	.word	0x00003d70


	//   ....[10]....
        /*00e0*/ 	.word	0x00004240


	//   ....[11]....
        /*00e4*/ 	.word	0x00004270


	//   ....[12]....
        /*00e8*/ 	.word	0x00004c20


	//   ....[13]....
        /*00ec*/ 	.word	0x00004e30


	//----- nvinfo : EIATTR_VRC_CTA_INIT_COUNT
	.align		4
.L_44:
        /*00f0*/ 	.byte	0x02, 0x4a
        /*00f2*/ 	.byte	0x80
	.zero		1


	//----- nvinfo : EIATTR_SYSCALL_OFFSETS
	.align		4
        /*00f4*/ 	.byte	0x04, 0x46
        /*00f6*/ 	.short	(.L_46 - .L_45)


	//   ....[0]....
.L_45:
        /*00f8*/ 	.word	0x00006ac0


	//   ....[1]....
        /*00fc*/ 	.word	0x00006c00


	//   ....[2]....
        /*0100*/ 	.word	0x00007490


	//   ....[3]....
        /*0104*/ 	.word	0x00008ab0


	//   ....[4]....
        /*0108*/ 	.word	0x0000a060


	//   ....[5]....
        /*010c*/ 	.word	0x0000b630


	//----- nvinfo : EIATTR_MBARRIER_INSTR_OFFSETS
	.align		4
.L_46:
        /*0110*/ 	.byte	0x04, 0x39
        /*0112*/ 	.short	(.L_48 - .L_47)


	//   ....[0]....
.L_47:
        /*0114*/ 	.word	0x00000670
        /*0118*/ 	.word	0x000000ff
        /*011c*/ 	.word	0x00000000
        /*0120*/ 	.short	0x0100
        /*0122*/ 	.byte	0x04
	.zero		1


	//   ....[1]....
        /*0124*/ 	.word	0x00000680
        /*0128*/ 	.word	0x000000ff
        /*012c*/ 	.word	0x000000b0
        /*0130*/ 	.short	0x0100
        /*0132*/ 	.byte	0x04
	.zero		1


	//   ....[2]....
        /*0134*/ 	.word	0x00000690
        /*0138*/ 	.word	0x000000ff
        /*013c*/ 	.word	0x00000008
        /*0140*/ 	.short	0x0100
        /*0142*/ 	.byte	0x04
	.zero		1


	//   ....[3]....
        /*0144*/ 	.word	0x000006a0
        /*0148*/ 	.word	0x000000ff
        /*014c*/ 	.word	0x000000b8
        /*0150*/ 	.short	0x0100
        /*0152*/ 	.byte	0x04
	.zero		1


	//   ....[4]....
        /*0154*/ 	.word	0x000006b0
        /*0158*/ 	.word	0x000000ff
        /*015c*/ 	.word	0x00000010
        /*0160*/ 	.short	0x0100
        /*0162*/ 	.byte	0x04
	.zero		1


	//   ....[5]....
        /*0164*/ 	.word	0x000006c0
        /*0168*/ 	.word	0x000000ff
        /*016c*/ 	.word	0x000000c0
        /*0170*/ 	.short	0x0100
        /*0172*/ 	.byte	0x04
	.zero		1


	//   ....[6]....
        /*0174*/ 	.word	0x000006d0
        /*0178*/ 	.word	0x000000ff
        /*017c*/ 	.word	0x00000018
        /*0180*/ 	.short	0x0100
        /*0182*/ 	.byte	0x04
	.zero		1


	//   ....[7]....
        /*0184*/ 	.word	0x000006e0
        /*0188*/ 	.word	0x000000ff
        /*018c*/ 	.word	0x000000c8
        /*0190*/ 	.short	0x0100
        /*0192*/ 	.byte	0x04
	.zero		1


	//   ....[8]....
        /*0194*/ 	.word	0x000006f0
        /*0198*/ 	.word	0x000000ff
        /*019c*/ 	.word	0x00000020
        /*01a0*/ 	.short	0x0100
        /*01a2*/ 	.byte	0x04
	.zero		1


	//   ....[9]....
        /*01a4*/ 	.word	0x00000700
        /*01a8*/ 	.word	0x000000ff
        /*01ac*/ 	.word	0x000000d0
        /*01b0*/ 	.short	0x0100
        /*01b2*/ 	.byte	0x04
	.zero		1


	//   ....[10]....
        /*01b4*/ 	.word	0x00000710
        /*01b8*/ 	.word	0x000000ff
        /*01bc*/ 	.word	0x00000028
        /*01c0*/ 	.short	0x0100
        /*01c2*/ 	.byte	0x04
	.zero		1


	//   ....[11]....
        /*01c4*/ 	.word	0x00000720
        /*01c8*/ 	.word	0x000000ff
        /*01cc*/ 	.word	0x000000d8
        /*01d0*/ 	.short	0x0100
        /*01d2*/ 	.byte	0x04
	.zero		1


	//   ....[12]....
        /*01d4*/ 	.word	0x00000730
        /*01d8*/ 	.word	0x000000ff
        /*01dc*/ 	.word	0x00000030
        /*01e0*/ 	.short	0x0100
        /*01e2*/ 	.byte	0x04
	.zero		1


	//   ....[13]....
        /*01e4*/ 	.word	0x00000740
        /*01e8*/ 	.word	0x000000ff
        /*01ec*/ 	.word	0x000000e0
        /*01f0*/ 	.short	0x0100
        /*01f2*/ 	.byte	0x04
	.zero		1


	//   ....[14]....
        /*01f4*/ 	.word	0x00000750
        /*01f8*/ 	.word	0x000000ff
        /*01fc*/ 	.word	0x00000038
        /*0200*/ 	.short	0x0100
        /*0202*/ 	.byte	0x04
	.zero		1


	//   ....[15]....
        /*0204*/ 	.word	0x00000760
        /*0208*/ 	.word	0x000000ff
        /*020c*/ 	.word	0x000000e8
        /*0210*/ 	.short	0x0100
        /*0212*/ 	.byte	0x04
	.zero		1


	//   ....[16]....
        /*0214*/ 	.word	0x00000770
        /*0218*/ 	.word	0x000000ff
        /*021c*/ 	.word	0x00000040
        /*0220*/ 	.short	0x0100
        /*0222*/ 	.byte	0x04
	.zero		1


	//   ....[17]....
        /*0224*/ 	.word	0x00000780
        /*0228*/ 	.word	0x000000ff
        /*022c*/ 	.word	0x000000f0
        /*0230*/ 	.short	0x0100
        /*0232*/ 	.byte	0x04
	.zero		1


	//   ....[18]....
        /*0234*/ 	.word	0x00000790
        /*0238*/ 	.word	0x000000ff
        /*023c*/ 	.word	0x00000048
        /*0240*/ 	.short	0x0100
        /*0242*/ 	.byte	0x04
	.zero		1


	//   ....[19]....
        /*0244*/ 	.word	0x000007a0
        /*0248*/ 	.word	0x000000ff
        /*024c*/ 	.word	0x000000f8
        /*0250*/ 	.short	0x0100
        /*0252*/ 	.byte	0x04
	.zero		1


	//   ....[20]....
        /*0254*/ 	.word	0x000007b0
        /*0258*/ 	.word	0x000000ff
        /*025c*/ 	.word	0x00000050
        /*0260*/ 	.short	0x0100
        /*0262*/ 	.byte	0x04
	.zero		1


	//   ....[21]....
        /*0264*/ 	.word	0x000007c0
        /*0268*/ 	.word	0x000000ff
        /*026c*/ 	.word	0x00000100
        /*0270*/ 	.short	0x0100
        /*0272*/ 	.byte	0x04
	.zero		1


	//   ....[22]....
        /*0274*/ 	.word	0x000007d0
        /*0278*/ 	.word	0x000000ff
        /*027c*/ 	.word	0x00000058
        /*0280*/ 	.short	0x0100
        /*0282*/ 	.byte	0x04
	.zero		1


	//   ....[23]....
        /*0284*/ 	.word	0x000007e0
        /*0288*/ 	.word	0x000000ff
        /*028c*/ 	.word	0x00000108
        /*0290*/ 	.short	0x0100
        /*0292*/ 	.byte	0x04
	.zero		1


	//   ....[24]....
        /*0294*/ 	.word	0x000007f0
        /*0298*/ 	.word	0x000000ff
        /*029c*/ 	.word	0x00000060
        /*02a0*/ 	.short	0x0100
        /*02a2*/ 	.byte	0x04
	.zero		1


	//   ....[25]....
        /*02a4*/ 	.word	0x00000800
        /*02a8*/ 	.word	0x000000ff
        /*02ac*/ 	.word	0x00000110
        /*02b0*/ 	.short	0x0100
        /*02b2*/ 	.byte	0x04
	.zero		1


	//   ....[26]....
        /*02b4*/ 	.word	0x00000810
        /*02b8*/ 	.word	0x000000ff
        /*02bc*/ 	.word	0x00000068
        /*02c0*/ 	.short	0x0100
        /*02c2*/ 	.byte	0x04
	.zero		1


	//   ....[27]....
        /*02c4*/ 	.word	0x00000820
        /*02c8*/ 	.word	0x000000ff
        /*02cc*/ 	.word	0x00000118
        /*02d0*/ 	.short	0x0100
        /*02d2*/ 	.byte	0x04
	.zero		1


	//   ....[28]....
        /*02d4*/ 	.word	0x00000830
        /*02d8*/ 	.word	0x000000ff
        /*02dc*/ 	.word	0x00000070
        /*02e0*/ 	.short	0x0100
        /*02e2*/ 	.byte	0x04
	.zero		1


	//   ....[29]....
        /*02e4*/ 	.word	0x00000840
        /*02e8*/ 	.word	0x000000ff
        /*02ec*/ 	.word	0x00000120
        /*02f0*/ 	.short	0x0100
        /*02f2*/ 	.byte	0x04
	.zero		1


	//   ....[30]....
        /*02f4*/ 	.word	0x00000850
        /*02f8*/ 	.word	0x000000ff
        /*02fc*/ 	.word	0x00000078
        /*0300*/ 	.short	0x0100
        /*0302*/ 	.byte	0x04
	.zero		1


	//   ....[31]....
        /*0304*/ 	.word	0x00000860
        /*0308*/ 	.word	0x000000ff
        /*030c*/ 	.word	0x00000128
        /*0310*/ 	.short	0x0100
        /*0312*/ 	.byte	0x04
	.zero		1


	//   ....[32]....
        /*0314*/ 	.word	0x00000870
        /*0318*/ 	.word	0x000000ff
        /*031c*/ 	.word	0x00000080
        /*0320*/ 	.short	0x0100
        /*0322*/ 	.byte	0x04
	.zero		1


	//   ....[33]....
        /*0324*/ 	.word	0x00000880
        /*0328*/ 	.word	0x000000ff
        /*032c*/ 	.word	0x00000130
        /*0330*/ 	.short	0x0100
        /*0332*/ 	.byte	0x04
	.zero		1


	//   ....[34]....
        /*0334*/ 	.word	0x00000890
        /*0338*/ 	.word	0x000000ff
        /*033c*/ 	.word	0x00000088
        /*0340*/ 	.short	0x0100
        /*0342*/ 	.byte	0x04
	.zero		1


	//   ....[35]....
        /*0344*/ 	.word	0x000008a0
        /*0348*/ 	.word	0x000000ff
        /*034c*/ 	.word	0x00000138
        /*0350*/ 	.short	0x0100
        /*0352*/ 	.byte	0x04
	.zero		1


	//   ....[36]....
        /*0354*/ 	.word	0x000008b0
        /*0358*/ 	.word	0x000000ff
        /*035c*/ 	.word	0x00000090
        /*0360*/ 	.short	0x0100
        /*0362*/ 	.byte	0x04
	.zero		1


	//   ....[37]....
        /*0364*/ 	.word	0x000008c0
        /*0368*/ 	.word	0x000000ff
        /*036c*/ 	.word	0x00000140
        /*0370*/ 	.short	0x0100
        /*0372*/ 	.byte	0x04
	.zero		1


	//   ....[38]....
        /*0374*/ 	.word	0x000008d0
        /*0378*/ 	.word	0x000000ff
        /*037c*/ 	.word	0x00000098
        /*0380*/ 	.short	0x0100
        /*0382*/ 	.byte	0x04
	.zero		1


	//   ....[39]....
        /*0384*/ 	.word	0x000008e0
        /*0388*/ 	.word	0x000000ff
        /*038c*/ 	.word	0x00000148
        /*0390*/ 	.short	0x0100
        /*0392*/ 	.byte	0x04
	.zero		1


	//   ....[40]....
        /*0394*/ 	.word	0x000008f0
        /*0398*/ 	.word	0x000000ff
        /*039c*/ 	.word	0x000000a0
        /*03a0*/ 	.short	0x0100
        /*03a2*/ 	.byte	0x04
	.zero		1


	//   ....[41]....
        /*03a4*/ 	.word	0x00000900
        /*03a8*/ 	.word	0x000000ff
        /*03ac*/ 	.word	0x00000150
        /*03b0*/ 	.short	0x0100
        /*03b2*/ 	.byte	0x04
	.zero		1


	//   ....[42]....
        /*03b4*/ 	.word	0x00000910
        /*03b8*/ 	.word	0x000000ff
        /*03bc*/ 	.word	0x000000a8
        /*03c0*/ 	.short	0x0100
        /*03c2*/ 	.byte	0x04
	.zero		1


	//   ....[43]....
        /*03c4*/ 	.word	0x00000920
        /*03c8*/ 	.word	0x000000ff
        /*03cc*/ 	.word	0x00000158
        /*03d0*/ 	.short	0x0100
        /*03d2*/ 	.byte	0x04
	.zero		1


	//   ....[44]....
        /*03d4*/ 	.word	0x00000a50
        /*03d8*/ 	.word	0x000000ff
        /*03dc*/ 	.word	0x00000160
        /*03e0*/ 	.short	0x0100
        /*03e2*/ 	.byte	0x04
	.zero		1


	//   ....[45]....
        /*03e4*/ 	.word	0x00000a60
        /*03e8*/ 	.word	0x000000ff
        /*03ec*/ 	.word	0x00000180
        /*03f0*/ 	.short	0x0100
        /*03f2*/ 	.byte	0x04
	.zero		1


	//   ....[46]....
        /*03f4*/ 	.word	0x00000a70
        /*03f8*/ 	.word	0x000000ff
        /*03fc*/ 	.word	0x00000168
        /*0400*/ 	.short	0x0100
        /*0402*/ 	.byte	0x04
	.zero		1


	//   ....[47]....
        /*0404*/ 	.word	0x00000a80
        /*0408*/ 	.word	0x000000ff
        /*040c*/ 	.word	0x00000188
        /*0410*/ 	.short	0x0100
        /*0412*/ 	.byte	0x04
	.zero		1


	//   ....[48]....
        /*0414*/ 	.word	0x00000a90
        /*0418*/ 	.word	0x000000ff
        /*041c*/ 	.word	0x00000170
        /*0420*/ 	.short	0x0100
        /*0422*/ 	.byte	0x04
	.zero		1


	//   ....[49]....
        /*0424*/ 	.word	0x00000aa0
        /*0428*/ 	.word	0x000000ff
        /*042c*/ 	.word	0x00000190
        /*0430*/ 	.short	0x0100
        /*0432*/ 	.byte	0x04
	.zero		1


	//   ....[50]....
        /*0434*/ 	.word	0x00000ab0
        /*0438*/ 	.word	0x000000ff
        /*043c*/ 	.word	0x00000178
        /*0440*/ 	.short	0x0100
        /*0442*/ 	.byte	0x04
	.zero		1


	//   ....[51]....
        /*0444*/ 	.word	0x00000ac0
        /*0448*/ 	.word	0x000000ff
        /*044c*/ 	.word	0x00000198
        /*0450*/ 	.short	0x0100
        /*0452*/ 	.byte	0x04
	.zero		1


	//   ....[52]....
        /*0454*/ 	.word	0x00000ba0
        /*0458*/ 	.word	0x000000ff
        /*045c*/ 	.word	0x000001a0
        /*0460*/ 	.short	0x0100
        /*0462*/ 	.byte	0x06
	.zero		1


	//   ....[53]....
        /*0464*/ 	.word	0x00000bb0
        /*0468*/ 	.word	0x000000ff
        /*046c*/ 	.word	0x000001a8
        /*0470*/ 	.short	0x0100
        /*0472*/ 	.byte	0x06
	.zero		1


	//   ....[54]....
        /*0474*/ 	.word	0x00000ce0
        /*0478*/ 	.word	0x000000ff
        /*047c*/ 	.word	0x000001b0
        /*0480*/ 	.short	0x0100
        /*0482*/ 	.byte	0x06
	.zero		1


	//   ....[55]....
        /*0484*/ 	.word	0x00000cf0
        /*0488*/ 	.word	0x000000ff
        /*048c*/ 	.word	0x000001c0
        /*0490*/ 	.short	0x0100
        /*0492*/ 	.byte	0x06
	.zero		1


	//   ....[56]....
        /*0494*/ 	.word	0x00000d00
        /*0498*/ 	.word	0x000000ff
        /*049c*/ 	.word	0x000001b8
        /*04a0*/ 	.short	0x0100
        /*04a2*/ 	.byte	0x06
	.zero		1


	//   ....[57]....
        /*04a4*/ 	.word	0x00000d10
        /*04a8*/ 	.word	0x000000ff
        /*04ac*/ 	.word	0x000001c8
        /*04b0*/ 	.short	0x0100
        /*04b2*/ 	.byte	0x06
	.zero		1


	//   ....[58]....
        /*04b4*/ 	.word	0x00000e30
        /*04b8*/ 	.word	0x000000ff
        /*04bc*/ 	.word	0x000001d0
        /*04c0*/ 	.short	0x0100
        /*04c2*/ 	.byte	0x04
	.zero		1


	//   ....[59]....
        /*04c4*/ 	.word	0x00000e40
        /*04c8*/ 	.word	0x000000ff
        /*04cc*/ 	.word	0x000001e0
        /*04d0*/ 	.short	0x0100
        /*04d2*/ 	.byte	0x04
	.zero		1


	//   ....[60]....
        /*04d4*/ 	.word	0x00000e50
        /*04d8*/ 	.word	0x000000ff
        /*04dc*/ 	.word	0x000001d8
        /*04e0*/ 	.short	0x0100
        /*04e2*/ 	.byte	0x04
	.zero		1


	//   ....[61]....
        /*04e4*/ 	.word	0x00000e60
        /*04e8*/ 	.word	0x000000ff
        /*04ec*/ 	.word	0x000001e8
        /*04f0*/ 	.short	0x0100
        /*04f2*/ 	.byte	0x04
	.zero		1


	//   ....[62]....
        /*04f4*/ 	.word	0x00000f50
        /*04f8*/ 	.word	0x000000ff
        /*04fc*/ 	.word	0x000001f0
        /*0500*/ 	.short	0x0100
        /*0502*/ 	.byte	0x04
	.zero		1


	//   ....[63]....
        /*0504*/ 	.word	0x00000f60
        /*0508*/ 	.word	0x000000ff
        /*050c*/ 	.word	0x00000200
        /*0510*/ 	.short	0x0100
        /*0512*/ 	.byte	0x04
	.zero		1


	//   ....[64]....
        /*0514*/ 	.word	0x00000f70
        /*0518*/ 	.word	0x000000ff
        /*051c*/ 	.word	0x000001f8
        /*0520*/ 	.short	0x0100
        /*0522*/ 	.byte	0x04
	.zero		1


	//   ....[65]....
        /*0524*/ 	.word	0x00000f80
        /*0528*/ 	.word	0x000000ff
        /*052c*/ 	.word	0x00000208
        /*0530*/ 	.short	0x0100
        /*0532*/ 	.byte	0x04
	.zero		1


	//   ....[66]....
        /*0534*/ 	.word	0x00001080
        /*0538*/ 	.word	0x000000ff
        /*053c*/ 	.word	0x00000210
        /*0540*/ 	.short	0x0100
        /*0542*/ 	.byte	0x06
	.zero		1


	//   ....[67]....
        /*0544*/ 	.word	0x00001cc0
        /*0548*/ 	.word	0x00000003
        /*054c*/ 	.word	0x00000200
        /*0550*/ 	.short	0x010a
        /*0552*/ 	.byte	0xff
	.zero		1


	//   ....[68]....
        /*0554*/ 	.word	0x00001cf0
        /*0558*/ 	.word	0x00000003
        /*055c*/ 	.word	0x000001f0
        /*0560*/ 	.short	0x0101
        /*0562*/ 	.byte	0xff
	.zero		1


	//   ....[69]....
        /*0564*/ 	.word	0x00001db0
        /*0568*/ 	.word	0x000000ff
        /*056c*/ 	.word	0x000000b0
        /*0570*/ 	.short	0x010a
        /*0572*/ 	.byte	0x04
	.zero		1


	//   ....[70]....
        /*0574*/ 	.word	0x00001e70
        /*0578*/ 	.word	0x000000ff
        /*057c*/ 	.word	0x000000b0
        /*0580*/ 	.short	0x010a
        /*0582*/ 	.byte	0x21
	.zero		1


	//   ....[71]....
        /*0584*/ 	.word	0x00002020
        /*0588*/ 	.word	0x000000ff
        /*058c*/ 	.word	0x000000b0
        /*0590*/ 	.short	0x010a
        /*0592*/ 	.byte	0x05
	.zero		1


	//   ....[72]....
        /*0594*/ 	.word	0x00002130
        /*0598*/ 	.word	0x000000ff
        /*059c*/ 	.word	0x000001a8
        /*05a0*/ 	.short	0x0101
        /*05a2*/ 	.byte	0x06
	.zero		1


	//   ....[73]....
        /*05a4*/ 	.word	0x00002150
        /*05a8*/ 	.word	0x000000ff
        /*05ac*/ 	.word	0x000000b0
        /*05b0*/ 	.short	0x010a
        /*05b2*/ 	.byte	0x04
	.zero		1


	//   ....[74]....
        /*05b4*/ 	.word	0x000021d0
        /*05b8*/ 	.word	0x000000ff
        /*05bc*/ 	.word	0x000000b0
        /*05c0*/ 	.short	0x010a
        /*05c2*/ 	.byte	0x11
	.zero		1


	//   ....[75]....
        /*05c4*/ 	.word	0x00002360
        /*05c8*/ 	.word	0x000000ff
        /*05cc*/ 	.word	0x000000b0
        /*05d0*/ 	.short	0x010a
        /*05d2*/ 	.byte	0x05
	.zero		1


	//   ....[76]....
        /*05d4*/ 	.word	0x000024c0
        /*05d8*/ 	.word	0x00000003
        /*05dc*/ 	.word	0x000001b0
        /*05e0*/ 	.short	0x010a
        /*05e2*/ 	.byte	0xff
	.zero		1


	//   ....[77]....
        /*05e4*/ 	.word	0x00002610
        /*05e8*/ 	.word	0x00000000
        /*05ec*/ 	.word	0x00000000
        /*05f0*/ 	.short	0x0101
        /*05f2*/ 	.byte	0xff
	.zero		1


	//   ....[78]....
        /*05f4*/ 	.word	0x00002bd0
        /*05f8*/ 	.word	0x000000ff
        /*05fc*/ 	.word	0x00000000
        /*0600*/ 	.short	0x010a
        /*0602*/ 	.byte	0x04
	.zero		1


	//   ....[79]....
        /*0604*/ 	.word	0x00002c60
        /*0608*/ 	.word	0x000000ff
        /*060c*/ 	.word	0x00000000
        /*0610*/ 	.short	0x010a
        /*0612*/ 	.byte	0x05
	.zero		1


	//   ....[80]....
        /*0614*/ 	.word	0x00002cf0
        /*0618*/ 	.word	0x000000ff
        /*061c*/ 	.word	0x00000000
        /*0620*/ 	.short	0x010a
        /*0622*/ 	.byte	0x05
	.zero		1


	//   ....[81]....
        /*0624*/ 	.word	0x00002d80
        /*0628*/ 	.word	0x000000ff
        /*062c*/ 	.word	0x00000000
        /*0630*/ 	.short	0x010a
        /*0632*/ 	.byte	0x05
	.zero		1


	//   ....[82]....
        /*0634*/ 	.word	0x00002e10
        /*0638*/ 	.word	0x000000ff
        /*063c*/ 	.word	0x00000000
        /*0640*/ 	.short	0x010a
        /*0642*/ 	.byte	0x05
	.zero		1


	//   ....[83]....
        /*0644*/ 	.word	0x00002ea0
        /*0648*/ 	.word	0x000000ff
        /*064c*/ 	.word	0x00000000
        /*0650*/ 	.short	0x010a
        /*0652*/ 	.byte	0x05
	.zero		1


	//   ....[84]....
        /*0654*/ 	.word	0x00002f30
        /*0658*/ 	.word	0x000000ff
        /*065c*/ 	.word	0x00000000
        /*0660*/ 	.short	0x010a
        /*0662*/ 	.byte	0x05
	.zero		1


	//   ....[85]....
        /*0664*/ 	.word	0x00002fc0
        /*0668*/ 	.word	0x000000ff
        /*066c*/ 	.word	0x00000000
        /*0670*/ 	.short	0x010a
        /*0672*/ 	.byte	0x05
	.zero		1


	//   ....[86]....
        /*0674*/ 	.word	0x00003050
        /*0678*/ 	.word	0x000000ff
        /*067c*/ 	.word	0x00000000
        /*0680*/ 	.short	0x010a
        /*0682*/ 	.byte	0x05
	.zero		1


	//   ....[87]....
        /*0684*/ 	.word	0x000030e0
        /*0688*/ 	.word	0x000000ff
        /*068c*/ 	.word	0x00000000
        /*0690*/ 	.short	0x010a
        /*0692*/ 	.byte	0x05
	.zero		1


	//   ....[88]....
        /*0694*/ 	.word	0x00003170
        /*0698*/ 	.word	0x000000ff
        /*069c*/ 	.word	0x00000000
        /*06a0*/ 	.short	0x010a
        /*06a2*/ 	.byte	0x05
	.zero		1


	//   ....[89]....
        /*06a4*/ 	.word	0x00003200
        /*06a8*/ 	.word	0x000000ff
        /*06ac*/ 	.word	0x00000000
        /*06b0*/ 	.short	0x010a
        /*06b2*/ 	.byte	0x05
	.zero		1


	//   ....[90]....
        /*06b4*/ 	.word	0x00003290
        /*06b8*/ 	.word	0x000000ff
        /*06bc*/ 	.word	0x00000000
        /*06c0*/ 	.short	0x010a
        /*06c2*/ 	.byte	0x05
	.zero		1


	//   ....[91]....
        /*06c4*/ 	.word	0x00003320
        /*06c8*/ 	.word	0x000000ff
        /*06cc*/ 	.word	0x00000000
        /*06d0*/ 	.short	0x010a
        /*06d2*/ 	.byte	0x05
	.zero		1


	//   ....[92]....
        /*06d4*/ 	.word	0x000033b0
        /*06d8*/ 	.word	0x000000ff
        /*06dc*/ 	.word	0x00000000
        /*06e0*/ 	.short	0x010a
        /*06e2*/ 	.byte	0x05
	.zero		1


	//   ....[93]....
        /*06e4*/ 	.word	0x00003440
        /*06e8*/ 	.word	0x000000ff
        /*06ec*/ 	.word	0x00000000
        /*06f0*/ 	.short	0x010a
        /*06f2*/ 	.byte	0x05
	.zero		1


	//   ....[94]....
        /*06f4*/ 	.word	0x000034d0
        /*06f8*/ 	.word	0x000000ff
        /*06fc*/ 	.word	0x00000000
        /*0700*/ 	.short	0x010a
        /*0702*/ 	.byte	0x05
	.zero		1


	//   ....[95]....
        /*0704*/ 	.word	0x00003560
        /*0708*/ 	.word	0x000000ff
        /*070c*/ 	.word	0x00000000
        /*0710*/ 	.short	0x010a
        /*0712*/ 	.byte	0x05
	.zero		1


	//   ....[96]....
        /*0714*/ 	.word	0x000035f0
        /*0718*/ 	.word	0x000000ff
        /*071c*/ 	.word	0x00000000
        /*0720*/ 	.short	0x010a
        /*0722*/ 	.byte	0x05
	.zero		1


	//   ....[97]....
        /*0724*/ 	.word	0x00003680
        /*0728*/ 	.word	0x000000ff
        /*072c*/ 	.word	0x00000000
        /*0730*/ 	.short	0x010a
        /*0732*/ 	.byte	0x05
	.zero		1


	//   ....[98]....
        /*0734*/ 	.word	0x00003710
        /*0738*/ 	.word	0x000000ff
        /*073c*/ 	.word	0x00000000
        /*0740*/ 	.short	0x010a
        /*0742*/ 	.byte	0x05
	.zero		1


	//   ....[99]....
        /*0744*/ 	.word	0x000037b0
        /*0748*/ 	.word	0x00000000
        /*074c*/ 	.word	0x00000000
        /*0750*/ 	.short	0x010a
        /*0752*/ 	.byte	0xff
	.zero		1


	//   ....[100]....
        /*0754*/ 	.word	0x000038d0
        /*0758*/ 	.word	0x00000000
        /*075c*/ 	.word	0x000001f0
        /*0760*/ 	.short	0x010a
        /*0762*/ 	.byte	0xff
	.zero		1


	//   ....[101]....
        /*0764*/ 	.word	0x00003940
        /*0768*/ 	.word	0x00000004
        /*076c*/ 	.word	0x00000000
        /*0770*/ 	.short	0x0101
        /*0772*/ 	.byte	0xff
	.zero		1


	//   ....[102]....
        /*0774*/ 	.word	0x00003960
        /*0778*/ 	.word	0x000000ff
        /*077c*/ 	.word	0x000001c0
        /*0780*/ 	.short	0x010a
        /*0782*/ 	.byte	0x04
	.zero		1


	//   ....[103]....
        /*0784*/ 	.word	0x00003a80
        /*0788*/ 	.word	0x00000000
        /*078c*/ 	.word	0x000001b0
        /*0790*/ 	.short	0x010a
        /*0792*/ 	.byte	0xff
	.zero		1


	//   ....[104]....
        /*0794*/ 	.word	0x00003b80
        /*0798*/ 	.word	0x00000000
        /*079c*/ 	.word	0x00000000
        /*07a0*/ 	.short	0x0101
        /*07a2*/ 	.byte	0xff
	.zero		1


	//   ....[105]....
        /*07a4*/ 	.word	0x00003c10
        /*07a8*/ 	.word	0x000000ff
        /*07ac*/ 	.word	0x000001c0
        /*07b0*/ 	.short	0x0106
        /*07b2*/ 	.byte	0x04
	.zero		1


	//   ....[106]....
        /*07b4*/ 	.word	0x00003c30
        /*07b8*/ 	.word	0x000000ff
        /*07bc*/ 	.word	0x000001c0
        /*07c0*/ 	.short	0x010a
        /*07c2*/ 	.byte	0x04
	.zero		1


	//   ....[107]....
        /*07c4*/ 	.word	0x00003cc0
        /*07c8*/ 	.word	0x000000ff
        /*07cc*/ 	.word	0x000001c0
        /*07d0*/ 	.short	0x0106
        /*07d2*/ 	.byte	0x07
	.zero		1


	//   ....[108]....
        /*07d4*/ 	.word	0x00003d00
        /*07d8*/ 	.word	0x00000000
        /*07dc*/ 	.word	0x000001c0
        /*07e0*/ 	.short	0x010a
        /*07e2*/ 	.byte	0xff
	.zero		1


	//   ....[109]....
        /*07e4*/ 	.word	0x00003f40
        /*07e8*/ 	.word	0x000000ff
        /*07ec*/ 	.word	0x00000008
        /*07f0*/ 	.short	0x010a
        /*07f2*/ 	.byte	0x05
	.zero		1


	//   ....[110]....
        /*07f4*/ 	.word	0x00003f60
        /*07f8*/ 	.word	0x000000ff
        /*07fc*/ 	.word	0x00000008
        /*0800*/ 	.short	0x010a
        /*0802*/ 	.byte	0x05
	.zero		1


	//   ....[111]....
        /*0804*/ 	.word	0x000040f0
        /*0808*/ 	.word	0x000000ff
        /*080c*/ 	.word	0x00000008
        /*0810*/ 	.short	0x010a
        /*0812*/ 	.byte	0x05
	.zero		1


	//   ....[112]....
        /*0814*/ 	.word	0x00004110
        /*0818*/ 	.word	0x000000ff
        /*081c*/ 	.word	0x00000008
        /*0820*/ 	.short	0x010a
        /*0822*/ 	.byte	0x05
	.zero		1


	//   ....[113]....
        /*0824*/ 	.word	0x000041d0
        /*0828*/ 	.word	0x000000ff
        /*082c*/ 	.word	0x00000000
        /*0830*/ 	.short	0x0101
        /*0832*/ 	.byte	0x04
	.zero		1


	//   ....[114]....
        /*0834*/ 	.word	0x000044b0
        /*0838*/ 	.word	0x00000000
        /*083c*/ 	.word	0x000001b0
        /*0840*/ 	.short	0x010a
        /*0842*/ 	.byte	0xff
	.zero		1


	//   ....[115]....
        /*0844*/ 	.word	0x00004570
        /*0848*/ 	.word	0x00000000
        /*084c*/ 	.word	0x00000000
        /*0850*/ 	.short	0x0101
        /*0852*/ 	.byte	0xff
	.zero		1


	//   ....[116]....
        /*0854*/ 	.word	0x00004620
        /*0858*/ 	.word	0x000000ff
        /*085c*/ 	.word	0x00000000
        /*0860*/ 	.short	0x010a
        /*0862*/ 	.byte	0x04
	.zero		1


	//   ....[117]....
        /*0864*/ 	.word	0x00004630
        /*0868*/ 	.word	0x000000ff
        /*086c*/ 	.word	0x000001e0
        /*0870*/ 	.short	0x010a
        /*0872*/ 	.byte	0x13
	.zero		1


	//   ....[118]....
        /*0874*/ 	.word	0x000046f0
        /*0878*/ 	.word	0x000000ff
        /*087c*/ 	.word	0x00000000
        /*0880*/ 	.short	0x010a
        /*0882*/ 	.byte	0x06
	.zero		1


	//   ....[119]....
        /*0884*/ 	.word	0x00004810
        /*0888*/ 	.word	0x000000ff
        /*088c*/ 	.word	0x00000000
        /*0890*/ 	.short	0x010a
        /*0892*/ 	.byte	0x04
	.zero		1


	//   ....[120]....
        /*0894*/ 	.word	0x00004a30
        /*0898*/ 	.word	0x000000ff
        /*089c*/ 	.word	0x00000000
        /*08a0*/ 	.short	0x010a
        /*08a2*/ 	.byte	0x04
	.zero		1


	//   ....[121]....
        /*08a4*/ 	.word	0x00004ad0
        /*08a8*/ 	.word	0x00000000
        /*08ac*/ 	.word	0x00000000
        /*08b0*/ 	.short	0x010a
        /*08b2*/ 	.byte	0xff
	.zero		1


	//   ....[122]....
        /*08b4*/ 	.word	0x00004b10
        /*08b8*/ 	.word	0x00000000
        /*08bc*/ 	.word	0x00000000
        /*08c0*/ 	.short	0x010a
        /*08c2*/ 	.byte	0xff
	.zero		1


	//   ....[123]....
        /*08c4*/ 	.word	0x00004b80
        /*08c8*/ 	.word	0x000000ff
        /*08cc*/ 	.word	0x00000000
        /*08d0*/ 	.short	0x0101
        /*08d2*/ 	.byte	0x04
	.zero		1


	//   ....[124]....
        /*08d4*/ 	.word	0x00004bc0
        /*08d8*/ 	.word	0x000000ff
        /*08dc*/ 	.word	0x00000210
        /*08e0*/ 	.short	0x010a
        /*08e2*/ 	.byte	0x0d
	.zero		1


	//   ....[125]....
        /*08e4*/ 	.word	0x00004c10
        /*08e8*/ 	.word	0x000000ff
        /*08ec*/ 	.word	0x00000000
        /*08f0*/ 	.short	0x0101
        /*08f2*/ 	.byte	0x04
	.zero		1


	//   ....[126]....
        /*08f4*/ 	.word	0x000050f0
        /*08f8*/ 	.word	0x00000008
        /*08fc*/ 	.word	0x000001b0
        /*0900*/ 	.short	0x010a
        /*0902*/ 	.byte	0xff
	.zero		1


	//   ....[127]....
        /*0904*/ 	.word	0x00005260
        /*0908*/ 	.word	0x00000000
        /*090c*/ 	.word	0x00000000
        /*0910*/ 	.short	0x0101
        /*0912*/ 	.byte	0xff
	.zero		1


	//   ....[128]....
        /*0914*/ 	.word	0x00005740
        /*0918*/ 	.word	0x000000ff
        /*091c*/ 	.word	0x000001a8
        /*0920*/ 	.short	0x010a
        /*0922*/ 	.byte	0x15
	.zero		1


	//   ....[129]....
        /*0924*/ 	.word	0x000058d0
        /*0928*/ 	.word	0x000000ff
        /*092c*/ 	.word	0x00000180
        /*0930*/ 	.short	0x010a
        /*0932*/ 	.byte	0x15
	.zero		1


	//   ....[130]....
        /*0934*/ 	.word	0x00005a20
        /*0938*/ 	.word	0x000000ff
        /*093c*/ 	.word	0x00000160
        /*0940*/ 	.short	0x010b
        /*0942*/ 	.byte	0x15
	.zero		1


	//   ....[131]....
        /*0944*/ 	.word	0x00005a40
        /*0948*/ 	.word	0x000000ff
        /*094c*/ 	.word	0x00000000
        /*0950*/ 	.short	0x0101
        /*0952*/ 	.byte	0x04
	.zero		1


	//   ....[132]....
        /*0954*/ 	.word	0x00005a50
        /*0958*/ 	.word	0x000000ff
        /*095c*/ 	.word	0x00000188
        /*0960*/ 	.short	0x010a
        /*0962*/ 	.byte	0x15
	.zero		1


	//   ....[133]....
        /*0964*/ 	.word	0x00005ba0
        /*0968*/ 	.word	0x000000ff
        /*096c*/ 	.word	0x00000168
        /*0970*/ 	.short	0x010b
        /*0972*/ 	.byte	0x15
	.zero		1


	//   ....[134]....
        /*0974*/ 	.word	0x00005bc0
        /*0978*/ 	.word	0x000000ff
        /*097c*/ 	.word	0x00000000
        /*0980*/ 	.short	0x0101
        /*0982*/ 	.byte	0x04
	.zero		1


	//   ....[135]....
        /*0984*/ 	.word	0x00005bd0
        /*0988*/ 	.word	0x000000ff
        /*098c*/ 	.word	0x00000190
        /*0990*/ 	.short	0x010a
        /*0992*/ 	.byte	0x15
	.zero		1


	//   ....[136]....
        /*0994*/ 	.word	0x00005d30
        /*0998*/ 	.word	0x000000ff
        /*099c*/ 	.word	0x00000170
        /*09a0*/ 	.short	0x010b
        /*09a2*/ 	.byte	0x15
	.zero		1


	//   ....[137]....
        /*09a4*/ 	.word	0x00005d50
        /*09a8*/ 	.word	0x000000ff
        /*09ac*/ 	.word	0x00000000
        /*09b0*/ 	.short	0x0101
        /*09b2*/ 	.byte	0x04
	.zero		1


	//   ....[138]....
        /*09b4*/ 	.word	0x00005d60
        /*09b8*/ 	.word	0x000000ff
        /*09bc*/ 	.word	0x00000198
        /*09c0*/ 	.short	0x010a
        /*09c2*/ 	.byte	0x15
	.zero		1


	//   ....[139]....
        /*09c4*/ 	.word	0x00005f60
        /*09c8*/ 	.word	0x000000ff
        /*09cc*/ 	.word	0x00000178
        /*09d0*/ 	.short	0x010b
        /*09d2*/ 	.byte	0x15
	.zero		1


	//   ....[140]....
        /*09d4*/ 	.word	0x00005f70
        /*09d8*/ 	.word	0x000000ff
        /*09dc*/ 	.word	0x00000000
        /*09e0*/ 	.short	0x0101
        /*09e2*/ 	.byte	0x29
	.zero		1


	//   ....[141]....
        /*09e4*/ 	.word	0x00005fa0
        /*09e8*/ 	.word	0x000000ff
        /*09ec*/ 	.word	0x00000180
        /*09f0*/ 	.short	0x010a
        /*09f2*/ 	.byte	0x15
	.zero		1


	//   ....[142]....
        /*09f4*/ 	.word	0x00005fc0
        /*09f8*/ 	.word	0x000000ff
        /*09fc*/ 	.word	0x00000188
        /*0a00*/ 	.short	0x010a
        /*0a02*/ 	.byte	0x15
	.zero		1


	//   ....[143]....
        /*0a04*/ 	.word	0x00005fe0
        /*0a08*/ 	.word	0x000000ff
        /*0a0c*/ 	.word	0x00000190
        /*0a10*/ 	.short	0x010a
        /*0a12*/ 	.byte	0x15
	.zero		1


	//   ....[144]....
        /*0a14*/ 	.word	0x00006020
        /*0a18*/ 	.word	0x00000000
        /*0a1c*/ 	.word	0x00000198
        /*0a20*/ 	.short	0x010a
        /*0a22*/ 	.byte	0xff
	.zero		1


	//   ....[145]....
        /*0a24*/ 	.word	0x00006350
        /*0a28*/ 	.word	0x00000003
        /*0a2c*/ 	.word	0x000001b0
        /*0a30*/ 	.short	0x010a
        /*0a32*/ 	.byte	0xff
	.zero		1


	//   ....[146]....
        /*0a34*/ 	.word	0x000064d0
        /*0a38*/ 	.word	0x00000000
        /*0a3c*/ 	.word	0x00000000
        /*0a40*/ 	.short	0x0101
        /*0a42*/ 	.byte	0xff
	.zero		1


	//   ....[147]....
        /*0a44*/ 	.word	0x00007030
        /*0a48*/ 	.word	0x00000003
        /*0a4c*/ 	.word	0x00000160
        /*0a50*/ 	.short	0x010a
        /*0a52*/ 	.byte	0xff
	.zero		1


	//   ....[148]....
        /*0a54*/ 	.word	0x00007070
        /*0a58*/ 	.word	0x000000a3
        /*0a5c*/ 	.word	0x000001d0
        /*0a60*/ 	.short	0x010a
        /*0a62*/ 	.byte	0xff
	.zero		1


	//   ....[149]....
        /*0a64*/ 	.word	0x000071a0
        /*0a68*/ 	.word	0x00000003
        /*0a6c*/ 	.word	0x00000160
        /*0a70*/ 	.short	0x010a
        /*0a72*/ 	.byte	0xff
	.zero		1


	//   ....[150]....
        /*0a74*/ 	.word	0x000072e0
        /*0a78*/ 	.word	0x00000000
        /*0a7c*/ 	.word	0x00000000
        /*0a80*/ 	.short	0x0101
        /*0a82*/ 	.byte	0xff
	.zero		1


	//   ....[151]....
        /*0a84*/ 	.word	0x00007360
        /*0a88*/ 	.word	0x000000a3
        /*0a8c*/ 	.word	0x000001d0
        /*0a90*/ 	.short	0x010a
        /*0a92*/ 	.byte	0xff
	.zero		1


	//   ....[152]....
        /*0a94*/ 	.word	0x00008710
        /*0a98*/ 	.word	0x000000bf
        /*0a9c*/ 	.word	0x00000160
        /*0aa0*/ 	.short	0x010a
        /*0aa2*/ 	.byte	0xff
	.zero		1


	//   ....[153]....
        /*0aa4*/ 	.word	0x000087e0
        /*0aa8*/ 	.word	0x000000bf
        /*0aac*/ 	.word	0x00000160
        /*0ab0*/ 	.short	0x010a
        /*0ab2*/ 	.byte	0xff
	.zero		1


	//   ....[154]....
        /*0ab4*/ 	.word	0x00008920
        /*0ab8*/ 	.word	0x00000000
        /*0abc*/ 	.word	0x00000000
        /*0ac0*/ 	.short	0x0101
        /*0ac2*/ 	.byte	0xff
	.zero		1


	//   ....[155]....
        /*0ac4*/ 	.word	0x00009cc0
        /*0ac8*/ 	.word	0x00000000
        /*0acc*/ 	.word	0x00000160
        /*0ad0*/ 	.short	0x010a
        /*0ad2*/ 	.byte	0xff
	.zero		1


	//   ....[156]....
        /*0ad4*/ 	.word	0x00009d90
        /*0ad8*/ 	.word	0x00000000
        /*0adc*/ 	.word	0x00000160
        /*0ae0*/ 	.short	0x010a
        /*0ae2*/ 	.byte	0xff
	.zero		1


	//   ....[157]....
        /*0ae4*/ 	.word	0x00009ed0
        /*0ae8*/ 	.word	0x00000000
        /*0aec*/ 	.word	0x00000000
        /*0af0*/ 	.short	0x0101
        /*0af2*/ 	.byte	0xff
	.zero		1


	//   ....[158]....
        /*0af4*/ 	.word	0x0000b2a0
        /*0af8*/ 	.word	0x00000000
        /*0afc*/ 	.word	0x00000160
        /*0b00*/ 	.short	0x010a
        /*0b02*/ 	.byte	0xff
	.zero		1


	//   ....[159]....
        /*0b04*/ 	.word	0x0000b370
        /*0b08*/ 	.word	0x00000000
        /*0b0c*/ 	.word	0x00000160
        /*0b10*/ 	.short	0x010a
        /*0b12*/ 	.byte	0xff
	.zero		1


	//   ....[160]....
        /*0b14*/ 	.word	0x0000b4b0
        /*0b18*/ 	.word	0x00000000
        /*0b1c*/ 	.word	0x00000000
        /*0b20*/ 	.short	0x0101
        /*0b22*/ 	.byte	0xff
	.zero		1


	//   ....[161]....
        /*0b24*/ 	.word	0x0000b8e0
        /*0b28*/ 	.word	0x000000a3
        /*0b2c*/ 	.word	0x00000000
        /*0b30*/ 	.short	0x0101
        /*0b32*/ 	.byte	0xff
	.zero		1


	//   ....[162]....
        /*0b34*/ 	.word	0x0000c950
        /*0b38*/ 	.word	0x00000003
        /*0b3c*/ 	.word	0x00000200
        /*0b40*/ 	.short	0x010a
        /*0b42*/ 	.byte	0xff
	.zero		1


	//   ....[163]....
        /*0b44*/ 	.word	0x0000c9b0
        /*0b48*/ 	.word	0x00000000
        /*0b4c*/ 	.word	0x000000b0
        /*0b50*/ 	.short	0x010a
        /*0b52*/ 	.byte	0xff
	.zero		1


	//   ....[164]....
        /*0b54*/ 	.word	0x0000ca10
        /*0b58*/ 	.word	0x00000000
        /*0b5c*/ 	.word	0x000000b0
        /*0b60*/ 	.short	0x010a
        /*0b62*/ 	.byte	0xff
	.zero		1


	//   ....[165]....
        /*0b64*/ 	.word	0x0000ca60
        /*0b68*/ 	.word	0x00000003
        /*0b6c*/ 	.word	0x000001b0
        /*0b70*/ 	.short	0x010a
        /*0b72*/ 	.byte	0xff
	.zero		1


	//   ....[166]....
        /*0b74*/ 	.word	0x0000cac0
        /*0b78*/ 	.word	0x00000000
        /*0b7c*/ 	.word	0x00000000
        /*0b80*/ 	.short	0x010a
        /*0b82*/ 	.byte	0xff
	.zero		1


	//   ....[167]....
        /*0b84*/ 	.word	0x0000cb20
        /*0b88*/ 	.word	0x00000000
        /*0b8c*/ 	.word	0x00000000
        /*0b90*/ 	.short	0x010a
        /*0b92*/ 	.byte	0xff
	.zero		1


	//   ....[168]....
        /*0b94*/ 	.word	0x0000cb80
        /*0b98*/ 	.word	0x00000000
        /*0b9c*/ 	.word	0x00000000
        /*0ba0*/ 	.short	0x010a
        /*0ba2*/ 	.byte	0xff
	.zero		1


	//   ....[169]....
        /*0ba4*/ 	.word	0x0000cbe0
        /*0ba8*/ 	.word	0x00000000
        /*0bac*/ 	.word	0x00000000
        /*0bb0*/ 	.short	0x010a
        /*0bb2*/ 	.byte	0xff
	.zero		1


	//   ....[170]....
        /*0bb4*/ 	.word	0x0000cc40
        /*0bb8*/ 	.word	0x00000000
        /*0bbc*/ 	.word	0x00000000
        /*0bc0*/ 	.short	0x010a
        /*0bc2*/ 	.byte	0xff
	.zero		1


	//   ....[171]....
        /*0bc4*/ 	.word	0x0000cca0
        /*0bc8*/ 	.word	0x00000000
        /*0bcc*/ 	.word	0x00000000
        /*0bd0*/ 	.short	0x010a
        /*0bd2*/ 	.byte	0xff
	.zero		1


	//   ....[172]....
        /*0bd4*/ 	.word	0x0000cd00
        /*0bd8*/ 	.word	0x00000000
        /*0bdc*/ 	.word	0x00000000
        /*0be0*/ 	.short	0x010a
        /*0be2*/ 	.byte	0xff
	.zero		1


	//   ....[173]....
        /*0be4*/ 	.word	0x0000cd60
        /*0be8*/ 	.word	0x00000000
        /*0bec*/ 	.word	0x00000000
        /*0bf0*/ 	.short	0x010a
        /*0bf2*/ 	.byte	0xff
	.zero		1


	//   ....[174]....
        /*0bf4*/ 	.word	0x0000cdc0
        /*0bf8*/ 	.word	0x00000000
        /*0bfc*/ 	.word	0x00000000
        /*0c00*/ 	.short	0x010a
        /*0c02*/ 	.byte	0xff
	.zero		1


	//   ....[175]....
        /*0c04*/ 	.word	0x0000ce20
        /*0c08*/ 	.word	0x00000000
        /*0c0c*/ 	.word	0x00000000
        /*0c10*/ 	.short	0x010a
        /*0c12*/ 	.byte	0xff
	.zero		1


	//   ....[176]....
        /*0c14*/ 	.word	0x0000ce80
        /*0c18*/ 	.word	0x00000000
        /*0c1c*/ 	.word	0x00000000
        /*0c20*/ 	.short	0x010a
        /*0c22*/ 	.byte	0xff
	.zero		1


	//   ....[177]....
        /*0c24*/ 	.word	0x0000cee0
        /*0c28*/ 	.word	0x00000000
        /*0c2c*/ 	.word	0x00000000
        /*0c30*/ 	.short	0x010a
        /*0c32*/ 	.byte	0xff
	.zero		1


	//   ....[178]....
        /*0c34*/ 	.word	0x0000cf40
        /*0c38*/ 	.word	0x00000000
        /*0c3c*/ 	.word	0x00000000
        /*0c40*/ 	.short	0x010a
        /*0c42*/ 	.byte	0xff
	.zero		1


	//   ....[179]....
        /*0c44*/ 	.word	0x0000cfa0
        /*0c48*/ 	.word	0x00000000
        /*0c4c*/ 	.word	0x00000000
        /*0c50*/ 	.short	0x010a
        /*0c52*/ 	.byte	0xff
	.zero		1


	//   ....[180]....
        /*0c54*/ 	.word	0x0000d000
        /*0c58*/ 	.word	0x00000000
        /*0c5c*/ 	.word	0x00000000
        /*0c60*/ 	.short	0x010a
        /*0c62*/ 	.byte	0xff
	.zero		1


	//   ....[181]....
        /*0c64*/ 	.word	0x0000d060
        /*0c68*/ 	.word	0x00000000
        /*0c6c*/ 	.word	0x00000000
        /*0c70*/ 	.short	0x010a
        /*0c72*/ 	.byte	0xff
	.zero		1


	//   ....[182]....
        /*0c74*/ 	.word	0x0000d0c0
        /*0c78*/ 	.word	0x00000000
        /*0c7c*/ 	.word	0x00000000
        /*0c80*/ 	.short	0x010a
        /*0c82*/ 	.byte	0xff
	.zero		1


	//   ....[183]....
        /*0c84*/ 	.word	0x0000d120
        /*0c88*/ 	.word	0x00000000
        /*0c8c*/ 	.word	0x00000000
        /*0c90*/ 	.short	0x010a
        /*0c92*/ 	.byte	0xff
	.zero		1


	//   ....[184]....
        /*0c94*/ 	.word	0x0000d180
        /*0c98*/ 	.word	0x00000000
        /*0c9c*/ 	.word	0x00000000
        /*0ca0*/ 	.short	0x010a
        /*0ca2*/ 	.byte	0xff
	.zero		1


	//   ....[185]....
        /*0ca4*/ 	.word	0x0000d1e0
        /*0ca8*/ 	.word	0x00000000
        /*0cac*/ 	.word	0x00000000
        /*0cb0*/ 	.short	0x010a
        /*0cb2*/ 	.byte	0xff
	.zero		1


	//   ....[186]....
        /*0cb4*/ 	.word	0x0000d240
        /*0cb8*/ 	.word	0x00000000
        /*0cbc*/ 	.word	0x00000000
        /*0cc0*/ 	.short	0x010a
        /*0cc2*/ 	.byte	0xff
	.zero		1


	//   ....[187]....
        /*0cc4*/ 	.word	0x0000d290
        /*0cc8*/ 	.word	0x00000000
        /*0ccc*/ 	.word	0x000001f0
        /*0cd0*/ 	.short	0x010a
        /*0cd2*/ 	.byte	0xff
	.zero		1


	//   ....[188]....
        /*0cd4*/ 	.word	0x0000d2f0
        /*0cd8*/ 	.word	0x00000000
        /*0cdc*/ 	.word	0x000001c0
        /*0ce0*/ 	.short	0x010a
        /*0ce2*/ 	.byte	0xff
	.zero		1


	//   ....[189]....
        /*0ce4*/ 	.word	0x0000d340
        /*0ce8*/ 	.word	0x00000000
        /*0cec*/ 	.word	0x000001b0
        /*0cf0*/ 	.short	0x010a
        /*0cf2*/ 	.byte	0xff
	.zero		1


	//   ....[190]....
        /*0cf4*/ 	.word	0x0000d3a0
        /*0cf8*/ 	.word	0x00000000
        /*0cfc*/ 	.word	0x000001c0
        /*0d00*/ 	.short	0x010a
        /*0d02*/ 	.byte	0xff
	.zero		1


	//   ....[191]....
        /*0d04*/ 	.word	0x0000d400
        /*0d08*/ 	.word	0x00000005
        /*0d0c*/ 	.word	0x00000008
        /*0d10*/ 	.short	0x010a
        /*0d12*/ 	.byte	0xff
	.zero		1


	//   ....[192]....
        /*0d14*/ 	.word	0x0000d4f0
        /*0d18*/ 	.word	0x00000003
        /*0d1c*/ 	.word	0x00000008
        /*0d20*/ 	.short	0x010a
        /*0d22*/ 	.byte	0xff
	.zero		1


	//   ....[193]....
        /*0d24*/ 	.word	0x0000d540
        /*0d28*/ 	.word	0x00000000
        /*0d2c*/ 	.word	0x000001b0
        /*0d30*/ 	.short	0x010a
        /*0d32*/ 	.byte	0xff
	.zero		1


	//   ....[194]....
        /*0d34*/ 	.word	0x0000d5a0
        /*0d38*/ 	.word	0x00000000
        /*0d3c*/ 	.word	0x000001e0
        /*0d40*/ 	.short	0x010a
        /*0d42*/ 	.byte	0xff
	.zero		1


	//   ....[195]....
        /*0d44*/ 	.word	0x0000d600
        /*0d48*/ 	.word	0x00000000
        /*0d4c*/ 	.word	0x00000000
        /*0d50*/ 	.short	0x010a
        /*0d52*/ 	.byte	0xff
	.zero		1


	//   ....[196]....
        /*0d54*/ 	.word	0x0000d660
        /*0d58*/ 	.word	0x00000000
        /*0d5c*/ 	.word	0x00000000
        /*0d60*/ 	.short	0x010a
        /*0d62*/ 	.byte	0xff
	.zero		1


	//   ....[197]....
        /*0d64*/ 	.word	0x0000d6c0
        /*0d68*/ 	.word	0x00000000
        /*0d6c*/ 	.word	0x00000210
        /*0d70*/ 	.short	0x010a
        /*0d72*/ 	.byte	0xff
	.zero		1


	//   ....[198]....
        /*0d74*/ 	.word	0x0000d710
        /*0d78*/ 	.word	0x00000008
        /*0d7c*/ 	.word	0x000001b0
        /*0d80*/ 	.short	0x010a
        /*0d82*/ 	.byte	0xff
	.zero		1


	//   ....[199]....
        /*0d84*/ 	.word	0x0000d770
        /*0d88*/ 	.word	0x00000000
        /*0d8c*/ 	.word	0x000001a8
        /*0d90*/ 	.short	0x010a
        /*0d92*/ 	.byte	0xff
	.zero		1


	//   ....[200]....
        /*0d94*/ 	.word	0x0000d7d0
        /*0d98*/ 	.word	0x00000005
        /*0d9c*/ 	.word	0x00000180
        /*0da0*/ 	.short	0x010a
        /*0da2*/ 	.byte	0xff
	.zero		1


	//   ....[201]....
        /*0da4*/ 	.word	0x0000d830
        /*0da8*/ 	.word	0x00000005
        /*0dac*/ 	.word	0x00000188
        /*0db0*/ 	.short	0x010a
        /*0db2*/ 	.byte	0xff
	.zero		1


	//   ....[202]....
        /*0db4*/ 	.word	0x0000d890
        /*0db8*/ 	.word	0x00000005
        /*0dbc*/ 	.word	0x00000190
        /*0dc0*/ 	.short	0x010a
        /*0dc2*/ 	.byte	0xff
	.zero		1


	//   ....[203]....
        /*0dc4*/ 	.word	0x0000d8f0
        /*0dc8*/ 	.word	0x00000005
        /*0dcc*/ 	.word	0x00000198
        /*0dd0*/ 	.short	0x010a
        /*0dd2*/ 	.byte	0xff
	.zero		1


	//   ....[204]....
        /*0dd4*/ 	.word	0x0000d950
        /*0dd8*/ 	.word	0x00000000
        /*0ddc*/ 	.word	0x00000180
        /*0de0*/ 	.short	0x010a
        /*0de2*/ 	.byte	0xff
	.zero		1


	//   ....[205]....
        /*0de4*/ 	.word	0x0000d9b0
        /*0de8*/ 	.word	0x00000000
        /*0dec*/ 	.word	0x00000188
        /*0df0*/ 	.short	0x010a
        /*0df2*/ 	.byte	0xff
	.zero		1


	//   ....[206]....
        /*0df4*/ 	.word	0x0000da10
        /*0df8*/ 	.word	0x00000000
        /*0dfc*/ 	.word	0x00000190
        /*0e00*/ 	.short	0x010a
        /*0e02*/ 	.byte	0xff
	.zero		1


	//   ....[207]....
        /*0e04*/ 	.word	0x0000da60
        /*0e08*/ 	.word	0x00000003
        /*0e0c*/ 	.word	0x000001b0
        /*0e10*/ 	.short	0x010a
        /*0e12*/ 	.byte	0xff
	.zero		1


	//   ....[208]....
        /*0e14*/ 	.word	0x0000dab0
        /*0e18*/ 	.word	0x00000003
        /*0e1c*/ 	.word	0x00000160
        /*0e20*/ 	.short	0x010a
        /*0e22*/ 	.byte	0xff
	.zero		1


	//   ....[209]....
        /*0e24*/ 	.word	0x0000db00
        /*0e28*/ 	.word	0x000000a3
        /*0e2c*/ 	.word	0x000001d0
        /*0e30*/ 	.short	0x010a
        /*0e32*/ 	.byte	0xff
	.zero		1


	//   ....[210]....
        /*0e34*/ 	.word	0x0000db50
        /*0e38*/ 	.word	0x000000bf
        /*0e3c*/ 	.word	0x00000160
        /*0e40*/ 	.short	0x010a
        /*0e42*/ 	.byte	0xff
	.zero		1


	//   ....[211]....
        /*0e44*/ 	.word	0x0000dba0
        /*0e48*/ 	.word	0x00000000
        /*0e4c*/ 	.word	0x00000160
        /*0e50*/ 	.short	0x010a
        /*0e52*/ 	.byte	0xff
	.zero		1


	//   ....[212]....
        /*0e54*/ 	.word	0x0000dbf0
        /*0e58*/ 	.word	0x00000000
        /*0e5c*/ 	.word	0x00000160
        /*0e60*/ 	.short	0x010a
        /*0e62*/ 	.byte	0xff
	.zero		1


	//----- nvinfo : EIATTR_NUM_MBARRIERS
	.align		4
.L_48:
        /*0e64*/ 	.byte	0x03, 0x38
        /*0e66*/ 	.short	0x0043


	//----- nvinfo : EIATTR_EXIT_INSTR_OFFSETS
	.align		4
        /*0e68*/ 	.byte	0x04, 0x1c
        /*0e6a*/ 	.short	(.L_50 - .L_49)


	//   ....[0]....
.L_49:
        /*0e6c*/ 	.word	0x000037e0


	//   ....[1]....
        /*0e70*/ 	.word	0x00003cd0


	//   ....[2]....
        /*0e74*/ 	.word	0x00003d30


	//   ....[3]....
        /*0e78*/ 	.word	0x00004e40


	//   ....[4]....
        /*0e7c*/ 	.word	0x00006050


	//   ....[5]....
        /*0e80*/ 	.word	0x00006090


	//   ....[6]....
        /*0e84*/ 	.word	0x0000c940


	//----- nvinfo : EIATTR_MAX_THREADS
	.align		4
.L_50:
        /*0e88*/ 	.byte	0x04, 0x05
        /*0e8a*/ 	.short	(.L_52 - .L_51)
.L_51:
        /*0e8c*/ 	.word	0x00000100
        /*0e90*/ 	.word	0x00000001
        /*0e94*/ 	.word	0x00000001


	//----- nvinfo : EIATTR_CRS_STACK_SIZE
	.align		4
.L_52:
        /*0e98*/ 	.byte	0x04, 0x1e
        /*0e9a*/ 	.short	(.L_54 - .L_53)
.L_53:
        /*0e9c*/ 	.word	0x00000000


	//----- nvinfo : EIATTR_CBANK_PARAM_SIZE
	.align		4
.L_54:
        /*0ea0*/ 	.byte	0x03, 0x19
        /*0ea2*/ 	.short	0x0800


	//----- nvinfo : EIATTR_PARAM_CBANK
	.align		4
        /*0ea4*/ 	.byte	0x04, 0x0a
        /*0ea6*/ 	.short	(.L_56 - .L_55)
	.align		4
.L_55:
        /*0ea8*/ 	.word	index@(.nv.constant0._ZN7cutlass13device_kernelINS_4gemm6kernel13GemmUniversalIN4cute5tupleIJiiiiEEENS1_10collective13CollectiveMmaINS1_35MainloopSm100TmaUmmaWarpSpecializedILi22ELi2ELi2ENS5_IJNS4_1CILi8EEENSA_ILi1EEESC_EEEEENS5_IJNSA_ILi256EEESF_NSA_ILi32EEEEEENS_12float_e4m3_tENS5_IJlSC_lEEESI_SJ_NS4_8TiledMMAINS4_8MMA_AtomIJNS4_10MMA_TraitsINS4_25SM100_MMA_F8F6F4_2x1SM_SSEJSI_SI_fSF_SF_NS4_17integral_constantINS4_4UMMA5MajorELSQ_0EEESR_NSO_INSP_7ScaleInELSS_0EEEST_EEEEEENS4_6LayoutINS5_IJSC_SC_SC_EEENS5_IJNSA_ILi0EEESY_SY_EEEEENS5_IJNS4_10UnderscoreES11_S11_EEEEENS4_18SM100_TMA_2SM_LOADENS4_14ComposedLayoutINS4_7SwizzleILi1ELi4ELi3EEENS4_18smem_ptr_flag_bitsILi8EEENSW_INS5_IJSB_SG_EEENS5_IJSG_SC_EEEEEEEvNS4_8identityENS4_28SM100_TMA_2SM_LOAD_MULTICASTES1D_vS1E_EENS_8epilogue10collective18CollectiveEpilogueINS1H_23Sm100TmaWarpSpecializedILi4ELi2ELi64ELb0ELb0EEEJNS5_IJNSA_ILi128EEESF_SG_EEENS5_IJNSW_IS1M_SC_EENSW_INSA_ILi64EEESC_EEEEESI_SJ_SI_SJ_NS1H_6fusion15FusionCallbacksIS1L_NS1S_17LinearCombinationISI_fSI_fLNS_15FloatRoundStyleE2EEES1N_S1R_JEEENS4_5SM1004TMEM4LOAD26SM100_TMEM_LOAD_32dp32b64xENS4_13SM90_TMA_LOADENS15_INS16_ILi2ELi4ELi3EEES19_NSW_INS5_IJSB_S1P_EEENS5_IJS1P_SC_EEEEEEENS4_39AutoVectorizingCopyWithAssumedAlignmentILi128EEENS4_14SM90_TMA_STOREES27_S29_S29_EEEvvEEEEvNT_6ParamsE)
        /*0eac*/ 	.short	0x0380
        /*0eae*/ 	.short	0x0800


	//----- nvinfo : EIATTR_SW_WAR
	.align		4
.L_56:
        /*0eb0*/ 	.byte	0x04, 0x36
        /*0eb2*/ 	.short	(.L_58 - .L_57)
.L_57:
        /*0eb4*/ 	.word	0x00000008
.L_58:


//--------------------- .nv.callgraph             --------------------------
	.section	.nv.callgraph,"",@"SHT_CUDA_CALLGRAPH"
	.align	4
	.sectionentsize	8
	.align		4
        /*0000*/ 	.word	0x00000000
	.align		4
        /*0004*/ 	.word	0xffffffff
	.align		4
        /*0008*/ 	.word	index@(_ZN7cutlass13device_kernelINS_4gemm6kernel13GemmUniversalIN4cute5tupleIJiiiiEEENS1_10collective13CollectiveMmaINS1_35MainloopSm100TmaUmmaWarpSpecializedILi22ELi2ELi2ENS5_IJNS4_1CILi8EEENSA_ILi1EEESC_EEEEENS5_IJNSA_ILi256EEESF_NSA_ILi32EEEEEENS_12float_e4m3_tENS5_IJlSC_lEEESI_SJ_NS4_8TiledMMAINS4_8MMA_AtomIJNS4_10MMA_TraitsINS4_25SM100_MMA_F8F6F4_2x1SM_SSEJSI_SI_fSF_SF_NS4_17integral_constantINS4_4UMMA5MajorELSQ_0EEESR_NSO_INSP_7ScaleInELSS_0EEEST_EEEEEENS4_6LayoutINS5_IJSC_SC_SC_EEENS5_IJNSA_ILi0EEESY_SY_EEEEENS5_IJNS4_10UnderscoreES11_S11_EEEEENS4_18SM100_TMA_2SM_LOADENS4_14ComposedLayoutINS4_7SwizzleILi1ELi4ELi3EEENS4_18smem_ptr_flag_bitsILi8EEENSW_INS5_IJSB_SG_EEENS5_IJSG_SC_EEEEEEEvNS4_8identityENS4_28SM100_TMA_2SM_LOAD_MULTICASTES1D_vS1E_EENS_8epilogue10collective18CollectiveEpilogueINS1H_23Sm100TmaWarpSpecializedILi4ELi2ELi64ELb0ELb0EEEJNS5_IJNSA_ILi128EEESF_SG_EEENS5_IJNSW_IS1M_SC_EENSW_INSA_ILi64EEESC_EEEEESI_SJ_SI_SJ_NS1H_6fusion15FusionCallbacksIS1L_NS1S_17LinearCombinationISI_fSI_fLNS_15FloatRoundStyleE2EEES1N_S1R_JEEENS4_5SM1004TMEM4LOAD26SM100_TMEM_LOAD_32dp32b64xENS4_13SM90_TMA_LOADENS15_INS16_ILi2ELi4ELi3EEES19_NSW_INS5_IJSB_S1P_EEENS5_IJS1P_SC_EEEEEEENS4_39AutoVectorizingCopyWithAssumedAlignmentILi128EEENS4_14SM90_TMA_STOREES27_S29_S29_EEEvvEEEEvNT_6ParamsE)
	.align		4
        /*000c*/ 	.word	index@(__assertfail)
	.align		4
        /*0010*/ 	.word	0x00000000
	.align		4
        /*0014*/ 	.word	0xfffffffe
	.align		4
        /*0018*/ 	.word	0x00000000
	.align		4
        /*001c*/ 	.word	0xfffffffd
	.align		4
        /*0020*/ 	.word	0x00000000
	.align		4
        /*0024*/ 	.word	0xfffffffc


//--------------------- .nv.constant4             --------------------------
	.section	.nv.constant4,"a",@progbits
	.align	8
	.align		8
.nv.constant4:
        /*0000*/ 	.dword	__assertfail
	.align		8
        /*0008*/ 	.dword	__unnamed_1
	.align		8
        /*0010*/ 	.dword	__unnamed_2
	.align		8
        /*0018*/ 	.dword	__unnamed_3
	.align		8
        /*0020*/ 	.dword	_ZN40_INTERNAL_4bf53fbb_4_k_cu_0ce29815_305964cuda3std3__45__cpo5beginE
	.align		8
        /*0028*/ 	.dword	_ZN40_INTERNAL_4bf53fbb_4_k_cu_0ce29815_305964cuda3std3__45__cpo3endE
	.align		8
        /*0030*/ 	.dword	_ZN40_INTERNAL_4bf53fbb_4_k_cu_0ce29815_305964cuda3std3__45__cpo6cbeginE
	.align		8
        /*0038*/ 	.dword	_ZN40_INTERNAL_4bf53fbb_4_k_cu_0ce29815_305964cuda3std3__45__cpo4cendE
	.align		8
        /*0040*/ 	.dword	_ZN40_INTERNAL_4bf53fbb_4_k_cu_0ce29815_305964cuda3std3__442_GLOBAL__N__4bf53fbb_4_k_cu_0ce29815_305966ignoreE
	.align		8
        /*0048*/ 	.dword	_ZN40_INTERNAL_4bf53fbb_4_k_cu_0ce29815_305964cuda3std3__419piecewise_constructE
	.align		8
        /*0050*/ 	.dword	_ZN40_INTERNAL_4bf53fbb_4_k_cu_0ce29815_305964cuda3std3__48in_placeE
	.align		8
        /*0058*/ 	.dword	_ZN40_INTERNAL_4bf53fbb_4_k_cu_0ce29815_305964cuda3std6ranges3__45__cpo4swapE
	.align		8
        /*0060*/ 	.dword	_ZN40_INTERNAL_4bf53fbb_4_k_cu_0ce29815_305964cuda3std6ranges3__45__cpo9iter_moveE
	.align		8
        /*0068*/ 	.dword	_ZN40_INTERNAL_4bf53fbb_4_k_cu_0ce29815_305964cute7productE
	.align		8
        /*0070*/ 	.dword	_ZN40_INTERNAL_4bf53fbb_4_k_cu_0ce29815_305964cute1_E
	.align		8
        /*0078*/ 	.dword	$str$25
	.align		8
        /*0080*/ 	.dword	$str$26
	.align		8
        /*0088*/ 	.dword	$str$27
	.align		8
        /*0090*/ 	.dword	$str$28


//--------------------- .text._ZN7cutlass13device_kernelINS_4gemm6kernel13GemmUniversalIN4cute5tupleIJiiiiEEENS1_10collective13CollectiveMmaINS1_35MainloopSm100TmaUmmaWarpSpecializedILi22ELi2ELi2ENS5_IJNS4_1CILi8EEENSA_ILi1EEESC_EEEEENS5_IJNSA_ILi256EEESF_NSA_ILi32EEEEEENS_12float_e4m3_tENS5_IJlSC_lEEESI_SJ_NS4_8TiledMMAINS4_8MMA_AtomIJNS4_10MMA_TraitsINS4_25SM100_MMA_F8F6F4_2x1SM_SSEJSI_SI_fSF_SF_NS4_17integral_constantINS4_4UMMA5MajorELSQ_0EEESR_NSO_INSP_7ScaleInELSS_0EEEST_EEEEEENS4_6LayoutINS5_IJSC_SC_SC_EEENS5_IJNSA_ILi0EEESY_SY_EEEEENS5_IJNS4_10UnderscoreES11_S11_EEEEENS4_18SM100_TMA_2SM_LOADENS4_14ComposedLayoutINS4_7SwizzleILi1ELi4ELi3EEENS4_18smem_ptr_flag_bitsILi8EEENSW_INS5_IJSB_SG_EEENS5_IJSG_SC_EEEEEEEvNS4_8identityENS4_28SM100_TMA_2SM_LOAD_MULTICASTES1D_vS1E_EENS_8epilogue10collective18CollectiveEpilogueINS1H_23Sm100TmaWarpSpecializedILi4ELi2ELi64ELb0ELb0EEEJNS5_IJNSA_ILi128EEESF_SG_EEENS5_IJNSW_IS1M_SC_EENSW_INSA_ILi64EEESC_EEEEESI_SJ_SI_SJ_NS1H_6fusion15FusionCallbacksIS1L_NS1S_17LinearCombinationISI_fSI_fLNS_15FloatRoundStyleE2EEES1N_S1R_JEEENS4_5SM1004TMEM4LOAD26SM100_TMEM_LOAD_32dp32b64xENS4_13SM90_TMA_LOADENS15_INS16_ILi2ELi4ELi3EEES19_NSW_INS5_IJSB_S1P_EEENS5_IJS1P_SC_EEEEEEENS4_39AutoVectorizingCopyWithAssumedAlignmentILi128EEENS4_14SM90_TMA_STOREES27_S29_S29_EEEvvEEEEvNT_6ParamsE --------------------------
	.section	.text._ZN7cutlass13device_kernelINS_4gemm6kernel13GemmUniversalIN4cute5tupleIJiiiiEEENS1_10collective13CollectiveMmaINS1_35MainloopSm100TmaUmmaWarpSpecializedILi22ELi2ELi2ENS5_IJNS4_1CILi8EEENSA_ILi1EEESC_EEEEENS5_IJNSA_ILi256EEESF_NSA_ILi32EEEEEENS_12float_e4m3_tENS5_IJlSC_lEEESI_SJ_NS4_8TiledMMAINS4_8MMA_AtomIJNS4_10MMA_TraitsINS4_25SM100_MMA_F8F6F4_2x1SM_SSEJSI_SI_fSF_SF_NS4_17integral_constantINS4_4UMMA5MajorELSQ_0EEESR_NSO_INSP_7ScaleInELSS_0EEEST_EEEEEENS4_6LayoutINS5_IJSC_SC_SC_EEENS5_IJNSA_ILi0EEESY_SY_EEEEENS5_IJNS4_10UnderscoreES11_S11_EEEEENS4_18SM100_TMA_2SM_LOADENS4_14ComposedLayoutINS4_7SwizzleILi1ELi4ELi3EEENS4_18smem_ptr_flag_bitsILi8EEENSW_INS5_IJSB_SG_EEENS5_IJSG_SC_EEEEEEEvNS4_8identityENS4_28SM100_TMA_2SM_LOAD_MULTICASTES1D_vS1E_EENS_8epilogue10collective18CollectiveEpilogueINS1H_23Sm100TmaWarpSpecializedILi4ELi2ELi64ELb0ELb0EEEJNS5_IJNSA_ILi128EEESF_SG_EEENS5_IJNSW_IS1M_SC_EENSW_INSA_ILi64EEESC_EEEEESI_SJ_SI_SJ_NS1H_6fusion15FusionCallbacksIS1L_NS1S_17LinearCombinationISI_fSI_fLNS_15FloatRoundStyleE2EEES1N_S1R_JEEENS4_5SM1004TMEM4LOAD26SM100_TMEM_LOAD_32dp32b64xENS4_13SM90_TMA_LOADENS15_INS16_ILi2ELi4ELi3EEES19_NSW_INS5_IJSB_S1P_EEENS5_IJS1P_SC_EEEEEEENS4_39AutoVectorizingCopyWithAssumedAlignmentILi128EEENS4_14SM90_TMA_STOREES27_S29_S29_EEEvvEEEEvNT_6ParamsE,"ax",@progbits
	.align	128
.text._ZN7cutlass13device_kernelINS_4gemm6kernel13GemmUniversalIN4cute5tupleIJiiiiEEENS1_10collective13CollectiveMmaINS1_35MainloopSm100TmaUmmaWarpSpecializedILi22ELi2ELi2ENS5_IJNS4_1CILi8EEENSA_ILi1EEESC_EEEEENS5_IJNSA_ILi256EEESF_NSA_ILi32EEEEEENS_12float_e4m3_tENS5_IJlSC_lEEESI_SJ_NS4_8TiledMMAINS4_8MMA_AtomIJNS4_10MMA_TraitsINS4_25SM100_MMA_F8F6F4_2x1SM_SSEJSI_SI_fSF_SF_NS4_17integral_constantINS4_4UMMA5MajorELSQ_0EEESR_NSO_INSP_7ScaleInELSS_0EEEST_EEEEEENS4_6LayoutINS5_IJSC_SC_SC_EEENS5_IJNSA_ILi0EEESY_SY_EEEEENS5_IJNS4_10UnderscoreES11_S11_EEEEENS4_18SM100_TMA_2SM_LOADENS4_14ComposedLayoutINS4_7SwizzleILi1ELi4ELi3EEENS4_18smem_ptr_flag_bitsILi8EEENSW_INS5_IJSB_SG_EEENS5_IJSG_SC_EEEEEEEvNS4_8identityENS4_28SM100_TMA_2SM_LOAD_MULTICASTES1D_vS1E_EENS_8epilogue10collective18CollectiveEpilogueINS1H_23Sm100TmaWarpSpecializedILi4ELi2ELi64ELb0ELb0EEEJNS5_IJNSA_ILi128EEESF_SG_EEENS5_IJNSW_IS1M_SC_EENSW_INSA_ILi64EEESC_EEEEESI_SJ_SI_SJ_NS1H_6fusion15FusionCallbacksIS1L_NS1S_17LinearCombinationISI_fSI_fLNS_15FloatRoundStyleE2EEES1N_S1R_JEEENS4_5SM1004TMEM4LOAD26SM100_TMEM_LOAD_32dp32b64xENS4_13SM90_TMA_LOADENS15_INS16_ILi2ELi4ELi3EEES19_NSW_INS5_IJSB_S1P_EEENS5_IJS1P_SC_EEEEEEENS4_39AutoVectorizingCopyWithAssumedAlignmentILi128EEENS4_14SM90_TMA_STOREES27_S29_S29_EEEvvEEEEvNT_6ParamsE:
        .type           _ZN7cutlass13device_kernelINS_4gemm6kernel13GemmUniversalIN4cute5tupleIJiiiiEEENS1_10collective13CollectiveMmaINS1_35MainloopSm100TmaUmmaWarpSpecializedILi22ELi2ELi2ENS5_IJNS4_1CILi8EEENSA_ILi1EEESC_EEEEENS5_IJNSA_ILi256EEESF_NSA_ILi32EEEEEENS_12float_e4m3_tENS5_IJlSC_lEEESI_SJ_NS4_8TiledMMAINS4_8MMA_AtomIJNS4_10MMA_TraitsINS4_25SM100_MMA_F8F6F4_2x1SM_SSEJSI_SI_fSF_SF_NS4_17integral_constantINS4_4UMMA5MajorELSQ_0EEESR_NSO_INSP_7ScaleInELSS_0EEEST_EEEEEENS4_6LayoutINS5_IJSC_SC_SC_EEENS5_IJNSA_ILi0EEESY_SY_EEEEENS5_IJNS4_10UnderscoreES11_S11_EEEEENS4_18SM100_TMA_2SM_LOADENS4_14ComposedLayoutINS4_7SwizzleILi1ELi4ELi3EEENS4_18smem_ptr_flag_bitsILi8EEENSW_INS5_IJSB_SG_EEENS5_IJSG_SC_EEEEEEEvNS4_8identityENS4_28SM100_TMA_2SM_LOAD_MULTICASTES1D_vS1E_EENS_8epilogue10collective18CollectiveEpilogueINS1H_23Sm100TmaWarpSpecializedILi4ELi2ELi64ELb0ELb0EEEJNS5_IJNSA_ILi128EEESF_SG_EEENS5_IJNSW_IS1M_SC_EENSW_INSA_ILi64EEESC_EEEEESI_SJ_SI_SJ_NS1H_6fusion15FusionCallbacksIS1L_NS1S_17LinearCombinationISI_fSI_fLNS_15FloatRoundStyleE2EEES1N_S1R_JEEENS4_5SM1004TMEM4LOAD26SM100_TMEM_LOAD_32dp32b64xENS4_13SM90_TMA_LOADENS15_INS16_ILi2ELi4ELi3EEES19_NSW_INS5_IJSB_S1P_EEENS5_IJS1P_SC_EEEEEEENS4_39AutoVectorizingCopyWithAssumedAlignmentILi128EEENS4_14SM90_TMA_STOREES27_S29_S29_EEEvvEEEEvNT_6ParamsE,@function
        .size           _ZN7cutlass13device_kernelINS_4gemm6kernel13GemmUniversalIN4cute5tupleIJiiiiEEENS1_10collective13CollectiveMmaINS1_35MainloopSm100TmaUmmaWarpSpecializedILi22ELi2ELi2ENS5_IJNS4_1CILi8EEENSA_ILi1EEESC_EEEEENS5_IJNSA_ILi256EEESF_NSA_ILi32EEEEEENS_12float_e4m3_tENS5_IJlSC_lEEESI_SJ_NS4_8TiledMMAINS4_8MMA_AtomIJNS4_10MMA_TraitsINS4_25SM100_MMA_F8F6F4_2x1SM_SSEJSI_SI_fSF_SF_NS4_17integral_constantINS4_4UMMA5MajorELSQ_0EEESR_NSO_INSP_7ScaleInELSS_0EEEST_EEEEEENS4_6LayoutINS5_IJSC_SC_SC_EEENS5_IJNSA_ILi0EEESY_SY_EEEEENS5_IJNS4_10UnderscoreES11_S11_EEEEENS4_18SM100_TMA_2SM_LOADENS4_14ComposedLayoutINS4_7SwizzleILi1ELi4ELi3EEENS4_18smem_ptr_flag_bitsILi8EEENSW_INS5_IJSB_SG_EEENS5_IJSG_SC_EEEEEEEvNS4_8identityENS4_28SM100_TMA_2SM_LOAD_MULTICASTES1D_vS1E_EENS_8epilogue10collective18CollectiveEpilogueINS1H_23Sm100TmaWarpSpecializedILi4ELi2ELi64ELb0ELb0EEEJNS5_IJNSA_ILi128EEESF_SG_EEENS5_IJNSW_IS1M_SC_EENSW_INSA_ILi64EEESC_EEEEESI_SJ_SI_SJ_NS1H_6fusion15FusionCallbacksIS1L_NS1S_17LinearCombinationISI_fSI_fLNS_15FloatRoundStyleE2EEES1N_S1R_JEEENS4_5SM1004TMEM4LOAD26SM100_TMEM_LOAD_32dp32b64xENS4_13SM90_TMA_LOADENS15_INS16_ILi2ELi4ELi3EEES19_NSW_INS5_IJSB_S1P_EEENS5_IJS1P_SC_EEEEEEENS4_39AutoVectorizingCopyWithAssumedAlignmentILi128EEENS4_14SM90_TMA_STOREES27_S29_S29_EEEvvEEEEvNT_6ParamsE,(.L_x_243 - _ZN7cutlass13device_kernelINS_4gemm6kernel13GemmUniversalIN4cute5tupleIJiiiiEEENS1_10collective13CollectiveMmaINS1_35MainloopSm100TmaUmmaWarpSpecializedILi22ELi2ELi2ENS5_IJNS4_1CILi8EEENSA_ILi1EEESC_EEEEENS5_IJNSA_ILi256EEESF_NSA_ILi32EEEEEENS_12float_e4m3_tENS5_IJlSC_lEEESI_SJ_NS4_8TiledMMAINS4_8MMA_AtomIJNS4_10MMA_TraitsINS4_25SM100_MMA_F8F6F4_2x1SM_SSEJSI_SI_fSF_SF_NS4_17integral_constantINS4_4UMMA5MajorELSQ_0EEESR_NSO_INSP_7ScaleInELSS_0EEEST_EEEEEENS4_6LayoutINS5_IJSC_SC_SC_EEENS5_IJNSA_ILi0EEESY_SY_EEEEENS5_IJNS4_10UnderscoreES11_S11_EEEEENS4_18SM100_TMA_2SM_LOADENS4_14ComposedLayoutINS4_7SwizzleILi1ELi4ELi3EEENS4_18smem_ptr_flag_bitsILi8EEENSW_INS5_IJSB_SG_EEENS5_IJSG_SC_EEEEEEEvNS4_8identityENS4_28SM100_TMA_2SM_LOAD_MULTICASTES1D_vS1E_EENS_8epilogue10collective18CollectiveEpilogueINS1H_23Sm100TmaWarpSpecializedILi4ELi2ELi64ELb0ELb0EEEJNS5_IJNSA_ILi128EEESF_SG_EEENS5_IJNSW_IS1M_SC_EENSW_INSA_ILi64EEESC_EEEEESI_SJ_SI_SJ_NS1H_6fusion15FusionCallbacksIS1L_NS1S_17LinearCombinationISI_fSI_fLNS_15FloatRoundStyleE2EEES1N_S1R_JEEENS4_5SM1004TMEM4LOAD26SM100_TMEM_LOAD_32dp32b64xENS4_13SM90_TMA_LOADENS15_INS16_ILi2ELi4ELi3EEES19_NSW_INS5_IJSB_S1P_EEENS5_IJS1P_SC_EEEEEEENS4_39AutoVectorizingCopyWithAssumedAlignmentILi128EEENS4_14SM90_TMA_STOREES27_S29_S29_EEEvvEEEEvNT_6ParamsE)
        .other          _ZN7cutlass13device_kernelINS_4gemm6kernel13GemmUniversalIN4cute5tupleIJiiiiEEENS1_10collective13CollectiveMmaINS1_35MainloopSm100TmaUmmaWarpSpecializedILi22ELi2ELi2ENS5_IJNS4_1CILi8EEENSA_ILi1EEESC_EEEEENS5_IJNSA_ILi256EEESF_NSA_ILi32EEEEEENS_12float_e4m3_tENS5_IJlSC_lEEESI_SJ_NS4_8TiledMMAINS4_8MMA_AtomIJNS4_10MMA_TraitsINS4_25SM100_MMA_F8F6F4_2x1SM_SSEJSI_SI_fSF_SF_NS4_17integral_constantINS4_4UMMA5MajorELSQ_0EEESR_NSO_INSP_7ScaleInELSS_0EEEST_EEEEEENS4_6LayoutINS5_IJSC_SC_SC_EEENS5_IJNSA_ILi0EEESY_SY_EEEEENS5_IJNS4_10UnderscoreES11_S11_EEEEENS4_18SM100_TMA_2SM_LOADENS4_14ComposedLayoutINS4_7SwizzleILi1ELi4ELi3EEENS4_18smem_ptr_flag_bitsILi8EEENSW_INS5_IJSB_SG_EEENS5_IJSG_SC_EEEEEEEvNS4_8identityENS4_28SM100_TMA_2SM_LOAD_MULTICASTES1D_vS1E_EENS_8epilogue10collective18CollectiveEpilogueINS1H_23Sm100TmaWarpSpecializedILi4ELi2ELi64ELb0ELb0EEEJNS5_IJNSA_ILi128EEESF_SG_EEENS5_IJNSW_IS1M_SC_EENSW_INSA_ILi64EEESC_EEEEESI_SJ_SI_SJ_NS1H_6fusion15FusionCallbacksIS1L_NS1S_17LinearCombinationISI_fSI_fLNS_15FloatRoundStyleE2EEES1N_S1R_JEEENS4_5SM1004TMEM4LOAD26SM100_TMEM_LOAD_32dp32b64xENS4_13SM90_TMA_LOADENS15_INS16_ILi2ELi4ELi3EEES19_NSW_INS5_IJSB_S1P_EEENS5_IJS1P_SC_EEEEEEENS4_39AutoVectorizingCopyWithAssumedAlignmentILi128EEENS4_14SM90_TMA_STOREES27_S29_S29_EEEvvEEEEvNT_6ParamsE,@"STO_CUDA_ENTRY STV_DEFAULT"
_ZN7cutlass13device_kernelINS_4gemm6kernel13GemmUniversalIN4cute5tupleIJiiiiEEENS1_10collective13CollectiveMmaINS1_35MainloopSm100TmaUmmaWarpSpecializedILi22ELi2ELi2ENS5_IJNS4_1CILi8EEENSA_ILi1EEESC_EEEEENS5_IJNSA_ILi256EEESF_NSA_ILi32EEEEEENS_12float_e4m3_tENS5_IJlSC_lEEESI_SJ_NS4_8TiledMMAINS4_8MMA_AtomIJNS4_10MMA_TraitsINS4_25SM100_MMA_F8F6F4_2x1SM_SSEJSI_SI_fSF_SF_NS4_17integral_constantINS4_4UMMA5MajorELSQ_0EEESR_NSO_INSP_7ScaleInELSS_0EEEST_EEEEEENS4_6LayoutINS5_IJSC_SC_SC_EEENS5_IJNSA_ILi0EEESY_SY_EEEEENS5_IJNS4_10UnderscoreES11_S11_EEEEENS4_18SM100_TMA_2SM_LOADENS4_14ComposedLayoutINS4_7SwizzleILi1ELi4ELi3EEENS4_18smem_ptr_flag_bitsILi8EEENSW_INS5_IJSB_SG_EEENS5_IJSG_SC_EEEEEEEvNS4_8identityENS4_28SM100_TMA_2SM_LOAD_MULTICASTES1D_vS1E_EENS_8epilogue10collective18CollectiveEpilogueINS1H_23Sm100TmaWarpSpecializedILi4ELi2ELi64ELb0ELb0EEEJNS5_IJNSA_ILi128EEESF_SG_EEENS5_IJNSW_IS1M_SC_EENSW_INSA_ILi64EEESC_EEEEESI_SJ_SI_SJ_NS1H_6fusion15FusionCallbacksIS1L_NS1S_17LinearCombinationISI_fSI_fLNS_15FloatRoundStyleE2EEES1N_S1R_JEEENS4_5SM1004TMEM4LOAD26SM100_TMEM_LOAD_32dp32b64xENS4_13SM90_TMA_LOADENS15_INS16_ILi2ELi4ELi3EEES19_NSW_INS5_IJSB_S1P_EEENS5_IJS1P_SC_EEEEEEENS4_39AutoVectorizingCopyWithAssumedAlignmentILi128EEENS4_14SM90_TMA_STOREES27_S29_S29_EEEvvEEEEvNT_6ParamsE:
[----:B------:R-:W1:Y:S01]  /*0000*/  LDC R1, c[0x0][0x37c] ;  /* 0x0000df00ff017b82 */ /* 0x000e620000000800 */
[----:B------:R-:W2:Y:S01]  /*0010*/  S2R R172, SR_TID.X ;  /* 0x0000000000ac7919 */ /* 0x000ea20000002100 */
[----:B------:R-:W3:Y:S06]  /*0020*/  LDCU.64 UR8, c[0x0][0x890] ;  /* 0x00011200ff0877ac */ /* 0x000eec0008000a00 */
[----:B------:R-:W4:Y:S01]  /*0030*/  S2UR UR45, SR_CgaCtaId ;  /* 0x00000000002d79c3 */ /* 0x000f220000008800 */
[----:B------:R-:W-:Y:S02]  /*0040*/  PRMT R158, RZ, 0x7610, R158 ;  /* 0x00007610ff9e7816 */ /* 0x000fe4000000009e */
[----:B------:R-:W-:Y:S01]  /*0050*/  ELECT P1, URZ, PT ;  /* 0x0000000000ff782f */ /* 0x000fe20003820000 */
[----:B---3--:R-:W-:-:S04]  /*0060*/  UISETP.NE.U32.AND UP0, UPT, UR8, URZ, UPT ;  /* 0x000000ff0800728c */ /* 0x008fc8000bf05070 */
[----:B------:R-:W-:Y:S02]  /*0070*/  UISETP.NE.AND.EX UP0, UPT, UR9, URZ, UPT, UP0 ;  /* 0x000000ff0900728c */ /* 0x000fe4000bf05300 */
[----:B----4-:R-:W-:Y:S02]  /*0080*/  ULOP3.LUT UR27, UR45, 0x1, URZ, 0xc0, !UPT ;  /* 0x000000012d1b7892 */ /* 0x010fe4000f8ec0ff */
[----:B------:R-:W-:Y:S01]  /*0090*/  ULOP3.LUT UR28, UR45, 0x1, URZ, 0x3c, !UPT ;  /* 0x000000012d1c7892 */ /* 0x000fe2000f8e3cff */
[----:B--2---:R-:W-:-:S05]  /*00a0*/  SHF.R.U32.HI R159, RZ, 0x5, R172 ;  /* 0x00000005ff9f7819 */ /* 0x004fca00000116ac */
[----:B------:R-:W2:Y:S02]  /*00b0*/  SHFL.IDX PT, R0, R159, RZ, 0x1f ;  /* 0x00001fff9f007589 */ /* 0x000ea400000e0000 */
[----:B--2---:R-:W-:Y:S01]  /*00c0*/  R2UR UR18, R0 ;  /* 0x00000000001272ca */ /* 0x004fe200000e0000 */
[----:B-1----:R-:W-:-:S14]  /*00d0*/  BRA.U UP0, `(.L_x_0) ;  /* 0x0000000100307547 */ /* 0x002fdc000b800000 */
[----:B------:R-:W1:Y:S02]  /*00e0*/  LDCU.64 UR4, c[0x0][0x888] ;  /* 0x00011100ff0477ac */ /* 0x000e640008000a00 */
[----:B-1----:R-:W-:-:S04]  /*00f0*/  UISETP.NE.U32.AND UP0, UPT, UR4, URZ, UPT ;  /* 0x000000ff0400728c */ /* 0x002fc8000bf05070 */
[----:B------:R-:W-:-:S09]  /*0100*/  UISETP.NE.AND.EX UP0, UPT, UR5, URZ, UPT, UP0 ;  /* 0x000000ff0500728c */ /* 0x000fd2000bf05300 */
[----:B------:R-:W-:Y:S05]  /*0110*/  BRA.U !UP0, `(.L_x_1) ;  /* 0x0000000108147547 */ /* 0x000fea000b800000 */
[----:B------:R-:W1:Y:S01]  /*0120*/  LDC.64 R2, c[0x0][0x888] ;  /* 0x00022200ff027b82 */ /* 0x000e620000000a00 */
[----:B------:R-:W1:Y:S02]  /*0130*/  LDCU.64 UR4, c[0x0][0x358] ;  /* 0x00006b00ff0477ac */ /* 0x000e640008000a00 */
[----:B-1----:R1:W5:Y:S01]  /*0140*/  LDG.E R73, desc[UR4][R2.64] ;  /* 0x0000000402497981 */ /* 0x002362000c1e1900 */
[----:B------:R-:W-:Y:S01]  /*0150*/  HFMA2 R158, -RZ, RZ, 0, 5.9604644775390625e-08 ;  /* 0x00000001ff9e7431 */ /* 0x000fe200000001ff */
[----:B------:R-:W-:Y:S05]  /*0160*/  BRA `(.L_x_0) ;  /* 0x00000000000c7947 */ /* 0x000fea0003800000 */
.L_x_1:
[----:B------:R-:W1:Y:S01]  /*0170*/  LDCU UR4, c[0x0][0x880] ;  /* 0x00011000ff0477ac */ /* 0x000e620008000800 */
[----:B------:R-:W-:Y:S01]  /*0180*/  HFMA2 R158, -RZ, RZ, 0, 5.9604644775390625e-08 ;  /* 0x00000001ff9e7431 */ /* 0x000fe200000001ff */
[----:B-1----:R-:W-:-:S07]  /*0190*/  MOV R73, UR4 ;  /* 0x0000000400497c02 */ /* 0x002fce0008000f00 */
.L_x_0:
[----:B------:R-:W2:Y:S02]  /*01a0*/  LDCU.64 UR4, c[0x0][0x8b0] ;  /* 0x00011600ff0477ac */ /* 0x000ea40008000a00 */
[----:B--2---:R-:W-:-:S04]  /*01b0*/  UISETP.NE.U32.AND UP0, UPT, UR4, URZ, UPT ;  /* 0x000000ff0400728c */ /* 0x004fc8000bf05070 */
[----:B------:R-:W-:-:S09]  /*01c0*/  UISETP.NE.AND.EX UP0, UPT, UR5, URZ, UPT, UP0 ;  /* 0x000000ff0500728c */ /* 0x000fd2000bf05300 */
[----:B------:R-:W-:Y:S05]  /*01d0*/  BRA.U UP0, `(.L_x_2) ;  /* 0x0000000100287547 */ /* 0x000fea000b800000 */
[----:B------:R-:W2:Y:S02]  /*01e0*/  LDCU.64 UR4, c[0x0][0x8a8] ;  /* 0x00011500ff0477ac */ /* 0x000ea40008000a00 */
[----:B--2---:R-:W-:-:S04]  /*01f0*/  UISETP.NE.U32.AND UP0, UPT, UR4, URZ, UPT ;  /* 0x000000ff0400728c */ /* 0x004fc8000bf05070 */
[----:B------:R-:W-:-:S09]  /*0200*/  UISETP.NE.AND.EX UP0, UPT, UR5, URZ, UPT, UP0 ;  /* 0x000000ff0500728c */ /* 0x000fd2000bf05300 */
[----:B------:R-:W-:Y:S05]  /*0210*/  BRA.U !UP0, `(.L_x_3) ;  /* 0x0000000108107547 */ /* 0x000fea000b800000 */
[----:B------:R-:W2:Y:S01]  /*0220*/  LDC.64 R70, c[0x0][0x8a8] ;  /* 0x00022a00ff467b82 */ /* 0x000ea20000000a00 */
[----:B------:R-:W2:Y:S02]  /*0230*/  LDCU.64 UR4, c[0x0][0x358] ;  /* 0x00006b00ff0477ac */ /* 0x000ea40008000a00 */
[----:B--2---:R2:W5:Y:S01]  /*0240*/  LDG.E R70, desc[UR4][R70.64] ;  /* 0x0000000446467981 */ /* 0x004562000c1e1900 */
[----:B------:R-:W-:Y:S05]  /*0250*/  BRA `(.L_x_2) ;  /* 0x0000000000087947 */ /* 0x000fea0003800000 */
.L_x_3:
[----:B------:R-:W2:Y:S02]  /*0260*/  LDCU UR4, c[0x0][0x8a0] ;  /* 0x00011400ff0477ac */ /* 0x000ea40008000800 */
[----:B--2---:R-:W-:Y:S02]  /*0270*/  MOV R70, UR4 ;  /* 0x0000000400467c02 */ /* 0x004fe40008000f00 */
.L_x_2:
[----:B------:R-:W-:Y:S01]  /*0280*/  IMAD.U32 R0, RZ, RZ, UR18 ;  /* 0x00000012ff007e24 */ /* 0x000fe2000f8e00ff */
[----:B------:R-:W-:Y:S04]  /*0290*/  BSSY.RECONVERGENT B0, `(.L_x_4) ;  /* 0x000000c000007945 */ /* 0x000fe80003800200 */
[C---:B------:R-:W-:Y:S02]  /*02a0*/  ISETP.NE.OR P2, PT, R0.reuse, 0x1, !P1 ;  /* 0x000000010000780c */ /* 0x040fe40004f45670 */
[----:B------:R-:W-:-:S11]  /*02b0*/  ISETP.NE.OR P0, PT, R0, 0x3, !P1 ;  /* 0x000000030000780c */ /* 0x000fd60004f05670 */
[----:B------:R-:W-:Y:S05]  /*02c0*/  @P2 BRA `(.L_x_5) ;  /* 0x0000000000202947 */ /* 0x000fea0003800000 */
[----:B------:R-:W3:Y:S02]  /*02d0*/  LDCU.64 UR4, c[0x0][0x348] ;  /* 0x00006900ff0477ac */ /* 0x000ee40008000a00 */
[----:B---3--:R-:W-:Y:S02]  /*02e0*/  UIADD3 UR6, UP1, UPT, UR4, 0x80, URZ ;  /* 0x0000008004067890 */ /* 0x008fe4000ff3e0ff */
[----:B------:R-:W-:Y:S02]  /*02f0*/  UIADD3 UR4, UP0, UPT, UR4, 0x180, URZ ;  /* 0x0000018004047890 */ /* 0x000fe4000ff1e0ff */
[----:B------:R-:W-:Y:S02]  /*0300*/  UIADD3.X UR7, UPT, UPT, URZ, UR5, URZ, UP1, !UPT ;  /* 0x00000005ff077290 */ /* 0x000fe40008ffe4ff */
[----:B------:R-:W-:-:S07]  /*0310*/  UIADD3.X UR5, UPT, UPT, URZ, UR5, URZ, UP0, !UPT ;  /* 0x00000005ff057290 */ /* 0x000fce00087fe4ff */
[----:B------:R3:W-:Y:S02]  /*0320*/  UTMACCTL.PF [UR6] ;  /* 0x00000000060079b9 */ /* 0x0007e40008040000 */
[----:B------:R3:W-:Y:S02]  /*0330*/  UTMACCTL.PF [UR4] ;  /* 0x00000000040079b9 */ /* 0x0007e40008040000 */
[----:B---3--:R-:W-:Y:S01]  /*0340*/  NOP ;  /* 0x0000000000007918 */ /* 0x008fe20000000000 */
.L_x_5:
[----:B------:R-:W-:Y:S05]  /*0350*/  BSYNC.RECONVERGENT B0 ;  /* 0x0000000000007941 */ /* 0x000fea0003800200 */
.L_x_4:
[----:B------:R-:W-:Y:S04]  /*0360*/  BSSY.RECONVERGENT B0, `(.L_x_6) ;  /* 0x000000a000007945 */ /* 0x000fe80003800200 */
        /* <DEDUP_REMOVED lines=9> */
.L_x_7:
[----:B------:R-:W-:Y:S05]  /*0400*/  BSYNC.RECONVERGENT B0 ;  /* 0x0000000000007941 */ /* 0x000fea0003800200 */
.L_x_6:
[----:B------:R-:W3:Y:S01]  /*0410*/  LDCU.64 UR4, c[0x0][0x888] ;  /* 0x00011100ff0477ac */ /* 0x000ee20008000a00 */
[----:B------:R-:W-:Y:S02]  /*0420*/  UISETP.EQ.U32.AND UP2, UPT, UR8, URZ, UPT ;  /* 0x000000ff0800728c */ /* 0x000fe4000bf42070 */
[----:B------:R-:W-:Y:S02]  /*0430*/  UPLOP3.LUT UP4, UPT, UPT, UPT, UPT, 0x80, 0x8 ;  /* 0x000000000008789c */ /* 0x000fe40003f8f070 */
[----:B---3--:R-:W-:-:S04]  /*0440*/  UISETP.NE.U32.AND UP0, UPT, UR4, URZ, UPT ;  /* 0x000000ff0400728c */ /* 0x008fc8000bf05070 */
[----:B------:R-:W-:-:S04]  /*0450*/  UISETP.NE.AND.EX UP1, UPT, UR5, URZ, UPT, UP0 ;  /* 0x000000ff0500728c */ /* 0x000fc8000bf25300 */
[----:B------:R-:W-:-:S04]  /*0460*/  UISETP.EQ.OR.EX UP3, UPT, UR9, URZ, !UP1, UP2 ;  /* 0x000000ff0900728c */ /* 0x000fc8000cf62720 */
[----:B------:R-:W-:-:S06]  /*0470*/  UP2UR UR4, UPR, URZ, 0x8 ;  /* 0x00000008ff047883 */ /* 0x000fcc0008000000 */
[----:B------:R-:W-:Y:S01]  /*0480*/  MOV R162, UR4 ;  /* 0x0000000400a27c02 */ /* 0x000fe20008000f00 */
[----:B------:R-:W-:Y:S06]  /*0490*/  BRA.U !UP3, `(.L_x_8) ;  /* 0x000000010b207547 */ /* 0x000fec000b800000 */
[----:B------:R-:W-:Y:S01]  /*04a0*/  UISETP.NE.U32.AND UP2, UPT, UR8, URZ, UPT ;  /* 0x000000ff0800728c */ /* 0x000fe2000bf45070 */
[----:B-----5:R-:W-:Y:S01]  /*04b0*/  FSETP.NEU.AND P0, PT, R73, RZ, PT ;  /* 0x000000ff4900720b */ /* 0x020fe20003f0d000 */
[----:B------:R-:W-:Y:S02]  /*04c0*/  USEL UR4, URZ, 0xffffffff, UP1 ;  /* 0xffffffffff047887 */ /* 0x000fe40008800000 */
[----:B------:R-:W-:-:S10]  /*04d0*/  UISETP.NE.AND.EX UP2, UPT, UR9, URZ, UPT, UP2 ;  /* 0x000000ff0900728c */ /* 0x000fd4000bf45320 */
[----:B------:R-:W-:Y:S01]  /*04e0*/  VOTEU.ANY UP0, P0 ;  /* 0x0000000000ff7886 */ /* 0x000fe20000000100 */
[----:B------:R-:W-:-:S04]  /*04f0*/  @!UP2 USEL UR4, URZ, 0xffffffff, UP0 ;  /* 0xffffffffff04a887 */ /* 0x000fc80008000000 */
[----:B------:R-:W-:-:S04]  /*0500*/  ULOP3.LUT UR4, UR4, 0x1, URZ, 0xc0, !UPT ;  /* 0x0000000104047892 */ /* 0x000fc8000f8ec0ff */
[----:B------:R-:W-:-:S11]  /*0510*/  UISETP.NE.U32.AND UP4, UPT, UR4, 0x1, UPT ;  /* 0x000000010400788c */ /* 0x000fd6000bf85070 */
.L_x_8:
[----:B------:R-:W3:Y:S01]  /*0520*/  SHFL.IDX PT, R0, R159, RZ, 0x1f ;  /* 0x00001fff9f007589 */ /* 0x000ee200000e0000 */
[----:B------:R-:W-:-:S04]  /*0530*/  UISETP.NE.AND UP0, UPT, UR18, 0x2, UPT ;  /* 0x000000021200788c */ /* 0x000fc8000bf05270 */
[----:B------:R-:W-:Y:S02]  /*0540*/  UISETP.EQ.AND UP2, UPT, UR27, URZ, !UP0 ;  /* 0x000000ff1b00728c */ /* 0x000fe4000c742270 */
[----:B------:R-:W-:-:S04]  /*0550*/  USEL UR46, URZ, 0x1, UP0 ;  /* 0x00000001ff2e7887 */ /* 0x000fc80008000000 */
[----:B------:R-:W-:Y:S02]  /*0560*/  PLOP3.LUT P3, PT, P1, PT, UP2, 0x80, 0x8 ;  /* 0x000000000008781c */ /* 0x000fe40000f6f028 */
[----:B---3--:R-:W-:-:S13]  /*0570*/  ISETP.NE.AND P0, PT, R0, RZ, PT ;  /* 0x000000ff0000720c */ /* 0x008fda0003f05270 */
[----:B------:R-:W-:Y:S05]  /*0580*/  @P0 BRA `(.L_x_9) ;  /* 0x0000000000f00947 */ /* 0x000fea0003800000 */
[----:B------:R-:W-:Y:S01]  /*0590*/  ELECT P0, URZ, PT ;  /* 0x0000000000ff782f */ /* 0x000fe20003800000 */
[----:B------:R-:W-:-:S12]  /*05a0*/  BSSY.RECONVERGENT B0, `(.L_x_9) ;  /* 0x000003a000007945 */ /* 0x000fd80003800200 */
[----:B------:R-:W-:Y:S05]  /*05b0*/  @!P0 BRA `(.L_x_10) ;  /* 0x0000000000e08947 */ /* 0x000fea0003800000 */
[----:B------:R-:W-:Y:S01]  /*05c0*/  UMOV UR4, 0x400 ;  /* 0x0000040000047882 */ /* 0x000fe20000000000 */
[----:B------:R-:W-:Y:S01]  /*05d0*/  UMOV UR8, 0x1 ;  /* 0x0000000100087882 */ /* 0x000fe20000000000 */
[----:B------:R-:W-:Y:S01]  /*05e0*/  UMOV UR6, 0x4 ;  /* 0x0000000400067882 */ /* 0x000fe20000000000 */
[----:B------:R-:W-:Y:S02]  /*05f0*/  ULEA UR4, UR45, UR4, 0x18 ;  /* 0x000000042d047291 */ /* 0x000fe4000f8ec0ff */
[----:B------:R-:W-:-:S04]  /*0600*/  UIADD3 UR8, UPT, UPT, -UR8, 0x100000, URZ ;  /* 0x0010000008087890 */ /* 0x000fc8000fffe1ff */
[----:B------:R-:W-:Y:S02]  /*0610*/  USHF.L.U32 UR9, UR8, 0xb, URZ ;  /* 0x0000000b08097899 */ /* 0x000fe400080006ff */
[----:B------:R-:W-:Y:S02]  /*0620*/  USHF.L.U32 UR8, UR8, 0x1, URZ ;  /* 0x0000000108087899 */ /* 0x000fe400080006ff */
[----:B------:R-:W-:-:S04]  /*0630*/  UIADD3 UR6, UPT, UPT, -UR6, 0x100000, URZ ;  /* 0x0010000006067890 */ /* 0x000fc8000fffe1ff */
[----:B------:R-:W-:Y:S02]  /*0640*/  USHF.L.U32 UR7, UR6, 0xb, URZ ;  /* 0x0000000b06077899 */ /* 0x000fe400080006ff */
[----:B------:R-:W-:Y:S01]  /*0650*/  USHF.L.U32 UR6, UR6, 0x1, URZ ;  /* 0x0000000106067899 */ /* 0x000fe200080006ff */
[----:B------:R-:W3:Y:S03]  /*0660*/  FENCE.VIEW.ASYNC.S ;  /* 0x00000000000073c6 */ /* 0x000ee60000000000 */
[----:B---3--:R3:W4:Y:S08]  /*0670*/  SYNCS.EXCH.64 URZ, [UR4], UR8 ;  /* 0x0000000804ff75b2 */ /* 0x0087300008000100 */
[----:B------:R3:W1:Y:S01]  /*0680*/  SYNCS.EXCH.64 URZ, [UR4+0xb0], UR6 ;  /* 0x0000b00604ff75b2 */ /* 0x0006620008000100 */
        /* <DEDUP_REMOVED lines=41> */
[----:B------:R3:W1:Y:S02]  /*0920*/  SYNCS.EXCH.64 URZ, [UR4+0x158], UR6 ;  /* 0x0001580604ff75b2 */ /* 0x0006640008000100 */
[----:B---34-:R-:W-:Y:S01]  /*0930*/  NOP ;  /* 0x0000000000007918 */ /* 0x018fe20000000000 */
.L_x_10:
[----:B------:R-:W-:Y:S05]  /*0940*/  BSYNC.RECONVERGENT B0 ;  /* 0x0000000000007941 */ /* 0x000fea0003800200 */
.L_x_9:
[----:B------:R-:W3:Y:S01]  /*0950*/  SHFL.IDX PT, R0, R159, RZ, 0x1f ;  /* 0x00001fff9f007589 */ /* 0x000ee200000e0000 */
[----:B------:R-:W-:Y:S01]  /*0960*/  NOP ;  /* 0x0000000000007918 */ /* 0x000fe20000000000 */
[----:B---3--:R-:W-:-:S13]  /*0970*/  ISETP.NE.AND P0, PT, R0, 0x1, PT ;  /* 0x000000010000780c */ /* 0x008fda0003f05270 */
[----:B------:R-:W-:Y:S05]  /*0980*/  @P0 BRA `(.L_x_11) ;  /* 0x0000000000540947 */ /* 0x000fea0003800000 */
        /* <DEDUP_REMOVED lines=10> */
[----:B------:R-:W-:Y:S01]  /*0a30*/  ELECT P0, URZ, PT ;  /* 0x0000000000ff782f */ /* 0x000fe20003800000 */
[----:B------:R-:W3:Y:S02]  /*0a40*/  FENCE.VIEW.ASYNC.S ;  /* 0x00000000000073c6 */ /* 0x000ee40000000000 */
[----:B---3--:R3:W4:Y:S08]  /*0a50*/  SYNCS.EXCH.64 URZ, [UR4+0x160], UR8 ;  /* 0x0001600804ff75b2 */ /* 0x0087300008000100 */
[----:B------:R3:W1:Y:S01]  /*0a60*/  SYNCS.EXCH.64 URZ, [UR4+0x180], UR6 ;  /* 0x0001800604ff75b2 */ /* 0x0006620008000100 */
[----:B------:R3:W1:Y:S01]  /*0a70*/  SYNCS.EXCH.64 URZ, [UR4+0x168], UR8 ;  /* 0x0001680804ff75b2 */ /* 0x0006620008000100 */
[----:B------:R3:W1:Y:S01]  /*0a80*/  SYNCS.EXCH.64 URZ, [UR4+0x188], UR6 ;  /* 0x0001880604ff75b2 */ /* 0x0006620008000100 */
[----:B------:R3:W1:Y:S01]  /*0a90*/  SYNCS.EXCH.64 URZ, [UR4+0x170], UR8 ;  /* 0x0001700804ff75b2 */ /* 0x0006620008000100 */
[----:B------:R3:W1:Y:S01]  /*0aa0*/  SYNCS.EXCH.64 URZ, [UR4+0x190], UR6 ;  /* 0x0001900604ff75b2 */ /* 0x0006620008000100 */
[----:B------:R3:W1:Y:S01]  /*0ab0*/  SYNCS.EXCH.64 URZ, [UR4+0x178], UR8 ;  /* 0x0001780804ff75b2 */ /* 0x0006620008000100 */
[----:B------:R3:W1:Y:S01]  /*0ac0*/  SYNCS.EXCH.64 URZ, [UR4+0x198], UR6 ;  /* 0x0001980604ff75b2 */ /* 0x0006620008000100 */
[----:B------:R-:W-:Y:S01]  /*0ad0*/  NOP ;  /* 0x0000000000007918 */ /* 0x000fe20000000000 */
.L_x_11:
[----:B------:R-:W2:Y:S01]  /*0ae0*/  SHFL.IDX PT, R0, R159, RZ, 0x1f ;  /* 0x00001fff9f007589 */ /* 0x000ea200000e0000 */
[----:B------:R-:W-:Y:S01]  /*0af0*/  NOP ;  /* 0x0000000000007918 */ /* 0x000fe20000000000 */
[----:B--2---:R-:W-:-:S13]  /*0b00*/  ISETP.NE.AND P0, PT, R0, 0x3, PT ;  /* 0x000000030000780c */ /* 0x004fda0003f05270 */
[----:B------:R-:W-:Y:S05]  /*0b10*/  @P0 BRA `(.L_x_12) ;  /* 0x00000000002c0947 */ /* 0x000fea0003800000 */
[----:B---3--:R-:W-:Y:S01]  /*0b20*/  UMOV UR6, 0x400 ;  /* 0x0000040000067882 */ /* 0x008fe20000000000 */
[----:B------:R-:W-:Y:S01]  /*0b30*/  UMOV UR4, 0x20 ;  /* 0x0000002000047882 */ /* 0x000fe20000000000 */
[----:B------:R-:W-:Y:S02]  /*0b40*/  ULEA UR6, UR45, UR6, 0x18 ;  /* 0x000000062d067291 */ /* 0x000fe4000f8ec0ff */
[----:B------:R-:W-:-:S04]  /*0b50*/  UIADD3 UR4, UPT, UPT, -UR4, 0x100000, URZ ;  /* 0x0010000004047890 */ /* 0x000fc8000fffe1ff */
[----:B------:R-:W-:Y:S02]  /*0b60*/  USHF.L.U32 UR5, UR4, 0xb, URZ ;  /* 0x0000000b04057899 */ /* 0x000fe400080006ff */
[----:B------:R-:W-:Y:S01]  /*0b70*/  USHF.L.U32 UR4, UR4, 0x1, URZ ;  /* 0x0000000104047899 */ /* 0x000fe200080006ff */
[----:B------:R-:W-:Y:S01]  /*0b80*/  ELECT P0, URZ, PT ;  /* 0x0000000000ff782f */ /* 0x000fe20003800000 */
[----:B------:R-:W2:Y:S10]  /*0b90*/  FENCE.VIEW.ASYNC.S ;  /* 0x00000000000073c6 */ /* 0x000eb40000000000 */
[----:B--2---:R2:W3:Y:S01]  /*0ba0*/  SYNCS.EXCH.64 URZ, [UR6+0x1a0], UR4 ;  /* 0x0001a00406ff75b2 */ /* 0x0044e20008000100 */
[----:B------:R2:W1:Y:S01]  /*0bb0*/  SYNCS.EXCH.64 URZ, [UR6+0x1a8], UR4 ;  /* 0x0001a80406ff75b2 */ /* 0x0004620008000100 */
[----:B------:R-:W-:Y:S01]  /*0bc0*/  NOP ;  /* 0x0000000000007918 */ /* 0x000fe20000000000 */
.L_x_12:
[----:B------:R-:W4:Y:S01]  /*0bd0*/  SHFL.IDX PT, R0, R159, RZ, 0x1f ;  /* 0x00001fff9f007589 */ /* 0x000f2200000e0000 */
[----:B------:R-:W-:Y:S01]  /*0be0*/  NOP ;  /* 0x0000000000007918 */ /* 0x000fe20000000000 */
[----:B----4-:R-:W-:-:S13]  /*0bf0*/  ISETP.NE.AND P0, PT, R0, 0x4, PT ;  /* 0x000000040000780c */ /* 0x010fda0003f05270 */
[----:B------:R-:W-:Y:S05]  /*0c00*/  @P0 BRA `(.L_x_13) ;  /* 0x0000000000480947 */ /* 0x000fea0003800000 */
[----:B--23--:R-:W-:Y:S01]  /*0c10*/  UMOV UR4, 0x720 ;  /* 0x0000072000047882 */ /* 0x00cfe20000000000 */
[----:B------:R-:W-:Y:S01]  /*0c20*/  UMOV UR6, 0x400 ;  /* 0x0000040000067882 */ /* 0x000fe20000000000 */
[----:B------:R-:W-:Y:S01]  /*0c30*/  USEL UR4, UR4, 0x620, UP4 ;  /* 0x0000062004047887 */ /* 0x000fe2000a000000 */
        /* <DEDUP_REMOVED lines=9> */
[----:B------:R-:W2:Y:S02]  /*0cd0*/  FENCE.VIEW.ASYNC.S ;  /* 0x00000000000073c6 */ /* 0x000ea40000000000 */
[----:B--2---:R4:W2:Y:S08]  /*0ce0*/  SYNCS.EXCH.64 URZ, [UR6+0x1b0], UR8 ;  /* 0x0001b00806ff75b2 */ /* 0x0048b00008000100 */
[----:B------:R4:W3:Y:S01]  /*0cf0*/  SYNCS.EXCH.64 URZ, [UR6+0x1c0], UR4 ;  /* 0x0001c00406ff75b2 */ /* 0x0008e20008000100 */
[----:B------:R4:W1:Y:S01]  /*0d00*/  SYNCS.EXCH.64 URZ, [UR6+0x1b8], UR8 ;  /* 0x0001b80806ff75b2 */ /* 0x0008620008000100 */
[----:B------:R4:W1:Y:S02]  /*0d10*/  SYNCS.EXCH.64 URZ, [UR6+0x1c8], UR4 ;  /* 0x0001c80406ff75b2 */ /* 0x0008640008000100 */
[----:B----4-:R-:W-:Y:S01]  /*0d20*/  NOP ;  /* 0x0000000000007918 */ /* 0x010fe20000000000 */
.L_x_13:
[----:B------:R-:W4:Y:S01]  /*0d30*/  SHFL.IDX PT, R0, R159, RZ, 0x1f ;  /* 0x00001fff9f007589 */ /* 0x000f2200000e0000 */
[----:B------:R-:W-:Y:S01]  /*0d40*/  NOP ;  /* 0x0000000000007918 */ /* 0x000fe20000000000 */
[----:B----4-:R-:W-:-:S13]  /*0d50*/  ISETP.NE.AND P0, PT, R0, 0x5, PT ;  /* 0x000000050000780c */ /* 0x010fda0003f05270 */
[----:B------:R-:W-:Y:S05]  /*0d60*/  @P0 BRA `(.L_x_14) ;  /* 0x0000000000440947 */ /* 0x000fea0003800000 */
[----:B--23--:R-:W-:Y:S01]  /*0d70*/  UMOV UR4, 0x400 ;  /* 0x0000040000047882 */ /* 0x00cfe20000000000 */
        /* <DEDUP_REMOVED lines=16> */
.L_x_14:
[----:B------:R-:W4:Y:S01]  /*0e80*/  SHFL.IDX PT, R0, R159, RZ, 0x1f ;  /* 0x00001fff9f007589 */ /* 0x000f2200000e0000 */
[----:B------:R-:W-:Y:S01]  /*0e90*/  ISETP.NE.OR P1, PT, RZ, UR18, !P1 ;  /* 0x00000012ff007c0c */ /* 0x000fe2000cf25670 */
[----:B------:R-:W-:Y:S01]  /*0ea0*/  NOP ;  /* 0x0000000000007918 */ /* 0x000fe20000000000 */
[----:B----4-:R-:W-:-:S13]  /*0eb0*/  ISETP.NE.AND P0, PT, R0, 0x3, PT ;  /* 0x000000030000780c */ /* 0x010fda0003f05270 */
[----:B------:R-:W-:Y:S05]  /*0ec0*/  @P0 BRA `(.L_x_15) ;  /* 0x0000000000340947 */ /* 0x000fea0003800000 */
[----:B--23--:R-:W-:Y:S01]  /*0ed0*/  UMOV UR4, 0x400 ;  /* 0x0000040000047882 */ /* 0x00cfe20000000000 */
[----:B------:R-:W-:Y:S01]  /*0ee0*/  UMOV UR6, 0x20 ;  /* 0x0000002000067882 */ /* 0x000fe20000000000 */
[----:B------:R-:W-:Y:S02]  /*0ef0*/  ULEA UR4, UR45, UR4, 0x18 ;  /* 0x000000042d047291 */ /* 0x000fe4000f8ec0ff */
[----:B------:R-:W-:-:S04]  /*0f00*/  UIADD3 UR6, UPT, UPT, -UR6, 0x100000, URZ ;  /* 0x0010000006067890 */ /* 0x000fc8000fffe1ff */
[----:B------:R-:W-:Y:S02]  /*0f10*/  USHF.L.U32 UR7, UR6, 0xb, URZ ;  /* 0x0000000b06077899 */ /* 0x000fe400080006ff */
[----:B------:R-:W-:Y:S01]  /*0f20*/  USHF.L.U32 UR6, UR6, 0x1, URZ ;  /* 0x0000000106067899 */ /* 0x000fe200080006ff */
[----:B------:R-:W-:Y:S01]  /*0f30*/  ELECT P0, URZ, PT ;  /* 0x0000000000ff782f */ /* 0x000fe20003800000 */
[----:B------:R-:W2:Y:S10]  /*0f40*/  FENCE.VIEW.ASYNC.S ;  /* 0x00000000000073c6 */ /* 0x000eb40000000000 */
[----:B--2---:R4:W2:Y:S01]  /*0f50*/  SYNCS.EXCH.64 URZ, [UR4+0x1f0], UR6 ;  /* 0x0001f00604ff75b2 */ /* 0x0048a20008000100 */
[----:B------:R4:W3:Y:S01]  /*0f60*/  SYNCS.EXCH.64 URZ, [UR4+0x200], UR6 ;  /* 0x0002000604ff75b2 */ /* 0x0008e20008000100 */
[----:B------:R4:W1:Y:S01]  /*0f70*/  SYNCS.EXCH.64 URZ, [UR4+0x1f8], UR6 ;  /* 0x0001f80604ff75b2 */ /* 0x0008620008000100 */
[----:B------:R4:W1:Y:S02]  /*0f80*/  SYNCS.EXCH.64 URZ, [UR4+0x208], UR6 ;  /* 0x0002080604ff75b2 */ /* 0x0008640008000100 */
[----:B----4-:R-:W-:Y:S01]  /*0f90*/  NOP ;  /* 0x0000000000007918 */ /* 0x010fe20000000000 */
.L_x_15:
[----:B------:R-:W-:Y:S01]  /*0fa0*/  VOTEU.ALL UP0, P1 ;  /* 0x0000000000ff7886 */ /* 0x000fe20000800000 */
[----:B--23--:R-:W-:Y:S01]  /*0fb0*/  UMOV UR4, 0x20 ;  /* 0x0000002000047882 */ /* 0x00cfe20000000000 */
[----:B------:R-:W2:Y:S01]  /*0fc0*/  LDCU UR7, c[0x0][0x36c] ;  /* 0x00006d80ff0777ac */ /* 0x000ea20008000800 */
[----:B------:R-:W-:Y:S01]  /*0fd0*/  NOP ;  /* 0x0000000000007918 */ /* 0x000fe20000000000 */
[----:B-1----:R-:W-:Y:S01]  /*0fe0*/  LOP3.LUT R3, R172, 0x1f, RZ, 0xc0, !PT ;  /* 0x0000001fac037812 */ /* 0x002fe200078ec0ff */
[----:B------:R-:W-:Y:S01]  /*0ff0*/  @!UP0 UMOV UR6, 0x400 ;  /* 0x0000040000068882 */ /* 0x000fe20000000000 */
[----:B------:R-:W-:-:S04]  /*1000*/  @!UP0 UIADD3 UR4, UPT, UPT, -UR4, 0x100000, URZ ;  /* 0x0010000004048890 */ /* 0x000fc8000fffe1ff */
[----:B------:R-:W-:Y:S02]  /*1010*/  @!UP0 USHF.L.U32 UR5, UR4, 0xb, URZ ;  /* 0x0000000b04058899 */ /* 0x000fe400080006ff */
[----:B------:R-:W-:Y:S02]  /*1020*/  @!UP0 USHF.L.U32 UR4, UR4, 0x1, URZ ;  /* 0x0000000104048899 */ /* 0x000fe400080006ff */
[----:B------:R-:W-:Y:S01]  /*1030*/  @!UP0 ULEA UR6, UR45, UR6, 0x18 ;  /* 0x000000062d068291 */ /* 0x000fe2000f8ec0ff */
[----:B------:R-:W-:Y:S01]  /*1040*/  VOTEU.ALL UP0, P1 ;  /* 0x0000000000ff7886 */ /* 0x000fe20000800000 */
[----:B------:R-:W-:Y:S02]  /*1050*/  UISETP.NE.AND UP5, UPT, UR18, URZ, UPT ;  /* 0x000000ff1200728c */ /* 0x000fe4000bfa5270 */
[----:B--2---:R-:W-:Y:S01]  /*1060*/  UISETP.EQ.U32.AND UP6, UPT, UR7, 0x1, UPT ;  /* 0x000000010700788c */ /* 0x004fe2000bfc2070 */
[----:B------:R-:W1:Y:S07]  /*1070*/  FENCE.VIEW.ASYNC.S ;  /* 0x00000000000073c6 */ /* 0x000e6e0000000000 */
[----:B-1----:R1:W2:Y:S01]  /*1080*/  @!UP0 SYNCS.EXCH.64 URZ, [UR6+0x210], UR4 ;  /* 0x0002100406ff85b2 */ /* 0x0022a20008000100 */
[----:B------:R-:W-:Y:S05]  /*1090*/  BRA.U !UP6, `(.L_x_16) ;  /* 0x000000010e087547 */ /* 0x000fea000b800000 */
[----:B--2---:R-:W-:Y:S01]  /*10a0*/  UCGABAR_ARV ;  /* 0x00000000000079c7 */ /* 0x004fe20008000000 */
[----:B------:R-:W-:Y:S05]  /*10b0*/  BRA `(.L_x_17) ;  /* 0x0000000000047947 */ /* 0x000fea0003800000 */
.L_x_16:
[----:B--2---:R-:W-:Y:S01]  /*10c0*/  NOP ;  /* 0x0000000000007918 */ /* 0x004fe20000000000 */
.L_x_17:
[----:B------:R-:W2:Y:S01]  /*10d0*/  S2UR UR31, SR_CTAID.X ;  /* 0x00000000001f79c3 */ /* 0x000ea20000002500 */
[----:B------:R-:W-:-:S05]  /*10e0*/  CS2R.32 R161, SR_CgaSize ;  /* 0x0000000000a17805 */ /* 0x000fca0000008a00 */
[----:B------:R-:W-:-:S05]  /*10f0*/  IMAD R161, R161, -0xa0, RZ ;  /* 0xffffff60a1a17824 */ /* 0x000fca00078e02ff */
[----:B-1----:R-:W-:-:S14]  /*1100*/  R2UR UR5, R161 ;  /* 0x00000000a10572ca */ /* 0x002fdc00000e0000 */
[----:B------:R-:W1:Y:S01]  /*1110*/  LDCU UR5, c[0x0][UR5+0x2b0] ;  /* 0x00005600050577ac */ /* 0x000e620008000800 */
[----:B------:R-:W-:-:S05]  /*1120*/  CS2R.32 R161, SR_CgaSize ;  /* 0x0000000000a17805 */ /* 0x000fca0000008a00 */
[----:B------:R-:W-:-:S05]  /*1130*/  IMAD R161, R161, -0xa0, RZ ;  /* 0xffffff60a1a17824 */ /* 0x000fca00078e02ff */
[----:B------:R-:W-:-:S14]  /*1140*/  R2UR UR4, R161 ;  /* 0x00000000a10472ca */ /* 0x000fdc00000e0000 */
[----:B------:R-:W3:Y:S01]  /*1150*/  LDCU UR4, c[0x0][UR4+0x2b4] ;  /* 0x00005680040477ac */ /* 0x000ee20008000800 */
[----:B------:R-:W4:Y:S01]  /*1160*/  S2UR UR30, SR_CTAID.Y ;  /* 0x00000000001e79c3 */ /* 0x000f220000002600 */
[----:B------:R-:W-:-:S05]  /*1170*/  CS2R.32 R161, SR_CgaSize ;  /* 0x0000000000a17805 */ /* 0x000fca0000008a00 */
[----:B------:R-:W-:-:S05]  /*1180*/  IMAD R161, R161, -0xa0, RZ ;  /* 0xffffff60a1a17824 */ /* 0x000fca00078e02ff */
[----:B------:R-:W-:-:S14]  /*1190*/  R2UR UR7, R161 ;  /* 0x00000000a10772ca */ /* 0x000fdc00000e0000 */
[----:B------:R-:W3:Y:S01]  /*11a0*/  LDCU UR7, c[0x0][UR7+0x2a0] ;  /* 0x00005400070777ac */ /* 0x000ee20008000800 */
[----:B------:R-:W-:-:S05]  /*11b0*/  CS2R.32 R161, SR_CgaSize ;  /* 0x0000000000a17805 */ /* 0x000fca0000008a00 */
[----:B------:R-:W-:-:S05]  /*11c0*/  IMAD R161, R161, -0xa0, RZ ;  /* 0xffffff60a1a17824 */ /* 0x000fca00078e02ff */
[----:B------:R-:W-:-:S14]  /*11d0*/  R2UR UR8, R161 ;  /* 0x00000000a10872ca */ /* 0x000fdc00000e0000 */
[----:B------:R-:W3:Y:S01]  /*11e0*/  LDCU UR8, c[0x0][UR8+0x2a4] ;  /* 0x00005480080877ac */ /* 0x000ee20008000800 */
[----:B------:R-:W-:Y:S01]  /*11f0*/  UISETP.GT.U32.AND UP0, UPT, UR27, 0xffff, UPT ;  /* 0x0000ffff1b00788c */ /* 0x000fe2000bf04070 */
[----:B------:R-:W3:Y:S01]  /*1200*/  LDCU UR19, c[0x0][0xb24] ;  /* 0x00016480ff1377ac */ /* 0x000ee20008000800 */
[----:B------:R-:W3:Y:S01]  /*1210*/  LDCU UR42, c[0x0][0xb24] ;  /* 0x00016480ff2a77ac */ /* 0x000ee20008000800 */
[----:B--2---:R-:W-:Y:S01]  /*1220*/  I2FP.F32.U32 R2, UR31 ;  /* 0x0000001f00027c45 */ /* 0x004fe20008201000 */
[----:B------:R-:W2:Y:S04]  /*1230*/  LDCU UR24, c[0x0][0xb30] ;  /* 0x00016600ff1877ac */ /* 0x000ea80008000800 */
[----:B-1----:R-:W-:Y:S01]  /*1240*/  FMUL R2, R2, UR5 ;  /* 0x0000000502027c20 */ /* 0x002fe20008400000 */
[----:B------:R-:W-:Y:S01]  /*1250*/  USHF.L.U32 UR23, UR45, 0x9, URZ ;  /* 0x000000092d177899 */ /* 0x000fe200080006ff */
[----:B----4-:R-:W-:Y:S01]  /*1260*/  I2FP.F32.U32 R0, UR30 ;  /* 0x0000001e00007c45 */ /* 0x010fe20008201000 */
[----:B------:R-:W-:-:S03]  /*1270*/  USHF.L.U32 UR47, UR31, 0x7, URZ ;  /* 0x000000071f2f7899 */ /* 0x000fc600080006ff */
[----:B------:R-:W1:Y:S01]  /*1280*/  F2I.U32.TRUNC.NTZ R2, R2 ;  /* 0x0000000200027305 */ /* 0x000e62000020f000 */
[----:B------:R-:W-:Y:S01]  /*1290*/  USEL UR22, UR27, 0xffff, !UP0 ;  /* 0x0000ffff1b167887 */ /* 0x000fe2000c000000 */
[----:B---3--:R-:W-:-:S06]  /*12a0*/  FMUL R0, R0, UR4 ;  /* 0x0000000400007c20 */ /* 0x008fcc0008400000 */
[----:B------:R-:W3:Y:S01]  /*12b0*/  F2I.U32.TRUNC.NTZ R0, R0 ;  /* 0x0000000000007305 */ /* 0x000ee2000020f000 */
[----:B-1----:R-:W-:Y:S02]  /*12c0*/  R2UR UR4, R2 ;  /* 0x00000000020472ca */ /* 0x002fe400000e0000 */
[----:B------:R-:W-:Y:S02]  /*12d0*/  PRMT R2, RZ, 0x7610, R2 ;  /* 0x00007610ff027816 */ /* 0x000fe40000000002 */
[----:B---3--:R-:W-:Y:S02]  /*12e0*/  R2UR UR6, R0 ;  /* 0x00000000000672ca */ /* 0x008fe400000e0000 */
[----:B------:R-:W-:-:S07]  /*12f0*/  PRMT R0, RZ, 0x7610, R0 ;  /* 0x00007610ff007816 */ /* 0x000fce0000000000 */
[----:B------:R-:W-:-:S04]  /*1300*/  UIADD3 UR5, UPT, UPT, -UR4, URZ, URZ ;  /* 0x000000ff04057290 */ /* 0x000fc8000fffe1ff */
[----:B------:R-:W-:Y:S02]  /*1310*/  UIMAD UR5, UR7, UR5, UR31 ;  /* 0x00000005070572a4 */ /* 0x000fe4000f8e021f */
[----:B------:R-:W-:-:S04]  /*1320*/  UIADD3 UR4, UPT, UPT, -UR6, URZ, URZ ;  /* 0x000000ff06047290 */ /* 0x000fc8000fffe1ff */
[----:B------:R-:W-:Y:S01]  /*1330*/  IMAD.U32 R161, RZ, RZ, UR5 ;  /* 0x00000005ffa17e24 */ /* 0x000fe2000f8e00ff */
[----:B------:R-:W-:-:S06]  /*1340*/  UIMAD UR4, UR8, UR4, UR30 ;  /* 0x00000004080472a4 */ /* 0x000fcc000f8e021e */
[----:B------:R-:W-:Y:S01]  /*1350*/  IMAD.U32 R160, RZ, RZ, UR4 ;  /* 0x00000004ffa07e24 */ /* 0x000fe2000f8e00ff */
[----:B--2---:R-:W-:Y:S06]  /*1360*/  BRA.U UP5, `(.L_x_18) ;  /* 0x00000001056c7547 */ /* 0x004fec000b800000 */
[----:B------:R-:W-:Y:S02]  /*1370*/  R2UR UR4, R160 ;  /* 0x00000000a00472ca */ /* 0x000fe400000e0000 */
[----:B------:R-:W-:-:S11]  /*1380*/  R2UR UR10, R161 ;  /* 0x00000000a10a72ca */ /* 0x000fd600000e0000 */
[----:B------:R-:W-:Y:S02]  /*1390*/  UISETP.NE.AND UP0, UPT, UR4, URZ, UPT ;  /* 0x000000ff0400728c */ /* 0x000fe4000bf05270 */
[----:B------:R-:W-:Y:S02]  /*13a0*/  ULOP3.LUT UR4, UR10, 0x2, URZ, 0x3c, !UPT ;  /* 0x000000020a047892 */ /* 0x000fe4000f8e3cff */
[----:B------:R-:W-:Y:S02]  /*13b0*/  UISETP.GT.U32.AND UP2, UPT, UR10, 0x1, UP0 ;  /* 0x000000010a00788c */ /* 0x000fe40008744070 */
[----:B------:R-:W-:Y:S02]  /*13c0*/  ULOP3.LUT UR5, UR10, 0x4, URZ, 0x3c, !UPT ;  /* 0x000000040a057892 */ /* 0x000fe4000f8e3cff */
[----:B------:R-:W-:Y:S02]  /*13d0*/  USEL UR8, URZ, 0x1, UP2 ;  /* 0x00000001ff087887 */ /* 0x000fe40009000000 */
[----:B------:R-:W-:-:S02]  /*13e0*/  USEL UR7, URZ, 0x2, UP2 ;  /* 0x00000002ff077887 */ /* 0x000fc40009000000 */
[----:B------:R-:W-:Y:S02]  /*13f0*/  UISETP.GT.U32.AND UP2, UPT, UR4, 0x1, UP0 ;  /* 0x000000010400788c */ /* 0x000fe40008744070 */
[----:B------:R-:W-:Y:S02]  /*1400*/  ULOP3.LUT UR4, UR10, 0x6, URZ, 0x3c, !UPT ;  /* 0x000000060a047892 */ /* 0x000fe4000f8e3cff */
[----:B------:R-:W-:Y:S02]  /*1410*/  USEL UR6, URZ, 0x4, UP2 ;  /* 0x00000004ff067887 */ /* 0x000fe40009000000 */
[----:B------:R-:W-:Y:S02]  /*1420*/  USEL UR9, URZ, 0x8, UP2 ;  /* 0x00000008ff097887 */ /* 0x000fe40009000000 */
[----:B------:R-:W-:Y:S02]  /*1430*/  UISETP.GT.U32.AND UP2, UPT, UR5, 0x1, UP0 ;  /* 0x000000010500788c */ /* 0x000fe40008744070 */
[----:B------:R-:W-:-:S02]  /*1440*/  UISETP.GT.U32.AND UP0, UPT, UR4, 0x1, UP0 ;  /* 0x000000010400788c */ /* 0x000fc40008704070 */
[----:B------:R-:W-:Y:S02]  /*1450*/  USEL UR4, URZ, 0x10, UP2 ;  /* 0x00000010ff047887 */ /* 0x000fe40009000000 */
[----:B------:R-:W-:Y:S02]  /*1460*/  UIADD3 UR5, UPT, UPT, UR6, UR7, UR8 ;  /* 0x0000000706057290 */ /* 0x000fe4000fffe008 */
[----:B------:R-:W-:Y:S02]  /*1470*/  USEL UR7, URZ, 0x40, UP0 ;  /* 0x00000040ff077887 */ /* 0x000fe40008000000 */
[----:B------:R-:W-:Y:S02]  /*1480*/  USEL UR8, URZ, 0x20, UP2 ;  /* 0x00000020ff087887 */ /* 0x000fe40009000000 */
[----:B------:R-:W-:Y:S02]  /*1490*/  UIADD3 UR5, UPT, UPT, UR4, UR5, UR9 ;  /* 0x0000000504057290 */ /* 0x000fe4000fffe009 */
[----:B------:R-:W-:-:S02]  /*14a0*/  ULOP3.LUT UR4, UR10, 0xfffffffe, URZ, 0xc0, !UPT ;  /* 0xfffffffe0a047892 */ /* 0x000fc4000f8ec0ff */
[----:B------:R-:W-:Y:S02]  /*14b0*/  USEL UR6, URZ, 0x80, UP0 ;  /* 0x00000080ff067887 */ /* 0x000fe40008000000 */
[----:B------:R-:W-:-:S03]  /*14c0*/  UIADD3 UR5, UPT, UPT, UR7, UR5, UR8 ;  /* 0x0000000507057290 */ /* 0x000fc6000fffe008 */
[----:B------:R-:W-:Y:S01]  /*14d0*/  UMOV UR7, 0x3 ;  /* 0x0000000300077882 */ /* 0x000fe20000000000 */
[----:B------:R-:W-:Y:S02]  /*14e0*/  UIADD3 UR5, UPT, UPT, UR5, UR6, URZ ;  /* 0x0000000605057290 */ /* 0x000fe4000fffe0ff */
[----:B------:R-:W-:-:S04]  /*14f0*/  USHF.L.U32 UR4, UR7, UR4, URZ ;  /* 0x0000000407047299 */ /* 0x000fc800080006ff */
[----:B------:R-:W-:Y:S02]  /*1500*/  IMAD.U32 R2, RZ, RZ, UR5 ;  /* 0x00000005ff027e24 */ /* 0x000fe4000f8e00ff */
[----:B------:R-:W-:-:S07]  /*1510*/  IMAD.U32 R0, RZ, RZ, UR4 ;  /* 0x00000004ff007e24 */ /* 0x000fce000f8e00ff */
.L_x_18:
[----:B------:R-:W1:Y:S01]  /*1520*/  S2UR UR36, SR_CTAID.Z ;  /* 0x00000000002479c3 */ /* 0x000e620000002700 */
[----:B------:R-:W-:Y:S01]  /*1530*/  UISETP.GE.AND UP0, UPT, UR19, 0x1, UPT ;  /* 0x000000011300788c */ /* 0x000fe2000bf06270 */
[----:B------:R-:W-:-:S08]  /*1540*/  UMOV UR25, 0x55 ;  /* 0x0000005500197882 */ /* 0x000fd00000000000 */
[----:B------:R-:W-:Y:S05]  /*1550*/  BRA.U !UP0, `(.L_x_19) ;  /* 0x0000000108d07547 */ /* 0x000fea000b800000 */
[----:B------:R-:W2:Y:S01]  /*1560*/  LDCU.128 UR12, c[0x0][0xb10] ;  /* 0x00016200ff0c77ac */ /* 0x000ea20008000c00 */
[----:B------:R-:W3:Y:S01]  /*1570*/  LDCU UR6, c[0x0][0x370] ;  /* 0x00006e00ff0677ac */ /* 0x000ee20008000800 */
[----:B------:R-:W4:Y:S01]  /*1580*/  LDCU UR7, c[0x0][0x374] ;  /* 0x00006e80ff0777ac */ /* 0x000f220008000800 */
[----:B------:R-:W1:Y:S01]  /*1590*/  LDCU UR20, c[0x0][0xb0c] ;  /* 0x00016180ff1477ac */ /* 0x000e620008000800 */
[----:B------:R-:W1:Y:S01]  /*15a0*/  LDCU UR21, c[0x0][0xb20] ;  /* 0x00016400ff1577ac */ /* 0x000e620008000800 */
[----:B------:R-:W1:Y:S01]  /*15b0*/  LDCU.64 UR8, c[0x0][0xb28] ;  /* 0x00016500ff0877ac */ /* 0x000e620008000a00 */
[----:B--2---:R-:W-:Y:S02]  /*15c0*/  UISETP.NE.AND UP3, UPT, UR14, 0x1, UPT ;  /* 0x000000010e00788c */ /* 0x004fe4000bf65270 */
[----:B----4-:R-:W-:Y:S02]  /*15d0*/  UIMAD.WIDE.U32 UR10, UR7, UR15, URZ ;  /* 0x0000000f070a72a5 */ /* 0x010fe4000f8e00ff */
[----:B---3--:R-:W-:-:S02]  /*15e0*/  UIMAD.WIDE.U32 UR16, UR6, UR12, URZ ;  /* 0x0000000c061072a5 */ /* 0x008fc4000f8e00ff */
[----:B-1----:R-:W-:Y:S02]  /*15f0*/  UISETP.NE.AND UP0, UPT, UR20, 0x1, UPT ;  /* 0x000000011400788c */ /* 0x002fe4000bf05270 */
[----:B------:R-:W-:Y:S01]  /*1600*/  UIMAD.WIDE.U32 UR4, UR31, UR12, URZ ;  /* 0x0000000c1f0472a5 */ /* 0x000fe2000f8e00ff */
[----:B------:R-:W-:Y:S02]  /*1610*/  UMOV UR10, UR11 ;  /* 0x0000000b000a7c82 */ /* 0x000fe40008000000 */
[----:B------:R-:W-:Y:S01]  /*1620*/  UMOV UR16, UR17 ;  /* 0x0000001100107c82 */ /* 0x000fe20008000000 */
[----:B------:R-:W-:Y:S02]  /*1630*/  @UP3 USHF.R.U32.HI UR7, URZ, UR21, UR10 ;  /* 0x00000015ff073299 */ /* 0x000fe4000801160a */
[----:B------:R-:W-:Y:S02]  /*1640*/  UISETP.NE.AND UP2, UPT, UR19, 0x1, UPT ;  /* 0x000000011300788c */ /* 0x000fe4000bf45270 */
[----:B------:R-:W-:-:S02]  /*1650*/  USHF.R.U32.HI UR5, URZ, UR13, UR5 ;  /* 0x0000000dff057299 */ /* 0x000fc40008011605 */
[----:B------:R-:W-:Y:S02]  /*1660*/  @UP0 USHF.R.U32.HI UR6, URZ, UR13, UR16 ;  /* 0x0000000dff060299 */ /* 0x000fe40008011610 */
[----:B------:R-:W-:Y:S02]  /*1670*/  UIMAD.WIDE.U32 UR12, UR30, UR15, URZ ;  /* 0x0000000f1e0c72a5 */ /* 0x000fe4000f8e00ff */
[----:B------:R-:W-:Y:S02]  /*1680*/  UIMAD.WIDE.U32 UR10, UR7, UR8, URZ ;  /* 0x00000008070a72a5 */ /* 0x000fe4000f8e00ff */
[----:B------:R-:W-:Y:S02]  /*1690*/  UIMAD.WIDE.U32 UR16, UR6, UR8, URZ ;  /* 0x00000008061072a5 */ /* 0x000fe4000f8e00ff */
[----:B------:R-:W-:Y:S01]  /*16a0*/  USEL UR5, UR31, UR5, !UP0 ;  /* 0x000000051f057287 */ /* 0x000fe2000c000000 */
[----:B------:R-:W-:Y:S02]  /*16b0*/  UMOV UR4, UR13 ;  /* 0x0000000d00047c82 */ /* 0x000fe40008000000 */
[----:B------:R-:W-:Y:S01]  /*16c0*/  UMOV UR10, UR11 ;  /* 0x0000000b000a7c82 */ /* 0x000fe20008000000 */
[----:B------:R-:W-:-:S02]  /*16d0*/  USHF.R.U32.HI UR4, URZ, UR21, UR4 ;  /* 0x00000015ff047299 */ /* 0x000fc40008011604 */
[----:B------:R-:W-:Y:S01]  /*16e0*/  @UP2 USHF.R.U32.HI UR7, URZ, UR9, UR10 ;  /* 0x00000009ff072299 */ /* 0x000fe2000801160a */
[----:B------:R-:W-:Y:S01]  /*16f0*/  UMOV UR16, UR17 ;  /* 0x0000001100107c82 */ /* 0x000fe20008000000 */
[----:B------:R-:W-:Y:S02]  /*1700*/  USEL UR4, UR30, UR4, !UP3 ;  /* 0x000000041e047287 */ /* 0x000fe4000d800000 */
[----:B------:R-:W-:Y:S02]  /*1710*/  @UP2 USHF.R.U32.HI UR6, URZ, UR9, UR16 ;  /* 0x00000009ff062299 */ /* 0x000fe40008011610 */
[----:B------:R-:W-:Y:S02]  /*1720*/  UIMAD UR7, UR7, UR19, URZ ;  /* 0x00000013070772a4 */ /* 0x000fe4000f8e02ff */
[----:B------:R-:W-:Y:S02]  /*1730*/  UIMAD UR12, UR6, UR19, URZ ;  /* 0x00000013060c72a4 */ /* 0x000fe4000f8e02ff */
[----:B------:R-:W-:-:S02]  /*1740*/  UISETP.GE.AND UP0, UPT, UR4, UR7, UPT ;  /* 0x000000070400728c */ /* 0x000fc4000bf06270 */
[----:B------:R-:W-:Y:S02]  /*1750*/  UIMAD.WIDE.U32 UR10, UR4, UR8, URZ ;  /* 0x00000008040a72a5 */ /* 0x000fe4000f8e00ff */
[----:B------:R-:W-:Y:S02]  /*1760*/  UISETP.GE.OR UP0, UPT, UR5, UR12, UP0 ;  /* 0x0000000c0500728c */ /* 0x000fe40008706670 */
[----:B------:R-:W-:Y:S02]  /*1770*/  UIMAD.WIDE.U32 UR12, UR5, UR8, URZ ;  /* 0x00000008050c72a5 */ /* 0x000fe4000f8e00ff */
[----:B------:R-:W-:Y:S01]  /*1780*/  UIADD3 UR10, UPT, UPT, -UR4, URZ, URZ ;  /* 0x000000ff040a7290 */ /* 0x000fe2000fffe1ff */
[----:B------:R-:W-:Y:S01]  /*1790*/  UMOV UR8, UR11 ;  /* 0x0000000b00087c82 */ /* 0x000fe20008000000 */
[----:B------:R-:W-:Y:S02]  /*17a0*/  UIADD3 UR11, UPT, UPT, -UR5, URZ, URZ ;  /* 0x000000ff050b7290 */ /* 0x000fe4000fffe1ff */
[----:B------:R-:W-:-:S03]  /*17b0*/  USHF.R.U32.HI UR8, URZ, UR9, UR8 ;  /* 0x00000009ff087299 */ /* 0x000fc60008011608 */
[----:B------:R-:W-:Y:S01]  /*17c0*/  @!UP0 UMOV UR7, UR13 ;  /* 0x0000000d00078c82 */ /* 0x000fe20008000000 */
[----:B------:R-:W-:Y:S02]  /*17d0*/  UIMAD UR30, UR14, UR10, UR30 ;  /* 0x0000000a0e1e72a4 */ /* 0x000fe4000f8e021e */
[----:B------:R-:W-:Y:S02]  /*17e0*/  USEL UR8, UR4, UR8, !UP2 ;  /* 0x0000000804087287 */ /* 0x000fe4000d000000 */
[----:B------:R-:W-:Y:S02]  /*17f0*/  @!UP0 USHF.R.U32.HI UR7, URZ, UR9, UR7 ;  /* 0x00000009ff078299 */ /* 0x000fe40008011607 */
[----:B------:R-:W-:Y:S02]  /*1800*/  UIADD3 UR9, UPT, UPT, -UR8, URZ, URZ ;  /* 0x000000ff08097290 */ /* 0x000fe4000fffe1ff */
[----:B------:R-:W-:Y:S02]  /*1810*/  @!UP0 USEL UR7, UR5, UR7, !UP2 ;  /* 0x0000000705078287 */ /* 0x000fe4000d000000 */
[----:B------:R-:W-:-:S02]  /*1820*/  UIMAD UR9, UR19, UR9, UR4 ;  /* 0x00000009130972a4 */ /* 0x000fc4000f8e0204 */
[----:B------:R-:W-:Y:S02]  /*1830*/  @!UP0 UIADD3 UR8, UPT, UPT, UR8, -UR7, URZ ;  /* 0x8000000708088290 */ /* 0x000fe4000fffe0ff */
[----:B------:R-:W-:Y:S02]  /*1840*/  @!UP0 UIMAD UR6, UR9, UR6, UR7 ;  /* 0x00000006090682a4 */ /* 0x000fe4000f8e0207 */
[----:B------:R-:W-:Y:S02]  /*1850*/  @!UP0 UIMAD UR4, UR8, UR19, UR5 ;  /* 0x00000013080482a4 */ /* 0x000fe4000f8e0205 */
[----:B------:R-:W-:Y:S02]  /*1860*/  UIMAD UR31, UR20, UR11, UR31 ;  /* 0x0000000b141f72a4 */ /* 0x000fe4000f8e021f */
[----:B------:R-:W-:Y:S01]  /*1870*/  UIMAD UR30, UR4, UR14, UR30 ;  /* 0x0000000e041e72a4 */ /* 0x000fe2000f8e021e */
[----:B------:R-:W-:Y:S02]  /*1880*/  @!UP0 UMOV UR5, UR6 ;  /* 0x0000000600058c82 */ /* 0x000fe40008000000 */
[----:B------:R-:W-:-:S12]  /*1890*/  UIMAD UR31, UR5, UR20, UR31 ;  /* 0x00000014051f72a4 */ /* 0x000fd8000f8e021f */
.L_x_19:
[----:B------:R-:W-:Y:S02]  /*18a0*/  UISETP.NE.AND UP2, UPT, UR24, 0x1, UPT ;  /* 0x000000011800788c */ /* 0x000fe4000bf45270 */
[----:B------:R-:W-:Y:S02]  /*18b0*/  ULOP3.LUT UR22, UR22, 0xffff, URZ, 0xc0, !UPT ;  /* 0x0000ffff16167892 */ /* 0x000fe4000f8ec0ff */
[----:B------:R-:W-:Y:S02]  /*18c0*/  UISETP.NE.AND UP0, UPT, UR18, 0x2, UPT ;  /* 0x000000021200788c */ /* 0x000fe4000bf05270 */
[----:B------:R-:W-:Y:S02]  /*18d0*/  ULOP3.LUT UR23, UR23, 0xc00, URZ, 0xc0, !UPT ;  /* 0x00000c0017177892 */ /* 0x000fe4000f8ec0ff */
[----:B------:R-:W-:Y:S02]  /*18e0*/  ULOP3.LUT UR47, UR47, 0x80, URZ, 0xc0, !UPT ;  /* 0x000000802f2f7892 */ /* 0x000fe4000f8ec0ff */
[----:B------:R-:W-:Y:S01]  /*18f0*/  USHF.L.U32 UR22, UR25, UR22, URZ ;  /* 0x0000001619167299 */ /* 0x000fe200080006ff */
[----:B------:R-:W-:Y:S11]  /*1900*/  BRA.U UP2, `(.L_x_20) ;  /* 0x0000000102407547 */ /* 0x000ff6000b800000 */
[----:B------:R-:W2:Y:S01]  /*1910*/  LDCU.128 UR8, c[0x0][0xb10] ;  /* 0x00016200ff0877ac */ /* 0x000ea20008000c00 */
[----:B------:R-:W3:Y:S01]  /*1920*/  LDCU UR12, c[0x0][0xb0c] ;  /* 0x00016180ff0c77ac */ /* 0x000ee20008000800 */
[----:B------:R-:W4:Y:S01]  /*1930*/  LDCU UR13, c[0x0][0xb20] ;  /* 0x00016400ff0d77ac */ /* 0x000f220008000800 */
[----:B--2---:R-:W-:Y:S02]  /*1940*/  UIMAD.WIDE.U32 UR4, UR31, UR8, URZ ;  /* 0x000000081f0472a5 */ /* 0x004fe4000f8e00ff */
[----:B------:R-:W-:Y:S02]  /*1950*/  UIMAD.WIDE.U32 UR6, UR30, UR11, URZ ;  /* 0x0000000b1e0672a5 */ /* 0x000fe4000f8e00ff */
[----:B---3--:R-:W-:Y:S02]  /*1960*/  UISETP.NE.AND UP2, UPT, UR12, 0x1, UPT ;  /* 0x000000010c00788c */ /* 0x008fe4000bf45270 */
[----:B------:R-:W-:-:S03]  /*1970*/  USHF.R.U32.HI UR5, URZ, UR9, UR5 ;  /* 0x00000009ff057299 */ /* 0x000fc60008011605 */
[----:B------:R-:W-:Y:S01]  /*1980*/  UMOV UR4, UR7 ;  /* 0x0000000700047c82 */ /* 0x000fe20008000000 */
[----:B------:R-:W-:Y:S02]  /*1990*/  USEL UR5, UR31, UR5, !UP2 ;  /* 0x000000051f057287 */ /* 0x000fe4000d000000 */
[----:B------:R-:W-:Y:S02]  /*19a0*/  UISETP.NE.AND UP2, UPT, UR10, 0x1, UPT ;  /* 0x000000010a00788c */ /* 0x000fe4000bf45270 */
[----:B----4-:R-:W-:-:S04]  /*19b0*/  USHF.R.U32.HI UR4, URZ, UR13, UR4 ;  /* 0x0000000dff047299 */ /* 0x010fc80008011604 */
[----:B------:R-:W-:-:S04]  /*19c0*/  USEL UR4, UR30, UR4, !UP2 ;  /* 0x000000041e047287 */ /* 0x000fc8000d000000 */
[----:B------:R-:W-:Y:S02]  /*19d0*/  UIADD3 UR6, UPT, UPT, UR5, -UR4, URZ ;  /* 0x8000000405067290 */ /* 0x000fe4000fffe0ff */
[----:B------:R-:W-:Y:S02]  /*19e0*/  UIADD3 UR4, UPT, UPT, -UR5, UR4, URZ ;  /* 0x0000000405047290 */ /* 0x000fe4000fffe1ff */
[----:B------:R-:W-:Y:S02]  /*19f0*/  UIMAD UR30, UR6, UR10, UR30 ;  /* 0x0000000a061e72a4 */ /* 0x000fe4000f8e021e */
[----:B------:R-:W-:-:S12]  /*1a00*/  UIMAD UR31, UR4, UR12, UR31 ;  /* 0x0000000c041f72a4 */ /* 0x000fd8000f8e021f */
.L_x_20:
[----:B------:R-:W-:Y:S05]  /*1a10*/  BRA.U !UP6, `(.L_x_21) ;  /* 0x000000010e0c7547 */ /* 0x000fea000b800000 */
[----:B------:R-:W-:Y:S01]  /*1a20*/  UCGABAR_WAIT ;  /* 0x0000000000007dc7 */ /* 0x000fe20008000000 */
[----:B------:R-:W-:Y:S01]  /*1a30*/  CCTL.IVALL ;  /* 0x00000000ff00798f */ /* 0x000fe20002000000 */
[----:B------:R-:W-:Y:S05]  /*1a40*/  BRA `(.L_x_22) ;  /* 0x0000000000047947 */ /* 0x000fea0003800000 */
.L_x_21:
[----:B------:R-:W-:Y:S06]  /*1a50*/  BAR.SYNC.DEFER_BLOCKING 0x0 ;  /* 0x0000000000007b1d */ /* 0x000fec0000010000 */
.L_x_22:
[----:B------:R-:W-:Y:S05]  /*1a60*/  BRA.U UP0, `(.L_x_23) ;  /* 0x0000001d00647547 */ /* 0x000fea000b800000 */
[----:B------:R-:W2:Y:S01]  /*1a70*/  LDCU UR6, c[0x0][0x38c] ;  /* 0x00007180ff0677ac */ /* 0x000ea20008000800 */
[----:B------:R-:W-:Y:S01]  /*1a80*/  PLOP3.LUT P1, PT, PT, PT, UP4, 0x80, 0x8 ;  /* 0x000000000008781c */ /* 0x000fe20003f2f048 */
[----:B------:R-:W-:Y:S01]  /*1a90*/  IMAD.MOV.U32 R12, RZ, RZ, 0x1 ;  /* 0x00000001ff0c7424 */ /* 0x000fe200078e00ff */
[----:B------:R-:W-:Y:S02]  /*1aa0*/  ISETP.NE.AND P2, PT, R3, RZ, P3 ;  /* 0x000000ff0300720c */ /* 0x000fe40001f45270 */
[----:B------:R-:W-:Y:S02]  /*1ab0*/  CS2R R10, SRZ ;  /* 0x00000000000a7805 */ /* 0x000fe4000001ff00 */
[----:B------:R-:W-:Y:S01]  /*1ac0*/  PLOP3.LUT P1, PT, P1, PT, PT, 0x8, 0x80 ;  /* 0x000000000080781c */ /* 0x000fe20000f2e170 */
[----:B------:R-:W-:Y:S01]  /*1ad0*/  IMAD.MOV.U32 R9, RZ, RZ, RZ ;  /* 0x000000ffff097224 */ /* 0x000fe200078e00ff */
[----:B------:R-:W3:Y:S01]  /*1ae0*/  LDCU UR39, c[0x0][0x370] ;  /* 0x00006e00ff2777ac */ /* 0x000ee20008000800 */
[----:B------:R-:W-:Y:S01]  /*1af0*/  IMAD.MOV.U32 R8, RZ, RZ, 0x1 ;  /* 0x00000001ff087424 */ /* 0x000fe200078e00ff */
[----:B------:R-:W4:Y:S01]  /*1b00*/  LDCU.64 UR26, c[0x0][0x348] ;  /* 0x00006900ff1a77ac */ /* 0x000f220008000a00 */
[----:B------:R-:W-:Y:S01]  /*1b10*/  ULEA.HI UR44, UR23, UR47, URZ, 0x1b ;  /* 0x0000002f172c7291 */ /* 0x000fe2000f8fd8ff */
[----:B------:R-:W1:Y:S01]  /*1b20*/  LDCU UR38, c[0x0][0x374] ;  /* 0x00006e80ff2677ac */ /* 0x000e620008000800 */
[----:B--2---:R-:W-:-:S02]  /*1b30*/  UIADD3 UR5, UPT, UPT, UR6, 0x1f, URZ ;  /* 0x0000001f06057890 */ /* 0x004fc4000fffe0ff */
[----:B------:R-:W-:Y:S02]  /*1b40*/  UIADD3 UR48, UPT, UPT, UR6, 0x3e, URZ ;  /* 0x0000003e06307890 */ /* 0x000fe4000fffe0ff */
[----:B------:R-:W-:Y:S01]  /*1b50*/  USHF.R.S32.HI UR4, URZ, 0x1f, UR5 ;  /* 0x0000001fff047899 */ /* 0x000fe20008011405 */
[----:B------:R-:W-:-:S03]  /*1b60*/  UMOV UR7, URZ ;  /* 0x000000ff00077c82 */ /* 0x000fc60008000000 */
[----:B------:R-:W-:Y:S02]  /*1b70*/  ULEA.HI UR4, UR4, UR5, URZ, 0x5 ;  /* 0x0000000504047291 */ /* 0x000fe4000f8f28ff */
[----:B------:R-:W-:Y:S02]  /*1b80*/  UIADD3 UR5, UPT, UPT, UR6, -0x1, URZ ;  /* 0xffffffff06057890 */ /* 0x000fe4000fffe0ff */
[----:B------:R-:W-:Y:S02]  /*1b90*/  USHF.R.S32.HI UR41, URZ, 0x5, UR4 ;  /* 0x00000005ff297899 */ /* 0x000fe40008011404 */
[----:B------:R-:W-:Y:S02]  /*1ba0*/  UISETP.GE.U32.AND UP1, UPT, UR5, -0x3f, UPT ;  /* 0xffffffc10500788c */ /* 0x000fe4000bf26070 */
[----:B------:R-:W-:-:S04]  /*1bb0*/  UISETP.LT.U32.AND UP0, UPT, UR41, 0x16, UPT ;  /* 0x000000162900788c */ /* 0x000fc8000bf01070 */
[----:B------:R-:W-:Y:S02]  /*1bc0*/  USEL UR40, UR41, 0x16, UP0 ;  /* 0x0000001629287887 */ /* 0x000fe40008000000 */
[----:B------:R-:W-:Y:S02]  /*1bd0*/  UISETP.NE.AND UP0, UPT, UR18, URZ, UPT ;  /* 0x000000ff1200728c */ /* 0x000fe4000bf05270 */
[----:B------:R-:W-:Y:S02]  /*1be0*/  UIADD3 UR4, UPT, UPT, UR40, -0x1, URZ ;  /* 0xffffffff28047890 */ /* 0x000fe4000fffe0ff */
[----:B------:R-:W-:Y:S02]  /*1bf0*/  @UP1 UIADD3 UR4, UPT, UPT, UR40, URZ, URZ ;  /* 0x000000ff28041290 */ /* 0x000fe4000fffe0ff */
[----:B------:R-:W-:Y:S02]  /*1c00*/  USEL UR24, UR46, 0x2, UP0 ;  /* 0x000000022e187887 */ /* 0x000fe40008000000 */
[----:B------:R-:W-:-:S02]  /*1c10*/  UIADD3 UR46, UPT, UPT, UR41, -UR40, URZ ;  /* 0x80000028292e7290 */ /* 0x000fc4000fffe0ff */
[----:B------:R-:W-:Y:S02]  /*1c20*/  UIADD3 UR28, UPT, UPT, UR4, 0x1, URZ ;  /* 0x00000001041c7890 */ /* 0x000fe4000fffe0ff */
[----:B-1-34-:R-:W-:-:S12]  /*1c30*/  UIADD3 UR43, UPT, UPT, -UR4, URZ, URZ ;  /* 0x000000ff042b7290 */ /* 0x01afd8000fffe1ff */
.L_x_43:
[----:B------:R-:W-:Y:S01]  /*1c40*/  UISETP.NE.AND UP0, UPT, UR45, URZ, UPT ;  /* 0x000000ff2d00728c */ /* 0x000fe2000bf05270 */
[----:B-1----:R-:W1:Y:S08]  /*1c50*/  S2UR UR45, SR_CgaCtaId ;  /* 0x00000000002d79c3 */ /* 0x002e700000008800 */
[----:B------:R-:W-:Y:S05]  /*1c60*/  BRA.U UP0, `(.L_x_24) ;  /* 0x0000000100347547 */ /* 0x000fea000b800000 */
[----:B------:R-:W2:Y:S01]  /*1c70*/  S2R R0, SR_CgaCtaId ;  /* 0x0000000000007919 */ /* 0x000ea20000008800 */
[----:B------:R-:W-:Y:S02]  /*1c80*/  MOV R3, 0x400 ;  /* 0x0000040000037802 */ /* 0x000fe40000000f00 */
[----:B------:R-:W-:Y:S02]  /*1c90*/  SHF.L.U32 R2, R8, 0x1f, RZ ;  /* 0x0000001f08027819 */ /* 0x000fe400000006ff */
[----:B--2---:R-:W-:-:S05]  /*1ca0*/  LEA R0, R0, R3, 0x18 ;  /* 0x0000000300007211 */ /* 0x004fca00078ec0ff */
[----:B------:R-:W-:-:S04]  /*1cb0*/  IMAD R3, R9, 0x8, R0 ;  /* 0x0000000809037824 */ /* 0x000fc800078e0200 */
[----:B------:R-:W2:Y:S02]  /*1cc0*/  SYNCS.PHASECHK.TRANS64.TRYWAIT P0, [R3+URZ+0x200], R2 ;  /* 0x00020002030075a7 */ /* 0x000ea400080011ff */
[----:B--2---:R-:W-:Y:S05]  /*1cd0*/  @!P0 BRA `(.L_x_25) ;  /* 0x000000ac001c8947 */ /* 0x004fea0003800000 */
.L_x_163:
[----:B------:R-:W-:Y:S01]  /*1ce0*/  VIADD R9, R9, 0x1 ;  /* 0x0000000109097836 */ /* 0x000fe20000000000 */
[----:B------:R2:W-:Y:S04]  /*1cf0*/  SYNCS.ARRIVE.TRANS64.A1T0 RZ, [R3+URZ+0x1f0], RZ ;  /* 0x0001f0ff03ff79a7 */ /* 0x0005e800081000ff */
[----:B------:R-:W-:-:S04]  /*1d00*/  ISETP.NE.AND P0, PT, R9, 0x2, PT ;  /* 0x000000020900780c */ /* 0x000fc80003f05270 */
[----:B------:R-:W-:Y:S02]  /*1d10*/  SEL R9, R9, RZ, P0 ;  /* 0x000000ff09097207 */ /* 0x000fe40000000000 */
[----:B--2---:R-:W-:-:S04]  /*1d20*/  SEL R3, RZ, 0x1, P0 ;  /* 0x00000001ff037807 */ /* 0x004fc80000000000 */
[----:B------:R-:W-:-:S07]  /*1d30*/  LOP3.LUT R8, R8, R3, RZ, 0x3c, !PT ;  /* 0x0000000308087212 */ /* 0x000fce00078e3cff */
.L_x_24:
[----:B------:R-:W-:Y:S01]  /*1d40*/  UMOV UR6, 0x400 ;  /* 0x0000040000067882 */ /* 0x000fe20000000000 */
[----:B------:R-:W-:Y:S01]  /*1d50*/  UISETP.GE.U32.AND UP0, UPT, UR48, 0x3f, UPT ;  /* 0x0000003f3000788c */ /* 0x000fe2000bf06070 */
[----:B------:R-:W-:Y:S01]  /*1d60*/  SHF.L.U32 R0, R12, 0x1f, RZ ;  /* 0x0000001f0c007819 */ /* 0x000fe200000006ff */
[----:B-1----:R-:W-:Y:S02]  /*1d70*/  ULEA UR6, UR45, UR6, 0x18 ;  /* 0x000000062d067291 */ /* 0x002fe4000f8ec0ff */
[----:B------:R-:W-:Y:S02]  /*1d80*/  ULEA UR11, UR30, UR44, 0x8 ;  /* 0x0000002c1e0b7291 */ /* 0x000fe4000f8e40ff */
[----:B------:R-:W-:Y:S01]  /*1d90*/  ULEA UR4, UR7, UR6, 0x3 ;  /* 0x0000000607047291 */ /* 0x000fe2000f8e18ff */
[----:B------:R-:W-:-:S08]  /*1da0*/  UMOV UR13, URZ ;  /* 0x000000ff000d7c82 */ /* 0x000fd00008000000 */
[----:B------:R1:W2:Y:S01]  /*1db0*/  SYNCS.PHASECHK.TRANS64.TRYWAIT P0, [UR4+0xb0], R0 ;  /* 0x0000b000ff0075a7 */ /* 0x0002a20008001104 */
[----:B------:R-:W-:-:S04]  /*1dc0*/  ULEA.HI UR4, UR31, UR31, URZ, 0x1 ;  /* 0x0000001f1f047291 */ /* 0x000fc8000f8f08ff */
[----:B------:R-:W-:-:S04]  /*1dd0*/  USHF.L.U32 UR4, UR4, 0x7, URZ ;  /* 0x0000000704047899 */ /* 0x000fc800080006ff */
[----:B------:R-:W-:Y:S01]  /*1de0*/  ULOP3.LUT UR35, UR47, 0xffffff00, UR4, 0xf8, !UPT ;  /* 0xffffff002f237892 */ /* 0x000fe2000f8ef804 */
[----:B------:R-:W-:Y:S11]  /*1df0*/  BRA.U !UP0, `(.L_x_26) ;  /* 0x0000000108c47547 */ /* 0x000ff6000b800000 */
[----:B------:R-:W-:Y:S01]  /*1e00*/  UMOV UR16, UR43 ;  /* 0x0000002b00107c82 */ /* 0x000fe20008000000 */
[----:B------:R-:W-:Y:S01]  /*1e10*/  UMOV UR4, UR7 ;  /* 0x0000000700047c82 */ /* 0x000fe20008000000 */
[----:B------:R-:W-:-:S05]  /*1e20*/  UMOV UR34, URZ ;  /* 0x000000ff00227c82 */ /* 0x000fca0008000000 */
.L_x_32:
[----:B------:R-:W-:Y:S01]  /*1e30*/  ULEA UR33, UR4, UR6, 0x3 ;  /* 0x0000000604217291 */ /* 0x000fe2000f8e18ff */
[----:B------:R-:W-:Y:S01]  /*1e40*/  @P3 MOV R2, 0x4000 ;  /* 0x0000400000023802 */ /* 0x000fe20000000f00 */
[----:B--234-:R-:W-:Y:S10]  /*1e50*/  @P0 BRA `(.L_x_27) ;  /* 0x00000000000c0947 */ /* 0x01cff40003800000 */
[----:B------:R-:W-:-:S04]  /*1e60*/  SHF.L.U32 R3, R12, 0x1f, RZ ;  /* 0x0000001f0c037819 */ /* 0x000fc800000006ff */
[----:B------:R-:W2:Y:S02]  /*1e70*/  SYNCS.PHASECHK.TRANS64.TRYWAIT P0, [UR33+0xb0], R3 ;  /* 0x0000b003ff0075a7 */ /* 0x000ea40008001121 */
[----:B--2---:R-:W-:Y:S05]  /*1e80*/  @!P0 BRA `(.L_x_28) ;  /* 0x000000a800c48947 */ /* 0x004fea0003800000 */
.L_x_27:
[----:B------:R2:W-:Y:S01]  /*1e90*/  @P3 SYNCS.ARRIVE.TRANS64 RZ, [UR33], R2 ;  /* 0x00000002ffff39a7 */ /* 0x0005e20008000021 */
[----:B------:R-:W-:Y:S02]  /*1ea0*/  ULOP3.LUT UR5, UR24, 0x2, URZ, 0xfc, !UPT ;  /* 0x0000000218057892 */ /* 0x000fe4000f8efcff */
[----:B------:R-:W-:Y:S02]  /*1eb0*/  UIADD3 UR16, UPT, UPT, UR16, 0x1, URZ ;  /* 0x0000000110107890 */ /* 0x000fe4000fffe0ff */
[----:B------:R-:W-:Y:S02]  /*1ec0*/  UISETP.NE.AND UP0, UPT, UR5, 0x2, UPT ;  /* 0x000000020500788c */ /* 0x000fe4000bf05270 */
[----:B------:R-:W-:-:S07]  /*1ed0*/  UISETP.NE.AND UP2, UPT, UR16, 0x1, UPT ;  /* 0x000000011000788c */ /* 0x000fce000bf45270 */
[----:B------:R-:W-:Y:S05]  /*1ee0*/  BRA.U UP0, `(.L_x_29) ;  /* 0x0000000100047547 */ /* 0x000fea000b800000 */
[----:B------:R-:W-:Y:S05]  /*1ef0*/  BPT.TRAP 0x1 ;  /* 0x000000040000795c */ /* 0x000fea0000300000 */
.L_x_29:
[----:B------:R-:W-:Y:S04]  /*1f00*/  BSSY.RECONVERGENT B0, `(.L_x_30) ;  /* 0x0000003000007945 */ /* 0x000fe80003800200 */
[----:B------:R-:W-:Y:S05]  /*1f10*/  @!P2 BRA `(.L_x_31) ;  /* 0x000000000004a947 */ /* 0x000fea0003800000 */
[----:B------:R-:W-:Y:S05]  /*1f20*/  BPT.TRAP 0x1 ;  /* 0x000000040000795c */ /* 0x000fea0000300000 */
.L_x_31:
[----:B------:R-:W-:Y:S05]  /*1f30*/  BSYNC.RECONVERGENT B0 ;  /* 0x0000000000007941 */ /* 0x000fea0003800200 */
.L_x_30:
[----:B------:R-:W-:Y:S02]  /*1f40*/  UIADD3 UR5, UPT, UPT, UR4, 0x1, URZ ;  /* 0x0000000104057890 */ /* 0x000fe4000fffe0ff */
[----:B------:R-:W-:Y:S02]  /*1f50*/  USHF.L.U32 UR32, UR4, 0xc, URZ ;  /* 0x0000000c04207899 */ /* 0x000fe400080006ff */
[----:B------:R-:W-:Y:S02]  /*1f60*/  UISETP.NE.AND UP0, UPT, UR5, 0x16, UPT ;  /* 0x000000160500788c */ /* 0x000fe4000bf05270 */
[----:B------:R-:W-:Y:S02]  /*1f70*/  UIADD3 UR14, UP1, UPT, UR26, 0x80, URZ ;  /* 0x000000801a0e7890 */ /* 0x000fe4000ff3e0ff */
[----:B------:R-:W-:Y:S02]  /*1f80*/  USEL UR8, URZ, 0x1, UP0 ;  /* 0x00000001ff087887 */ /* 0x000fe40008000000 */
[----:B------:R-:W-:-:S02]  /*1f90*/  USEL UR7, UR5, URZ, UP0 ;  /* 0x000000ff05077287 */ /* 0x000fc40008000000 */
[----:B------:R-:W-:Y:S02]  /*1fa0*/  UIADD3 UR4, UP0, UPT, UR26, 0x180, URZ ;  /* 0x000001801a047890 */ /* 0x000fe4000ff1e0ff */
[----:B------:R-:W-:Y:S01]  /*1fb0*/  ULEA UR5, UR7, UR6, 0x3 ;  /* 0x0000000607057291 */ /* 0x000fe2000f8e18ff */
[----:B------:R-:W-:Y:S01]  /*1fc0*/  LOP3.LUT R12, R12, UR8, RZ, 0x3c, !PT ;  /* 0x000000080c0c7c12 */ /* 0x000fe2000f8e3cff */
[----:B------:R-:W-:Y:S02]  /*1fd0*/  ULOP3.LUT UR8, UR32, UR23, URZ, 0xfc, !UPT ;  /* 0x0000001720087292 */ /* 0x000fe4000f8efcff */
[----:B------:R-:W-:Y:S01]  /*1fe0*/  ULOP3.LUT UR33, UR33, 0xfefffff8, URZ, 0xc0, !UPT ;  /* 0xfefffff821217892 */ /* 0x000fe2000f8ec0ff */
[----:B-1----:R-:W-:Y:S01]  /*1ff0*/  SHF.L.U32 R0, R12, 0x1f, RZ ;  /* 0x0000001f0c007819 */ /* 0x002fe200000006ff */
[----:B------:R-:W-:Y:S02]  /*2000*/  UIADD3.X UR15, UPT, UPT, URZ, UR27, URZ, UP1, !UPT ;  /* 0x0000001bff0f7290 */ /* 0x000fe40008ffe4ff */
[----:B------:R-:W-:Y:S01]  /*2010*/  UIADD3 UR32, UPT, UPT, UR6, 0xc600, UR32 ;  /* 0x0000c60006207890 */ /* 0x000fe2000fffe020 */
[----:B------:R3:W4:Y:S01]  /*2020*/  SYNCS.PHASECHK.TRANS64.TRYWAIT P0, [UR5+0xb0], R0 ;  /* 0x0000b000ff0075a7 */ /* 0x0007220008001105 */
[----:B------:R-:W-:-:S02]  /*2030*/  UIADD3 UR8, UPT, UPT, UR6, 0x22600, UR8 ;  /* 0x0002260006087890 */ /* 0x000fc4000fffe008 */
[----:B------:R-:W-:Y:S02]  /*2040*/  UIADD3.X UR5, UPT, UPT, URZ, UR27, URZ, UP0, !UPT ;  /* 0x0000001bff057290 */ /* 0x000fe400087fe4ff */
[----:B------:R-:W-:Y:S01]  /*2050*/  UPRMT UR13, URZ, 0x5410, UR22 ;  /* 0x00005410ff0d7896 */ /* 0x000fe20008000016 */
[----:B------:R-:W-:Y:S01]  /*2060*/  UMOV UR18, 0x0 ;  /* 0x0000000000127882 */ /* 0x000fe20000000000 */
[----:B------:R-:W-:Y:S01]  /*2070*/  UMOV UR19, 0x10000000 ;  /* 0x1000000000137882 */ /* 0x000fe20000000000 */
[----:B------:R-:W-:Y:S01]  /*2080*/  UMOV UR10, UR34 ;  /* 0x00000022000a7c82 */ /* 0x000fe20008000000 */
[----:B------:R-:W-:Y:S01]  /*2090*/  UMOV UR12, UR36 ;  /* 0x00000024000c7c82 */ /* 0x000fe20008000000 */
[----:B------:R-:W-:Y:S01]  /*20a0*/  UMOV UR9, UR33 ;  /* 0x0000002100097c82 */ /* 0x000fe20008000000 */
[----:B------:R1:W-:Y:S03]  /*20b0*/  UTMALDG.3D.2CTA [UR32], [UR14], desc[UR18] ;  /* 0x000012200e0075b4 */ /* 0x0003e60008211000 */
[----:B------:R2:W-:Y:S01]  /*20c0*/  UTMALDG.3D.MULTICAST.2CTA [UR8], [UR4], UR13, desc[UR18] ;  /* 0x00001208040073b4 */ /* 0x0005e2000821180d */
[----:B-1----:R-:W-:Y:S01]  /*20d0*/  UIADD3 UR34, UPT, UPT, UR34, 0x20, URZ ;  /* 0x0000002022227890 */ /* 0x002fe2000fffe0ff */
[----:B--2---:R-:W-:Y:S01]  /*20e0*/  UMOV UR13, UR28 ;  /* 0x0000001c000d7c82 */ /* 0x004fe20008000000 */
[----:B------:R-:W-:Y:S01]  /*20f0*/  UMOV UR4, UR7 ;  /* 0x0000000700047c82 */ /* 0x000fe20008000000 */
[----:B------:R-:W-:Y:S09]  /*2100*/  BRA.U UP2, `(.L_x_32) ;  /* 0xfffffffd02487547 */ /* 0x000ff2000b83ffff */
.L_x_26:
[----:B------:R-:W-:Y:S01]  /*2110*/  ULEA UR4, UR7, UR6, 0x3 ;  /* 0x0000000607047291 */ /* 0x000fe2000f8e18ff */
[----:B-1-3--:R-:W-:Y:S01]  /*2120*/  SHF.L.U32 R0, R12, 0x1f, RZ ;  /* 0x0000001f0c007819 */ /* 0x00afe200000006ff */
[----:B------:R-:W-:Y:S01]  /*2130*/  @!P1 SYNCS.ARRIVE.TRANS64.A1T0 RZ, [UR6+0x1a8], RZ ;  /* 0x0001a8ffffff99a7 */ /* 0x000fe20008100006 */
[----:B------:R-:W-:-:S06]  /*2140*/  UISETP.GT.AND UP0, UPT, UR41, UR40, UPT ;  /* 0x000000282900728c */ /* 0x000fcc000bf04270 */
[----:B--2-4-:R1:W2:Y:S03]  /*2150*/  SYNCS.PHASECHK.TRANS64.TRYWAIT P0, [UR4+0xb0], R0 ;  /* 0x0000b000ff0075a7 */ /* 0x0142a60008001104 */
[----:B------:R-:W-:Y:S05]  /*2160*/  BRA.U !UP0, `(.L_x_33) ;  /* 0x0000000108c47547 */ /* 0x000fea000b800000 */
[----:B------:R-:W-:Y:S01]  /*2170*/  UIADD3 UR25, UPT, UPT, UR46, UR13, URZ ;  /* 0x0000000d2e197290 */ /* 0x000fe2000fffe0ff */
[----:B------:R-:W-:-:S11]  /*2180*/  UMOV UR4, UR7 ;  /* 0x0000000700047c82 */ /* 0x000fd60008000000 */
.L_x_39:
[----:B------:R-:W-:Y:S01]  /*2190*/  ULEA UR17, UR4, UR6, 0x3 ;  /* 0x0000000604117291 */ /* 0x000fe2000f8e18ff */
[----:B--2---:R-:W-:Y:S01]  /*21a0*/  @P3 MOV R2, 0x4000 ;  /* 0x0000400000023802 */ /* 0x004fe20000000f00 */
[----:B--2-4-:R-:W-:Y:S10]  /*21b0*/  @P0 BRA `(.L_x_34) ;  /* 0x00000000000c0947 */ /* 0x014ff40003800000 */
[----:B------:R-:W-:-:S04]  /*21c0*/  SHF.L.U32 R3, R12, 0x1f, RZ ;  /* 0x0000001f0c037819 */ /* 0x000fc800000006ff */
[----:B------:R-:W2:Y:S02]  /*21d0*/  SYNCS.PHASECHK.TRANS64.TRYWAIT P0, [UR17+0xb0], R3 ;  /* 0x0000b003ff0075a7 */ /* 0x000ea40008001111 */
[----:B--2---:R-:W-:Y:S05]  /*21e0*/  @!P0 BRA `(.L_x_35) ;  /* 0x000000a800048947 */ /* 0x004fea0003800000 */
.L_x_34:
[----:B------:R2:W-:Y:S01]  /*21f0*/  @P3 SYNCS.ARRIVE.TRANS64 RZ, [UR17], R2 ;  /* 0x00000002ffff39a7 */ /* 0x0005e20008000011 */
[----:B------:R-:W-:-:S04]  /*2200*/  ULOP3.LUT UR5, UR24, 0x2, URZ, 0xfc, !UPT ;  /* 0x0000000218057892 */ /* 0x000fc8000f8efcff */
[----:B------:R-:W-:-:S09]  /*2210*/  UISETP.NE.AND UP0, UPT, UR5, 0x2, UPT ;  /* 0x000000020500788c */ /* 0x000fd2000bf05270 */
[----:B------:R-:W-:Y:S05]  /*2220*/  BRA.U UP0, `(.L_x_36) ;  /* 0x0000000100047547 */ /* 0x000fea000b800000 */
[----:B------:R-:W-:Y:S05]  /*2230*/  BPT.TRAP 0x1 ;  /* 0x000000040000795c */ /* 0x000fea0000300000 */
.L_x_36:
[----:B------:R-:W-:Y:S04]  /*2240*/  BSSY.RECONVERGENT B0, `(.L_x_37) ;  /* 0x0000003000007945 */ /* 0x000fe80003800200 */
[----:B------:R-:W-:Y:S05]  /*2250*/  @!P2 BRA `(.L_x_38) ;  /* 0x000000000004a947 */ /* 0x000fea0003800000 */
[----:B------:R-:W-:Y:S05]  /*2260*/  BPT.TRAP 0x1 ;  /* 0x000000040000795c */ /* 0x000fea0000300000 */
.L_x_38:
[----:B------:R-:W-:Y:S05]  /*2270*/  BSYNC.RECONVERGENT B0 ;  /* 0x0000000000007941 */ /* 0x000fea0003800200 */
.L_x_37:
        /* <DEDUP_REMOVED lines=10> */
[----:B------:R-:W-:Y:S01]  /*2320*/  USHF.L.U32 UR18, UR13, 0x5, URZ ;  /* 0x000000050d127899 */ /* 0x000fe200080006ff */
[----:B-1----:R-:W-:Y:S01]  /*2330*/  SHF.L.U32 R0, R12, 0x1f, RZ ;  /* 0x0000001f0c007819 */ /* 0x002fe200000006ff */
[----:B------:R-:W-:Y:S02]  /*2340*/  ULOP3.LUT UR17, UR17, 0xfefffff8, URZ, 0xc0, !UPT ;  /* 0xfefffff811117892 */ /* 0x000fe4000f8ec0ff */
[----:B------:R-:W-:Y:S01]  /*2350*/  UIADD3 UR16, UPT, UPT, UR6, 0xc600, UR16 ;  /* 0x0000c60006107890 */ /* 0x000fe2000fffe010 */
[----:B------:R3:W4:Y:S01]  /*2360*/  SYNCS.PHASECHK.TRANS64.TRYWAIT P0, [UR5+0xb0], R0 ;  /* 0x0000b000ff0075a7 */ /* 0x0007220008001105 */
[----:B------:R-:W-:-:S02]  /*2370*/  UIADD3.X UR5, UPT, UPT, URZ, UR27, URZ, UP1, !UPT ;  /* 0x0000001bff057290 */ /* 0x000fc40008ffe4ff */
[----:B------:R-:W-:Y:S02]  /*2380*/  UIADD3 UR8, UPT, UPT, UR6, 0x22600, UR8 ;  /* 0x0002260006087890 */ /* 0x000fe4000fffe008 */
[----:B------:R-:W-:Y:S02]  /*2390*/  UPRMT UR21, URZ, 0x5410, UR22 ;  /* 0x00005410ff157896 */ /* 0x000fe40008000016 */
[----:B------:R-:W-:Y:S01]  /*23a0*/  UIADD3.X UR15, UPT, UPT, URZ, UR27, URZ, UP0, !UPT ;  /* 0x0000001bff0f7290 */ /* 0x000fe200087fe4ff */
[----:B------:R-:W-:Y:S01]  /*23b0*/  UMOV UR30, 0x0 ;  /* 0x00000000001e7882 */ /* 0x000fe20000000000 */
[----:B------:R-:W-:Y:S01]  /*23c0*/  UMOV UR31, 0x10000000 ;  /* 0x10000000001f7882 */ /* 0x000fe20000000000 */
[----:B------:R-:W-:Y:S01]  /*23d0*/  UMOV UR19, UR35 ;  /* 0x0000002300137c82 */ /* 0x000fe20008000000 */
[----:B------:R-:W-:Y:S01]  /*23e0*/  UMOV UR20, UR36 ;  /* 0x0000002400147c82 */ /* 0x000fe20008000000 */
[----:B------:R-:W-:Y:S01]  /*23f0*/  UMOV UR12, UR36 ;  /* 0x00000024000c7c82 */ /* 0x000fe20008000000 */
[----:B------:R-:W-:Y:S01]  /*2400*/  UMOV UR9, UR17 ;  /* 0x0000001100097c82 */ /* 0x000fe20008000000 */
[----:B------:R-:W-:Y:S01]  /*2410*/  UMOV UR10, UR18 ;  /* 0x00000012000a7c82 */ /* 0x000fe20008000000 */
[----:B------:R1:W-:Y:S01]  /*2420*/  UTMALDG.3D.2CTA [UR16], [UR4], desc[UR30] ;  /* 0x00001e10040075b4 */ /* 0x0003e20008211000 */
[----:B------:R-:W-:-:S04]  /*2430*/  UIADD3 UR13, UPT, UPT, UR13, 0x1, URZ ;  /* 0x000000010d0d7890 */ /* 0x000fc8000fffe0ff */
[----:B------:R-:W-:Y:S01]  /*2440*/  UISETP.NE.AND UP0, UPT, UR13, UR25, UPT ;  /* 0x000000190d00728c */ /* 0x000fe2000bf05270 */
[----:B------:R3:W-:Y:S01]  /*2450*/  UTMALDG.3D.MULTICAST.2CTA [UR8], [UR14], UR21, desc[UR30] ;  /* 0x00001e080e0073b4 */ /* 0x0007e20008211815 */
[----:B-1----:R-:W-:-:S07]  /*2460*/  UMOV UR4, UR7 ;  /* 0x0000000700047c82 */ /* 0x002fce0008000000 */
[----:B---3--:R-:W-:Y:S05]  /*2470*/  BRA.U UP0, `(.L_x_39) ;  /* 0xfffffffd00447547 */ /* 0x008fea000b83ffff */
.L_x_33:
[C---:B------:R-:W-:Y:S01]  /*2480*/  LEA R3, R11.reuse, UR6, 0x3 ;  /* 0x000000060b037c11 */ /* 0x040fe2000f8e18ff */
[----:B------:R-:W-:Y:S01]  /*2490*/  NOP ;  /* 0x0000000000007918 */ /* 0x000fe20000000000 */
[----:B-1----:R-:W-:Y:S02]  /*24a0*/  SHF.L.U32 R0, R10, 0x1f, RZ ;  /* 0x0000001f0a007819 */ /* 0x002fe400000006ff */
[----:B------:R-:W-:Y:S02]  /*24b0*/  LEA R5, R11, UR6, 0x4 ;  /* 0x000000060b057c11 */ /* 0x000fe4000f8e20ff */
[----:B--2-4-:R-:W1:Y:S02]  /*24c0*/  SYNCS.PHASECHK.TRANS64.TRYWAIT P0, [R3+URZ+0x1b0], R0 ;  /* 0x0001b000030075a7 */ /* 0x014e6400080011ff */
[----:B-1----:R-:W-:Y:S05]  /*24d0*/  @!P0 BRA `(.L_x_40) ;  /* 0x000000a400608947 */ /* 0x002fea0003800000 */
.L_x_166:
[----:B------:R-:W2:Y:S01]  /*24e0*/  LDS.128 R4, [R5+0x220] ;  /* 0x0002200005047984 */ /* 0x000ea20000000c00 */
[----:B------:R-:W-:Y:S01]  /*24f0*/  UISETP.GE.AND UP0, UPT, UR42, 0x1, UPT ;  /* 0x000000012a00788c */ /* 0x000fe2000bf06270 */
[----:B------:R-:W-:Y:S01]  /*2500*/  @!PT LDS RZ, [RZ] ;  /* 0x00000000fffff984 */ /* 0x000fe20000000800 */
[----:B------:R-:W-:Y:S01]  /*2510*/  @!PT LDS RZ, [RZ] ;  /* 0x00000000fffff984 */ /* 0x000fe20000000800 */
[----:B------:R-:W-:Y:S01]  /*2520*/  @!PT LDS RZ, [RZ] ;  /* 0x00000000fffff984 */ /* 0x000fe20000000800 */
[----:B------:R-:W-:Y:S01]  /*2530*/  @!PT LDS RZ, [RZ] ;  /* 0x00000000fffff984 */ /* 0x000fe20000000800 */
[----:B------:R3:W-:Y:S06]  /*2540*/  MEMBAR.ALL.CTA ;  /* 0x0000000000007992 */ /* 0x0007ec0000008000 */
[----:B---3--:R-:W3:Y:S01]  /*2550*/  FENCE.VIEW.ASYNC.S ;  /* 0x00000000000073c6 */ /* 0x008ee20000000000 */
[----:B--2---:R-:W-:-:S13]  /*2560*/  LOP3.LUT P0, RZ, R6, 0x1, RZ, 0xc0, !PT ;  /* 0x0000000106ff7812 */ /* 0x004fda000780c0ff */
[----:B---3--:R-:W-:Y:S01]  /*2570*/  VOTEU.ANY UP1, P0 ;  /* 0x0000000000ff7886 */ /* 0x008fe20000020100 */
[----:B------:R-:W-:-:S13]  /*2580*/  PLOP3.LUT P0, PT, PT, PT, UP1, 0x80, 0x8 ;  /* 0x000000000008781c */ /* 0x000fda0003f0f018 */
[----:B-1----:R-:W-:Y:S02]  /*2590*/  @P0 LOP3.LUT R0, R5, 0xffff, RZ, 0xc0, !PT ;  /* 0x0000ffff05000812 */ /* 0x002fe400078ec0ff */
[----:B------:R-:W-:Y:S02]  /*25a0*/  @P0 MOV R2, R4 ;  /* 0x0000000400020202 */ /* 0x000fe40000000f00 */
[----:B------:R-:W-:Y:S01]  /*25b0*/  @P0 R2UR UR5, R0 ;  /* 0x00000000000502ca */ /* 0x000fe200000e0000 */
[----:B------:R-:W-:Y:S01]  /*25c0*/  VIADD R0, R3, 0x1c0 ;  /* 0x000001c003007836 */ /* 0x000fe20000000000 */
[----:B------:R-:W-:Y:S02]  /*25d0*/  @P0 SHF.R.U32.HI R4, RZ, 0x10, R5 ;  /* 0x00000010ff040819 */ /* 0x000fe40000011605 */
[----:B------:R-:W-:Y:S02]  /*25e0*/  @P0 R2UR UR8, R2 ;  /* 0x00000000020802ca */ /* 0x000fe400000e0000 */
[----:B------:R-:W-:-:S02]  /*25f0*/  PRMT R0, RZ, 0x654, R0 ;  /* 0x00000654ff007816 */ /* 0x000fc40000000000 */
[----:B------:R-:W-:Y:S02]  /*2600*/  @P0 R2UR UR4, R4 ;  /* 0x00000000040402ca */ /* 0x000fe400000e0000 */
[----:B------:R1:W-:Y:S03]  /*2610*/  SYNCS.ARRIVE.TRANS64.RED.A1T0 RZ, [R0+URZ], RZ ;  /* 0x000000ff00ff79a7 */ /* 0x0003e600081004ff */
[----:B------:R-:W-:-:S04]  /*2620*/  @UP1 UMOV UR29, UR5 ;  /* 0x00000005001d1c82 */ /* 0x000fc80008000000 */
[----:B------:R-:W-:-:S04]  /*2630*/  @UP1 UMOV UR37, UR8 ;  /* 0x0000000800251c82 */ /* 0x000fc80008000000 */
[----:B------:R-:W-:Y:S01]  /*2640*/  @UP1 UMOV UR36, UR4 ;  /* 0x0000000400241c82 */ /* 0x000fe20008000000 */
[----:B------:R-:W-:Y:S05]  /*2650*/  BRA.U !UP0, `(.L_x_41) ;  /* 0x0000000108d47547 */ /* 0x000fea000b800000 */
[----:B------:R-:W2:Y:S01]  /*2660*/  LDCU.128 UR12, c[0x0][0xb10] ;  /* 0x00016200ff0c77ac */ /* 0x000ea20008000c00 */
[----:B------:R-:W3:Y:S01]  /*2670*/  LDCU UR30, c[0x0][0xb20] ;  /* 0x00016400ff1e77ac */ /* 0x000ee20008000800 */
[----:B------:R-:W4:Y:S01]  /*2680*/  LDCU UR25, c[0x0][0xb0c] ;  /* 0x00016180ff1977ac */ /* 0x000f220008000800 */
[----:B------:R-:W1:Y:S01]  /*2690*/  LDCU.64 UR10, c[0x0][0xb28] ;  /* 0x00016500ff0a77ac */ /* 0x000e620008000a00 */
[----:B------:R-:W-:Y:S02]  /*26a0*/  UISETP.NE.AND UP3, UPT, UR42, 0x1, UPT ;  /* 0x000000012a00788c */ /* 0x000fe4000bf65270 */
[----:B--2---:R-:W-:Y:S02]  /*26b0*/  UIMAD.WIDE.U32 UR8, UR38, UR15, URZ ;  /* 0x0000000f260872a5 */ /* 0x004fe4000f8e00ff */
[----:B------:R-:W-:Y:S02]  /*26c0*/  UIMAD.WIDE.U32 UR4, UR39, UR12, URZ ;  /* 0x0000000c270472a5 */ /* 0x000fe4000f8e00ff */
[----:B------:R-:W-:-:S02]  /*26d0*/  UISETP.NE.AND UP0, UPT, UR14, 0x1, UPT ;  /* 0x000000010e00788c */ /* 0x000fc4000bf05270 */
[----:B------:R-:W-:Y:S01]  /*26e0*/  UIMAD.WIDE.U32 UR20, UR29, UR15, URZ ;  /* 0x0000000f1d1472a5 */ /* 0x000fe2000f8e00ff */
[----:B------:R-:W-:Y:S02]  /*26f0*/  UMOV UR8, UR9 ;  /* 0x0000000900087c82 */ /* 0x000fe40008000000 */
[----:B------:R-:W-:Y:S01]  /*2700*/  UMOV UR4, UR5 ;  /* 0x0000000500047c82 */ /* 0x000fe20008000000 */
[----:B---3--:R-:W-:Y:S02]  /*2710*/  USHF.R.U32.HI UR8, URZ, UR30, UR8 ;  /* 0x0000001eff087299 */ /* 0x008fe40008011608 */
[----:B----4-:R-:W-:Y:S02]  /*2720*/  UISETP.NE.AND UP2, UPT, UR25, 0x1, UPT ;  /* 0x000000011900788c */ /* 0x010fe4000bf45270 */
[----:B------:R-:W-:Y:S02]  /*2730*/  USHF.R.U32.HI UR4, URZ, UR13, UR4 ;  /* 0x0000000dff047299 */ /* 0x000fe40008011604 */
[----:B------:R-:W-:-:S02]  /*2740*/  USEL UR5, UR38, UR8, !UP0 ;  /* 0x0000000826057287 */ /* 0x000fc4000c000000 */
[----:B------:R-:W-:Y:S02]  /*2750*/  USEL UR8, UR39, UR4, !UP2 ;  /* 0x0000000427087287 */ /* 0x000fe4000d000000 */
[----:B-1----:R-:W-:Y:S01]  /*2760*/  UIMAD.WIDE.U32 UR16, UR5, UR10, URZ ;  /* 0x0000000a051072a5 */ /* 0x002fe2000f8e00ff */
[----:B------:R-:W-:Y:S01]  /*2770*/  UMOV UR4, UR21 ;  /* 0x0000001500047c82 */ /* 0x000fe20008000000 */
[----:B------:R-:W-:Y:S02]  /*2780*/  UIMAD.WIDE.U32 UR18, UR37, UR12, URZ ;  /* 0x0000000c251272a5 */ /* 0x000fe4000f8e00ff */
[----:B------:R-:W-:-:S03]  /*2790*/  UIMAD.WIDE.U32 UR20, UR8, UR10, URZ ;  /* 0x0000000a081472a5 */ /* 0x000fc6000f8e00ff */
[----:B------:R-:W-:Y:S01]  /*27a0*/  UMOV UR16, UR17 ;  /* 0x0000001100107c82 */ /* 0x000fe20008000000 */
[----:B------:R-:W-:Y:S02]  /*27b0*/  USHF.R.U32.HI UR4, URZ, UR30, UR4 ;  /* 0x0000001eff047299 */ /* 0x000fe40008011604 */
[----:B------:R-:W-:Y:S01]  /*27c0*/  @UP3 USHF.R.U32.HI UR5, URZ, UR11, UR16 ;  /* 0x0000000bff053299 */ /* 0x000fe20008011610 */
[----:B------:R-:W-:Y:S01]  /*27d0*/  UMOV UR18, UR19 ;  /* 0x0000001300127c82 */ /* 0x000fe20008000000 */
[----:B------:R-:W-:Y:S01]  /*27e0*/  UMOV UR20, UR21 ;  /* 0x0000001500147c82 */ /* 0x000fe20008000000 */
[----:B------:R-:W-:Y:S02]  /*27f0*/  USHF.R.U32.HI UR13, URZ, UR13, UR18 ;  /* 0x0000000dff0d7299 */ /* 0x000fe40008011612 */
[----:B------:R-:W-:Y:S02]  /*2800*/  USEL UR4, UR29, UR4, !UP0 ;  /* 0x000000041d047287 */ /* 0x000fe4000c000000 */
[----:B------:R-:W-:-:S02]  /*2810*/  @UP3 USHF.R.U32.HI UR8, URZ, UR11, UR20 ;  /* 0x0000000bff083299 */ /* 0x000fc40008011614 */
[----:B------:R-:W-:Y:S02]  /*2820*/  UIMAD UR9, UR42, UR5, URZ ;  /* 0x000000052a0972a4 */ /* 0x000fe4000f8e02ff */
[----:B------:R-:W-:Y:S02]  /*2830*/  USEL UR5, UR37, UR13, !UP2 ;  /* 0x0000000d25057287 */ /* 0x000fe4000d000000 */
[----:B------:R-:W-:Y:S02]  /*2840*/  UIMAD UR12, UR42, UR8, URZ ;  /* 0x000000082a0c72a4 */ /* 0x000fe4000f8e02ff */
[----:B------:R-:W-:Y:S02]  /*2850*/  UISETP.GE.AND UP0, UPT, UR4, UR9, UPT ;  /* 0x000000090400728c */ /* 0x000fe4000bf06270 */
[----:B------:R-:W-:Y:S02]  /*2860*/  UIMAD.WIDE.U32 UR16, UR4, UR10, URZ ;  /* 0x0000000a041072a5 */ /* 0x000fe4000f8e00ff */
[----:B------:R-:W-:-:S02]  /*2870*/  UISETP.GE.OR UP0, UPT, UR5, UR12, UP0 ;  /* 0x0000000c0500728c */ /* 0x000fc40008706670 */
        /* <DEDUP_REMOVED lines=19> */
.L_x_41:
[----:B------:R-:W2:Y:S02]  /*29b0*/  LDCU UR4, c[0x0][0xb30] ;  /* 0x00016600ff0477ac */ /* 0x000ea40008000800 */
[----:B--2---:R-:W-:-:S09]  /*29c0*/  UISETP.NE.AND UP0, UPT, UR4, 0x1, UPT ;  /* 0x000000010400788c */ /* 0x004fd2000bf05270 */
[----:B------:R-:W-:Y:S05]  /*29d0*/  BRA.U UP0, `(.L_x_42) ;  /* 0x0000000100447547 */ /* 0x000fea000b800000 */
[----:B------:R-:W2:Y:S01]  /*29e0*/  LDCU.128 UR12, c[0x0][0xb10] ;  /* 0x00016200ff0c77ac */ /* 0x000ea20008000c00 */
[----:B------:R-:W3:Y:S01]  /*29f0*/  LDCU UR10, c[0x0][0xb0c] ;  /* 0x00016180ff0a77ac */ /* 0x000ee20008000800 */
[----:B------:R-:W4:Y:S01]  /*2a00*/  LDCU UR11, c[0x0][0xb20] ;  /* 0x00016400ff0b77ac */ /* 0x000f220008000800 */
[----:B--2---:R-:W-:Y:S02]  /*2a10*/  UIMAD.WIDE.U32 UR8, UR37, UR12, URZ ;  /* 0x0000000c250872a5 */ /* 0x004fe4000f8e00ff */
[----:B------:R-:W-:Y:S02]  /*2a20*/  UIMAD.WIDE.U32 UR4, UR29, UR15, URZ ;  /* 0x0000000f1d0472a5 */ /* 0x000fe4000f8e00ff */
[----:B---3--:R-:W-:Y:S02]  /*2a30*/  UISETP.NE.AND UP2, UPT, UR10, 0x1, UPT ;  /* 0x000000010a00788c */ /* 0x008fe4000bf45270 */
[----:B------:R-:W-:Y:S01]  /*2a40*/  UISETP.NE.AND UP0, UPT, UR14, 0x1, UPT ;  /* 0x000000010e00788c */ /* 0x000fe2000bf05270 */
[----:B------:R-:W-:-:S02]  /*2a50*/  UMOV UR8, UR9 ;  /* 0x0000000900087c82 */ /* 0x000fc40008000000 */
[----:B------:R-:W-:Y:S01]  /*2a60*/  UMOV UR4, UR5 ;  /* 0x0000000500047c82 */ /* 0x000fe20008000000 */
[----:B------:R-:W-:Y:S02]  /*2a70*/  USHF.R.U32.HI UR13, URZ, UR13, UR8 ;  /* 0x0000000dff0d7299 */ /* 0x000fe40008011608 */
[----:B----4-:R-:W-:Y:S02]  /*2a80*/  USHF.R.U32.HI UR4, URZ, UR11, UR4 ;  /* 0x0000000bff047299 */ /* 0x010fe40008011604 */
[----:B------:R-:W-:Y:S02]  /*2a90*/  USEL UR5, UR37, UR13, !UP2 ;  /* 0x0000000d25057287 */ /* 0x000fe4000d000000 */
[----:B------:R-:W-:-:S04]  /*2aa0*/  USEL UR4, UR29, UR4, !UP0 ;  /* 0x000000041d047287 */ /* 0x000fc8000c000000 */
[----:B------:R-:W-:Y:S02]  /*2ab0*/  UIADD3 UR8, UPT, UPT, UR5, -UR4, URZ ;  /* 0x8000000405087290 */ /* 0x000fe4000fffe0ff */
[----:B------:R-:W-:Y:S02]  /*2ac0*/  UIADD3 UR4, UPT, UPT, -UR5, UR4, URZ ;  /* 0x0000000405047290 */ /* 0x000fe4000fffe1ff */
[----:B------:R-:W-:Y:S02]  /*2ad0*/  UIMAD UR29, UR8, UR14, UR29 ;  /* 0x0000000e081d72a4 */ /* 0x000fe4000f8e021d */
[----:B------:R-:W-:-:S12]  /*2ae0*/  UIMAD UR37, UR4, UR10, UR37 ;  /* 0x0000000a042572a4 */ /* 0x000fd8000f8e0225 */
.L_x_42:
[----:B------:R-:W-:Y:S01]  /*2af0*/  VIADD R11, R11, 0x1 ;  /* 0x000000010b0b7836 */ /* 0x000fe20000000000 */
[----:B------:R-:W-:Y:S02]  /*2b00*/  R2UR UR5, R161 ;  /* 0x00000000a10572ca */ /* 0x000fe400000e0000 */
[----:B------:R-:W-:Y:S02]  /*2b10*/  R2UR UR4, R160 ;  /* 0x00000000a00472ca */ /* 0x000fe400000e0000 */
[C---:B------:R-:W-:Y:S02]  /*2b20*/  ISETP.NE.AND P0, PT, R11.reuse, 0x2, PT ;  /* 0x000000020b00780c */ /* 0x040fe40003f05270 */
[----:B------:R-:W-:Y:S02]  /*2b30*/  PLOP3.LUT P1, PT, PT, PT, PT, 0x80, 0x8 ;  /* 0x000000000008781c */ /* 0x000fe40003f2f070 */
[----:B------:R-:W-:Y:S02]  /*2b40*/  SEL R3, RZ, 0x1, P0 ;  /* 0x00000001ff037807 */ /* 0x000fe40000000000 */
[----:B------:R-:W-:-:S02]  /*2b50*/  SEL R11, R11, RZ, P0 ;  /* 0x000000ff0b0b7207 */ /* 0x000fc40000000000 */
[----:B------:R-:W-:Y:S01]  /*2b60*/  LOP3.LUT R10, R10, R3, RZ, 0x3c, !PT ;  /* 0x000000030a0a7212 */ /* 0x000fe200078e3cff */
[----:B------:R-:W-:Y:S02]  /*2b70*/  UIADD3 UR31, UPT, UPT, UR37, UR5, URZ ;  /* 0x00000005251f7290 */ /* 0x000fe4000fffe0ff */
[----:B------:R-:W-:Y:S01]  /*2b80*/  UIADD3 UR30, UPT, UPT, UR29, UR4, URZ ;  /* 0x000000041d1e7290 */ /* 0x000fe2000fffe0ff */
[----:B------:R-:W-:Y:S11]  /*2b90*/  BRA.U UP1, `(.L_x_43) ;  /* 0xfffffff101287547 */ /* 0x000ff6000b83ffff */
[----:B------:R-:W-:Y:S01]  /*2ba0*/  UIADD3 UR8, UPT, UPT, UR6, 0xb0, URZ ;  /* 0x000000b006087890 */ /* 0x000fe2000fffe0ff */
[----:B------:R-:W-:-:S03]  /*2bb0*/  SHF.L.U32 R3, R12, 0x1f, RZ ;  /* 0x0000001f0c037819 */ /* 0x000fc600000006ff */
[----:B------:R-:W-:-:S09]  /*2bc0*/  ULEA UR4, UR7, UR8, 0x3 ;  /* 0x0000000807047291 */ /* 0x000fd2000f8e18ff */
[----:B------:R-:W2:Y:S02]  /*2bd0*/  SYNCS.PHASECHK.TRANS64.TRYWAIT P0, [UR4], R3 ;  /* 0x00000003ff0075a7 */ /* 0x000ea40008001104 */
[----:B--2---:R-:W-:Y:S05]  /*2be0*/  @!P0 BRA `(.L_x_44) ;  /* 0x0000009c00b08947 */ /* 0x004fea0003800000 */
.L_x_168:
[----:B------:R-:W-:-:S04]  /*2bf0*/  UIADD3 UR4, UPT, UPT, UR7, 0x1, URZ ;  /* 0x0000000107047890 */ /* 0x000fc8000fffe0ff */
[----:B------:R-:W-:-:S04]  /*2c00*/  UISETP.NE.AND UP0, UPT, UR4, 0x16, UPT ;  /* 0x000000160400788c */ /* 0x000fc8000bf05270 */
[----:B------:R-:W-:Y:S02]  /*2c10*/  USEL UR6, URZ, 0x1, UP0 ;  /* 0x00000001ff067887 */ /* 0x000fe40008000000 */
[----:B------:R-:W-:-:S04]  /*2c20*/  USEL UR4, UR4, URZ, UP0 ;  /* 0x000000ff04047287 */ /* 0x000fc80008000000 */
[----:B------:R-:W-:Y:S01]  /*2c30*/  ULEA UR5, UR4, UR8, 0x3 ;  /* 0x0000000804057291 */ /* 0x000fe2000f8e18ff */
[----:B------:R-:W-:-:S04]  /*2c40*/  LOP3.LUT R2, R12, UR6, RZ, 0x3c, !PT ;  /* 0x000000060c027c12 */ /* 0x000fc8000f8e3cff */
[----:B-1----:R-:W-:-:S04]  /*2c50*/  SHF.L.U32 R3, R2, 0x1f, RZ ;  /* 0x0000001f02037819 */ /* 0x002fc800000006ff */
[----:B------:R-:W1:Y:S02]  /*2c60*/  SYNCS.PHASECHK.TRANS64.TRYWAIT P0, [UR5], R3 ;  /* 0x00000003ff0075a7 */ /* 0x000e640008001105 */
[----:B-1----:R-:W-:Y:S05]  /*2c70*/  @!P0 BRA `(.L_x_45) ;  /* 0x0000009c00a48947 */ /* 0x002fea0003800000 */
.L_x_170:
        /* <DEDUP_REMOVED lines=9> */
.L_x_172:
        /* <DEDUP_REMOVED lines=9> */
.L_x_174:
        /* <DEDUP_REMOVED lines=9> */
.L_x_176:
        /* <DEDUP_REMOVED lines=9> */
.L_x_178:
        /* <DEDUP_REMOVED lines=9> */
.L_x_180:
        /* <DEDUP_REMOVED lines=9> */
.L_x_182:
        /* <DEDUP_REMOVED lines=9> */
.L_x_184:
        /* <DEDUP_REMOVED lines=9> */
.L_x_186:
        /* <DEDUP_REMOVED lines=9> */
.L_x_188:
        /* <DEDUP_REMOVED lines=9> */
.L_x_190:
        /* <DEDUP_REMOVED lines=9> */
.L_x_192:
        /* <DEDUP_REMOVED lines=9> */
.L_x_194:
        /* <DEDUP_REMOVED lines=9> */
.L_x_196:
        /* <DEDUP_REMOVED lines=9> */
.L_x_198:
        /* <DEDUP_REMOVED lines=9> */
.L_x_200:
        /* <DEDUP_REMOVED lines=9> */
.L_x_202:
        /* <DEDUP_REMOVED lines=9> */
.L_x_204:
        /* <DEDUP_REMOVED lines=9> */
.L_x_206:
        /* <DEDUP_REMOVED lines=9> */
.L_x_208:
[----:B------:R-:W-:-:S04]  /*3730*/  UIADD3 UR4, UPT, UPT, UR4, 0x1, URZ ;  /* 0x0000000104047890 */ /* 0x000fc8000fffe0ff */
[----:B------:R-:W-:-:S04]  /*3740*/  UISETP.NE.AND UP0, UPT, UR4, 0x16, UPT ;  /* 0x000000160400788c */ /* 0x000fc8000bf05270 */
[----:B------:R-:W-:Y:S02]  /*3750*/  USEL UR5, URZ, 0x1, UP0 ;  /* 0x00000001ff057887 */ /* 0x000fe40008000000 */
[----:B------:R-:W-:-:S04]  /*3760*/  USEL UR4, UR4, URZ, UP0 ;  /* 0x000000ff04047287 */ /* 0x000fc80008000000 */
[----:B------:R-:W-:Y:S01]  /*3770*/  ULEA UR4, UR4, UR8, 0x3 ;  /* 0x0000000804047291 */ /* 0x000fe2000f8e18ff */
[----:B-1----:R-:W-:-:S04]  /*3780*/  LOP3.LUT R3, R2, UR5, RZ, 0x3c, !PT ;  /* 0x0000000502037c12 */ /* 0x002fc8000f8e3cff */
[----:B------:R-:W-:Y:S01]  /*3790*/  SHF.L.U32 R3, R3, 0x1f, RZ ;  /* 0x0000001f03037819 */ /* 0x000fe200000006ff */
[----:B------:R-:W-:-:S07]  /*37a0*/  IMAD.U32 R0, RZ, RZ, UR4 ;  /* 0x00000004ff007e24 */ /* 0x000fce000f8e00ff */
.L_x_65:
[----:B-1----:R1:W2:Y:S02]  /*37b0*/  SYNCS.PHASECHK.TRANS64.TRYWAIT P0, [R0+URZ], R3 ;  /* 0x00000003000075a7 */ /* 0x0022a400080011ff */
[----:B--2---:R-:W-:Y:S05]  /*37c0*/  @!P0 NANOSLEEP.SYNCS 0x989680 ;  /* 0x009896800000895d */ /* 0x004fea0003900000 */
[----:B------:R-:W2:Y:S02]  /*37d0*/  @!P0 SYNCS.PHASECHK.TRANS64 P0, [R0+URZ], R3 ;  /* 0x00000003000085a7 */ /* 0x000ea400080010ff */
[----:B--2---:R-:W-:Y:S05]  /*37e0*/  @P0 EXIT ;  /* 0x000000000000094d */ /* 0x004fea0003800000 */
[----:B------:R-:W-:Y:S05]  /*37f0*/  BRA `(.L_x_65) ;  /* 0xfffffffc00ec7947 */ /* 0x000fea000383ffff */
.L_x_23:
[----:B------:R-:W-:-:S04]  /*3800*/  UISETP.NE.AND UP0, UPT, UR45, URZ, UPT ;  /* 0x000000ff2d00728c */ /* 0x000fc8000bf05270 */
[----:B------:R-:W-:-:S09]  /*3810*/  UISETP.NE.OR UP0, UPT, UR18, 0x1, UP0 ;  /* 0x000000011200788c */ /* 0x000fd20008705670 */
[----:B------:R-:W-:Y:S05]  /*3820*/  BRA.U UP0, `(.L_x_66) ;  /* 0x0000000500487547 */ /* 0x000fea000b800000 */
[----:B------:R-:W-:Y:S01]  /*3830*/  ISETP.GE.U32.AND P2, PT, R3, 0x8, PT ;  /* 0x000000080300780c */ /* 0x000fe20003f46070 */
[----:B------:R-:W-:Y:S01]  /*3840*/  IMAD.MOV.U32 R12, RZ, RZ, 0x1 ;  /* 0x00000001ff0c7424 */ /* 0x000fe200078e00ff */
[----:B------:R-:W-:Y:S02]  /*3850*/  CS2R R10, SRZ ;  /* 0x00000000000a7805 */ /* 0x000fe4000001ff00 */
[----:B------:R-:W-:Y:S01]  /*3860*/  CS2R R8, SRZ ;  /* 0x0000000000087805 */ /* 0x000fe2000001ff00 */
[----:B------:R-:W-:Y:S01]  /*3870*/  UMOV UR6, 0x400 ;  /* 0x0000040000067882 */ /* 0x000fe20000000000 */
[----:B------:R-:W-:Y:S01]  /*3880*/  UMOV UR5, URZ ;  /* 0x000000ff00057c82 */ /* 0x000fe20008000000 */
[----:B------:R-:W-:-:S12]  /*3890*/  ULEA UR6, UR45, UR6, 0x18 ;  /* 0x000000062d067291 */ /* 0x000fd8000f8ec0ff */
.L_x_70:
[----:B------:R-:W-:Y:S02]  /*38a0*/  LEA R0, R8, UR6, 0x3 ;  /* 0x0000000608007c11 */ /* 0x000fe4000f8e18ff */
[----:B------:R-:W-:-:S03]  /*38b0*/  SHF.L.U32 R5, R9, 0x1f, RZ ;  /* 0x0000001f09057819 */ /* 0x000fc600000006ff */
[----:B------:R-:W-:Y:S01]  /*38c0*/  VIADD R4, R0, 0x200 ;  /* 0x0000020000047836 */ /* 0x000fe20000000000 */
[----:B------:R-:W2:Y:S02]  /*38d0*/  SYNCS.PHASECHK.TRANS64.TRYWAIT P0, [R0+URZ+0x1f0], R5 ;  /* 0x0001f005000075a7 */ /* 0x000ea400080011ff */
[----:B--2---:R-:W-:Y:S05]  /*38e0*/  @!P0 BRA `(.L_x_67) ;  /* 0x0000009800688947 */ /* 0x004fea0003800000 */
.L_x_209:
[----:B------:R-:W-:Y:S01]  /*38f0*/  ULEA UR4, UR5, UR6, 0x3 ;  /* 0x0000000605047291 */ /* 0x000fe2000f8e18ff */
[----:B------:R-:W-:Y:S01]  /*3900*/  PRMT R4, RZ, 0x654, R4 ;  /* 0x00000654ff047816 */ /* 0x000fe20000000004 */
[----:B--2---:R-:W-:Y:S01]  /*3910*/  @!P2 IMAD.MOV.U32 R5, RZ, RZ, 0x10 ;  /* 0x00000010ff05a424 */ /* 0x004fe200078e00ff */
[----:B------:R-:W-:Y:S01]  /*3920*/  SHF.L.U32 R7, R12, 0x1f, RZ ;  /* 0x0000001f0c077819 */ /* 0x000fe200000006ff */
[----:B------:R-:W-:Y:S01]  /*3930*/  UIADD3 UR7, UPT, UPT, UR4, 0x1b0, URZ ;  /* 0x000001b004077890 */ /* 0x000fe2000fffe0ff */
[----:B------:R2:W-:Y:S05]  /*3940*/  SYNCS.ARRIVE.TRANS64.RED.A1T0 RZ, [R4+URZ], RZ ;  /* 0x000000ff04ff79a7 */ /* 0x0005ea00081004ff */
[----:B------:R-:W-:Y:S01]  /*3950*/  IMAD.U32 R0, RZ, RZ, UR7 ;  /* 0x00000007ff007e24 */ /* 0x000fe2000f8e00ff */
[----:B------:R-:W3:Y:S04]  /*3960*/  SYNCS.PHASECHK.TRANS64.TRYWAIT P0, [UR4+0x1c0], R7 ;  /* 0x0001c007ff0075a7 */ /* 0x000ee80008001104 */
[----:B------:R-:W-:Y:S01]  /*3970*/  PRMT R13, R3, 0x654, R0 ;  /* 0x00000654030d7816 */ /* 0x000fe20000000000 */
[----:B--23--:R-:W-:Y:S06]  /*3980*/  @!P0 BRA `(.L_x_68) ;  /* 0x0000009800548947 */ /* 0x00cfec0003800000 */
.L_x_211:
[----:B------:R-:W-:Y:S01]  /*3990*/  ULEA UR8, UR5, UR6, 0x4 ;  /* 0x0000000605087291 */ /* 0x000fe2000f8e20ff */
[----:B------:R-:W-:Y:S01]  /*39a0*/  SEL R2, R13, R2, !P2 ;  /* 0x000000020d027207 */ /* 0x000fe20005000000 */
[----:B------:R-:W-:Y:S01]  /*39b0*/  UIADD3 UR9, UPT, UPT, UR4, 0x1b0, URZ ;  /* 0x000001b004097890 */ /* 0x000fe2000fffe0ff */
[----:B--2---:R-:W-:Y:S01]  /*39c0*/  LEA R0, R11, UR6, 0x3 ;  /* 0x000000060b007c11 */ /* 0x004fe2000f8e18ff */
[----:B------:R-:W-:Y:S01]  /*39d0*/  UIADD3 UR8, UPT, UPT, UR8, 0x220, URZ ;  /* 0x0000022008087890 */ /* 0x000fe2000fffe0ff */
[----:B------:R2:W-:Y:S01]  /*39e0*/  @!P2 SYNCS.ARRIVE.TRANS64.RED RZ, [R2+URZ], R5 ;  /* 0x0000000502ffa9a7 */ /* 0x0005e200080004ff */
[----:B------:R-:W-:Y:S01]  /*39f0*/  UIADD3 UR4, UPT, UPT, UR5, 0x1, URZ ;  /* 0x0000000105047890 */ /* 0x000fe2000fffe0ff */
[----:B------:R-:W-:-:S03]  /*3a00*/  VIADD R8, R8, 0x1 ;  /* 0x0000000108087836 */ /* 0x000fc60000000000 */
[----:B------:R-:W-:Y:S02]  /*3a10*/  UISETP.NE.AND UP0, UPT, UR4, 0x2, UPT ;  /* 0x000000020400788c */ /* 0x000fe4000bf05270 */
[----:B------:R-:W-:Y:S01]  /*3a20*/  ISETP.NE.AND P0, PT, R8, 0x2, PT ;  /* 0x000000020800780c */ /* 0x000fe20003f05270 */
[----:B------:R-:W-:Y:S06]  /*3a30*/  UGETNEXTWORKID.BROADCAST [UR8], [UR9] ;  /* 0x00000000080073ca */ /* 0x000fec0008000100 */
[----:B------:R-:W-:Y:S02]  /*3a40*/  USEL UR7, URZ, 0x1, UP0 ;  /* 0x00000001ff077887 */ /* 0x000fe40008000000 */
[----:B------:R-:W-:-:S04]  /*3a50*/  USEL UR5, UR4, URZ, UP0 ;  /* 0x000000ff04057287 */ /* 0x000fc80008000000 */
[----:B------:R-:W-:Y:S02]  /*3a60*/  LOP3.LUT R12, R12, UR7, RZ, 0x3c, !PT ;  /* 0x000000070c0c7c12 */ /* 0x000fe4000f8e3cff */
[----:B--2---:R-:W-:-:S04]  /*3a70*/  SHF.L.U32 R5, R10, 0x1f, RZ ;  /* 0x0000001f0a057819 */ /* 0x004fc800000006ff */
[----:B------:R-:W2:Y:S02]  /*3a80*/  SYNCS.PHASECHK.TRANS64.TRYWAIT P1, [R0+URZ+0x1b0], R5 ;  /* 0x0001b005000075a7 */ /* 0x000ea400080211ff */
[----:B--2---:R-:W-:Y:S05]  /*3a90*/  @!P1 BRA `(.L_x_69) ;  /* 0x0000009800289947 */ /* 0x004fea0003800000 */
.L_x_212:
[C---:B------:R-:W-:Y:S01]  /*3aa0*/  LEA R4, R11.reuse, UR6, 0x4 ;  /* 0x000000060b047c11 */ /* 0x040fe2000f8e20ff */
[----:B--2---:R-:W-:Y:S01]  /*3ab0*/  VIADD R0, R0, 0x1c0 ;  /* 0x000001c000007836 */ /* 0x004fe20000000000 */
[----:B------:R-:W-:Y:S01]  /*3ac0*/  SEL R8, R8, RZ, P0 ;  /* 0x000000ff08087207 */ /* 0x000fe20000000000 */
[----:B------:R-:W-:-:S03]  /*3ad0*/  VIADD R11, R11, 0x1 ;  /* 0x000000010b0b7836 */ /* 0x000fc60000000000 */
[----:B------:R-:W2:Y:S01]  /*3ae0*/  LDS.128 R4, [R4+0x220] ;  /* 0x0002200004047984 */ /* 0x000ea20000000c00 */
[----:B------:R-:W-:Y:S02]  /*3af0*/  PRMT R0, RZ, 0x654, R0 ;  /* 0x00000654ff007816 */ /* 0x000fe40000000000 */
[C---:B------:R-:W-:Y:S01]  /*3b00*/  ISETP.NE.AND P1, PT, R11.reuse, 0x2, PT ;  /* 0x000000020b00780c */ /* 0x040fe20003f25270 */
[----:B------:R-:W-:Y:S01]  /*3b10*/  @!PT LDS RZ, [RZ] ;  /* 0x00000000fffff984 */ /* 0x000fe20000000800 */
[----:B------:R-:W-:Y:S01]  /*3b20*/  @!PT LDS RZ, [RZ] ;  /* 0x00000000fffff984 */ /* 0x000fe20000000800 */
[----:B------:R-:W-:Y:S01]  /*3b30*/  @!PT LDS RZ, [RZ] ;  /* 0x00000000fffff984 */ /* 0x000fe20000000800 */
[----:B------:R-:W-:Y:S01]  /*3b40*/  @!PT LDS RZ, [RZ] ;  /* 0x00000000fffff984 */ /* 0x000fe20000000800 */
[----:B------:R3:W-:Y:S06]  /*3b50*/  MEMBAR.ALL.CTA ;  /* 0x0000000000007992 */ /* 0x0007ec0000008000 */
[----:B---3--:R-:W3:Y:S01]  /*3b60*/  FENCE.VIEW.ASYNC.S ;  /* 0x00000000000073c6 */ /* 0x008ee20000000000 */
[----:B------:R-:W-:Y:S01]  /*3b70*/  SEL R11, R11, RZ, P1 ;  /* 0x000000ff0b0b7207 */ /* 0x000fe20000800000 */
[----:B---3--:R3:W-:Y:S01]  /*3b80*/  SYNCS.ARRIVE.TRANS64.RED.A1T0 RZ, [R0+URZ], RZ ;  /* 0x000000ff00ff79a7 */ /* 0x0087e200081004ff */
[----:B--2---:R-:W-:-:S02]  /*3b90*/  LOP3.LUT P3, RZ, R6, 0x1, RZ, 0xc0, !PT ;  /* 0x0000000106ff7812 */ /* 0x004fc4000786c0ff */
[----:B------:R-:W-:-:S04]  /*3ba0*/  SEL R5, RZ, 0x1, P1 ;  /* 0x00000001ff057807 */ /* 0x000fc80000800000 */
[----:B------:R-:W-:Y:S02]  /*3bb0*/  LOP3.LUT R10, R10, R5, RZ, 0x3c, !PT ;  /* 0x000000050a0a7212 */ /* 0x000fe400078e3cff */
[----:B---3--:R-:W-:-:S04]  /*3bc0*/  SEL R0, RZ, 0x1, P0 ;  /* 0x00000001ff007807 */ /* 0x008fc80000000000 */
[----:B------:R-:W-:Y:S01]  /*3bd0*/  LOP3.LUT R9, R9, R0, RZ, 0x3c, !PT ;  /* 0x0000000009097212 */ /* 0x000fe200078e3cff */
[----:B------:R-:W-:Y:S06]  /*3be0*/  @P3 BRA `(.L_x_70) ;  /* 0xfffffffc002c3947 */ /* 0x000fec000383ffff */
[----:B------:R-:W-:Y:S01]  /*3bf0*/  ULEA UR4, UR5, UR6, 0x3 ;  /* 0x0000000605047291 */ /* 0x000fe2000f8e18ff */
[----:B------:R-:W-:-:S08]  /*3c00*/  SHF.L.U32 R3, R12, 0x1f, RZ ;  /* 0x0000001f0c037819 */ /* 0x000fd000000006ff */
[----:B------:R-:W2:Y:S02]  /*3c10*/  SYNCS.PHASECHK.TRANS64 P0, [UR4+0x1c0], R3 ;  /* 0x0001c003ff0075a7 */ /* 0x000ea40008001004 */
[----:B--2---:R-:W-:Y:S05]  /*3c20*/  @P0 BRA `(.L_x_71) ;  /* 0x0000000000080947 */ /* 0x004fea0003800000 */
[----:B------:R-:W2:Y:S02]  /*3c30*/  SYNCS.PHASECHK.TRANS64.TRYWAIT P0, [UR4+0x1c0], R3 ;  /* 0x0001c003ff0075a7 */ /* 0x000ea40008001104 */
[----:B--2---:R-:W-:Y:S05]  /*3c40*/  @!P0 BRA `(.L_x_72) ;  /* 0x0000009400d08947 */ /* 0x004fea0003800000 */
.L_x_71:
[----:B------:R-:W-:-:S04]  /*3c50*/  UIADD3 UR7, UPT, UPT, UR5, 0x1, URZ ;  /* 0x0000000105077890 */ /* 0x000fc8000fffe0ff */
[----:B------:R-:W-:-:S04]  /*3c60*/  UISETP.NE.AND UP0, UPT, UR7, 0x2, UPT ;  /* 0x000000020700788c */ /* 0x000fc8000bf05270 */
[----:B------:R-:W-:Y:S02]  /*3c70*/  USEL UR8, URZ, 0x1, UP0 ;  /* 0x00000001ff087887 */ /* 0x000fe40008000000 */
[----:B------:R-:W-:-:S04]  /*3c80*/  USEL UR7, UR7, URZ, UP0 ;  /* 0x000000ff07077287 */ /* 0x000fc80008000000 */
[----:B------:R-:W-:Y:S01]  /*3c90*/  ULEA UR7, UR7, UR6, 0x3 ;  /* 0x0000000607077291 */ /* 0x000fe2000f8e18ff */
[----:B--2---:R-:W-:-:S04]  /*3ca0*/  LOP3.LUT R3, R12, UR8, RZ, 0x3c, !PT ;  /* 0x000000080c037c12 */ /* 0x004fc8000f8e3cff */
[----:B------:R-:W-:-:S04]  /*3cb0*/  SHF.L.U32 R0, R3, 0x1f, RZ ;  /* 0x0000001f03007819 */ /* 0x000fc800000006ff */
[----:B------:R-:W2:Y:S02]  /*3cc0*/  SYNCS.PHASECHK.TRANS64 P0, [UR7+0x1c0], R0 ;  /* 0x0001c000ff0075a7 */ /* 0x000ea40008001007 */
[----:B-12---:R-:W-:Y:S05]  /*3cd0*/  @P0 EXIT ;  /* 0x000000000000094d */ /* 0x006fea0003800000 */
[----:B------:R-:W-:Y:S02]  /*3ce0*/  SHF.L.U32 R3, R3, 0x1f, RZ ;  /* 0x0000001f03037819 */ /* 0x000fe400000006ff */
[----:B------:R-:W-:-:S07]  /*3cf0*/  MOV R0, UR7 ;  /* 0x0000000700007c02 */ /* 0x000fce0008000f00 */
.L_x_73:
[----:B-1----:R1:W2:Y:S02]  /*3d00*/  SYNCS.PHASECHK.TRANS64.TRYWAIT P0, [R0+URZ+0x1c0], R3 ;  /* 0x0001c003000075a7 */ /* 0x0022a400080011ff */
[----:B--2---:R-:W-:Y:S05]  /*3d10*/  @!P0 NANOSLEEP.SYNCS 0x989680 ;  /* 0x009896800000895d */ /* 0x004fea0003900000 */
[----:B------:R-:W2:Y:S02]  /*3d20*/  @!P0 SYNCS.PHASECHK.TRANS64 P0, [R0+URZ+0x1c0], R3 ;  /* 0x0001c003000085a7 */ /* 0x000ea400080010ff */
[----:B--2---:R-:W-:Y:S05]  /*3d30*/  @P0 EXIT ;  /* 0x000000000000094d */ /* 0x004fea0003800000 */
[----:B------:R-:W-:Y:S05]  /*3d40*/  BRA `(.L_x_73) ;  /* 0xfffffffc00ec7947 */ /* 0x000fea000383ffff */
.L_x_66:
[----:B------:R-:W-:Y:S05]  /*3d50*/  BRA.U UP5, `(.L_x_74) ;  /* 0x00000011053c7547 */ /* 0x000fea000b800000 */
[----:B------:R-:W-:Y:S01]  /*3d60*/  UMOV UR4, 0x40 ;  /* 0x0000004000047882 */ /* 0x000fe20000000000 */
[----:B------:R-:W-:Y:S01]  /*3d70*/  NOP ;  /* 0x0000000000007918 */ /* 0x000fe20000000000 */
[----:B------:R-:W-:Y:S01]  /*3d80*/  ULEA UR5, UR45, UR4, 0x18 ;  /* 0x000000042d057291 */ /* 0x000fe2000f8ec0ff */
[----:B------:R-:W-:Y:S02]  /*3d90*/  UMOV UR6, 0x400 ;  /* 0x0000040000067882 */ /* 0x000fe40000000000 */
[----:B------:R-:W-:-:S06]  /*3da0*/  ULEA UR6, UR45, UR6, 0x18 ;  /* 0x000000062d067291 */ /* 0x000fcc000f8ec0ff */
[----:B------:R-:W2:Y:S02]  /*3db0*/  LDS.U8 R3, [UR5+0x1c] ;  /* 0x00001c05ff037984 */ /* 0x000ea40008000000 */
[----:B--2---:R-:W-:-:S13]  /*3dc0*/  ISETP.NE.AND P0, PT, R3, RZ, PT ;  /* 0x000000ff0300720c */ /* 0x004fda0003f05270 */
[----:B------:R-:W-:Y:S05]  /*3dd0*/  @P0 BRA `(.L_x_75) ;  /* 0x0000000400080947 */ /* 0x000fea0003800000 */
[----:B------:R-:W-:Y:S02]  /*3de0*/  UISETP.NE.U32.AND UP1, UPT, UR27, 0x1, UPT ;  /* 0x000000011b00788c */ /* 0x000fe4000bf25070 */
[----:B------:R-:W-:-:S07]  /*3df0*/  UIADD3 UR7, UPT, UPT, UR5, 0x8, URZ ;  /* 0x0000000805077890 */ /* 0x000fce000fffe0ff */
[----:B------:R-:W-:Y:S05]  /*3e00*/  BRA.U !UP1, `(.L_x_76) ;  /* 0x00000001099c7547 */ /* 0x000fea000b800000 */
[----:B------:R-:W-:Y:S01]  /*3e10*/  ELECT P0, URZ, PT ;  /* 0x0000000000ff782f */ /* 0x000fe20003800000 */
[----:B------:R-:W-:-:S12]  /*3e20*/  BSSY B0, `(.L_x_76) ;  /* 0x0000025000007945 */ /* 0x000fd80003800000 */
[----:B------:R-:W-:Y:S05]  /*3e30*/  @!P0 BRA `(.L_x_77) ;  /* 0x00000000008c8947 */ /* 0x000fea0003800000 */
[----:B------:R-:W-:-:S05]  /*3e40*/  UMOV UR4, 0x10 ;  /* 0x0000001000047882 */ /* 0x000fca0000000000 */
[----:B------:R-:W-:Y:S04]  /*3e50*/  DEPBAR.LE SB2, 0x36 ;  /* 0x0000ad800000791a */ /* 0x000fe80000000000 */
[----:B------:R-:W2:Y:S02]  /*3e60*/  UTCATOMSWS.2CTA.FIND_AND_SET.ALIGN UP0, UR4, UR4 ;  /* 0x00000004000475e3 */ /* 0x000ea40008200800 */
[----:B--2---:R-:W-:Y:S01]  /*3e70*/  MOV R10, UR4 ;  /* 0x00000004000a7c02 */ /* 0x004fe20008000f00 */
[----:B------:R-:W-:Y:S06]  /*3e80*/  BRA.U UP0, `(.L_x_78) ;  /* 0x0000000100187547 */ /* 0x000fec000b800000 */
.L_x_79:
[----:B------:R-:W-:Y:S05]  /*3e90*/  NANOSLEEP 0x64 ;  /* 0x000000640000795d */ /* 0x000fea0003800000 */
[----:B------:R-:W-:-:S05]  /*3ea0*/  UMOV UR4, 0x10 ;  /* 0x0000001000047882 */ /* 0x000fca0000000000 */
[----:B------:R-:W-:Y:S04]  /*3eb0*/  DEPBAR.LE SB2, 0x36 ;  /* 0x0000ad800000791a */ /* 0x000fe80000000000 */
[----:B------:R-:W2:Y:S02]  /*3ec0*/  UTCATOMSWS.2CTA.FIND_AND_SET.ALIGN UP0, UR4, UR4 ;  /* 0x00000004000475e3 */ /* 0x000ea40008200800 */
[----:B--2---:R-:W-:Y:S01]  /*3ed0*/  MOV R10, UR4 ;  /* 0x00000004000a7c02 */ /* 0x004fe20008000f00 */
[----:B------:R-:W-:Y:S05]  /*3ee0*/  BRA.U !UP0, `(.L_x_79) ;  /* 0xfffffffd08e87547 */ /* 0x000fea000b83ffff */
.L_x_78:
[----:B------:R-:W2:Y:S01]  /*3ef0*/  LDS R6, [UR5+0x10] ;  /* 0x00001005ff067984 */ /* 0x000ea20008000800 */
[----:B------:R-:W-:Y:S01]  /*3f00*/  IMAD.U32 R3, RZ, RZ, UR6 ;  /* 0x00000006ff037e24 */ /* 0x000fe2000f8e00ff */
[----:B------:R-:W-:-:S03]  /*3f10*/  MOV R4, UR28 ;  /* 0x0000001c00047c02 */ /* 0x000fc60008000f00 */
[----:B------:R-:W-:Y:S01]  /*3f20*/  VIADD R3, R3, 0x240 ;  /* 0x0000024003037836 */ /* 0x000fe20000000000 */
[----:B--2---:R-:W-:-:S04]  /*3f30*/  SHF.L.U32 R6, R6, 0x1f, RZ ;  /* 0x0000001f06067819 */ /* 0x004fc800000006ff */
[----:B------:R-:W2:Y:S02]  /*3f40*/  SYNCS.PHASECHK.TRANS64.TRYWAIT P0, [UR5+0x8], R6 ;  /* 0x00000806ff0075a7 */ /* 0x000ea40008001105 */
[----:B--2---:R-:W-:Y:S05]  /*3f50*/  @P0 BRA `(.L_x_80) ;  /* 0x0000000000080947 */ /* 0x004fea0003800000 */
[----:B------:R-:W2:Y:S02]  /*3f60*/  SYNCS.PHASECHK.TRANS64.TRYWAIT P0, [UR5+0x8], R6 ;  /* 0x00000806ff0075a7 */ /* 0x000ea40008001105 */
[----:B--2---:R-:W-:Y:S05]  /*3f70*/  @!P0 BRA `(.L_x_81) ;  /* 0x00000094001c8947 */ /* 0x004fea0003800000 */
.L_x_80:
[----:B------:R-:W-:Y:S01]  /*3f80*/  PRMT R4, R4, 0x654, R3 ;  /* 0x0000065404047816 */ /* 0x000fe20000000003 */
[----:B------:R-:W-:Y:S01]  /*3f90*/  HFMA2 R3, -RZ, RZ, 0, 5.9604644775390625e-08 ;  /* 0x00000001ff037431 */ /* 0x000fe200000001ff */
[----:B------:R-:W-:Y:S01]  /*3fa0*/  UPRMT UR4, UR28, 0x654, UR7 ;  /* 0x000006541c047896 */ /* 0x000fe20008000007 */
[----:B------:R-:W-:Y:S02]  /*3fb0*/  IMAD.MOV.U32 R7, RZ, RZ, 0xffff ;  /* 0x0000ffffff077424 */ /* 0x000fe400078e00ff */
[----:B--2---:R-:W-:Y:S02]  /*3fc0*/  IMAD.MOV.U32 R6, RZ, RZ, 0x4 ;  /* 0x00000004ff067424 */ /* 0x004fe400078e00ff */
[----:B------:R-:W-:Y:S01]  /*3fd0*/  IMAD.SHL.U32 R9, R10, 0x20, RZ ;  /* 0x000000200a097824 */ /* 0x000fe200078e00ff */
[----:B------:R-:W-:Y:S02]  /*3fe0*/  MOV R5, UR4 ;  /* 0x0000000400057c02 */ /* 0x000fe40008000f00 */
[-C--:B------:R-:W-:Y:S01]  /*3ff0*/  SHF.L.U32 R8, R7, R10.reuse, RZ ;  /* 0x0000000a07087219 */ /* 0x080fe200000006ff */
[----:B------:R2:W-:Y:S01]  /*4000*/  SYNCS.ARRIVE.TRANS64.RED RZ, [UR4], R6 ;  /* 0x00000006ffff79a7 */ /* 0x0005e20008000404 */
[----:B------:R-:W-:Y:S01]  /*4010*/  SHF.L.U32 R7, R3, R10, RZ ;  /* 0x0000000a03077219 */ /* 0x000fe200000006ff */
[----:B------:R2:W-:Y:S04]  /*4020*/  STS [UR6+0x240], R9 ;  /* 0x00024009ff007988 */ /* 0x0005e80008000806 */
[----:B------:R2:W-:Y:S04]  /*4030*/  STAS [R4.64], R10 ;  /* 0x0000000a04007dbd */ /* 0x0005e8000c0008ff */
[----:B------:R2:W-:Y:S04]  /*4040*/  ATOMS.OR RZ, [UR5+0x14], R8 ;  /* 0x00001408ffff798c */ /* 0x0005e8000b000005 */
[----:B------:R2:W-:Y:S04]  /*4050*/  ATOMS.OR RZ, [UR5+0x18], R7 ;  /* 0x00001807ffff798c */ /* 0x0005e8000b000005 */
[----:B------:R2:W-:Y:S02]  /*4060*/  ATOMS.XOR RZ, [UR5+0x10], R3 ;  /* 0x00001003ffff798c */ /* 0x0005e4000b800005 */
.L_x_77:
[----:B-1----:R-:W-:Y:S05]  /*4070*/  BSYNC B0 ;  /* 0x0000000000007941 */ /* 0x002fea0003800000 */
.L_x_76:
[----:B------:R-:W-:Y:S05]  /*4080*/  BRA.U UP1, `(.L_x_82) ;  /* 0x00000001016c7547 */ /* 0x000fea000b800000 */
[----:B------:R-:W-:-:S03]  /*4090*/  UMOV UR4, 0xffffffff ;  /* 0xffffffff00047882 */ /* 0x000fc60000000000 */
[----:B------:R-:W-:Y:S05]  /*40a0*/  BRA.DIV UR4, `(.L_x_83) ;  /* 0x0000009204e87947 */ /* 0x000fea000b800000 */
[----:B------:R-:W-:-:S13]  /*40b0*/  ELECT P0, URZ, PT ;  /* 0x0000000000ff782f */ /* 0x000fda0003800000 */
.L_x_216:
[----:B------:R-:W-:Y:S05]  /*40c0*/  @!P0 BRA `(.L_x_82) ;  /* 0x00000000005c8947 */ /* 0x000fea0003800000 */
[----:B--2---:R-:W2:Y:S02]  /*40d0*/  LDS R4, [UR5+0x10] ;  /* 0x00001005ff047984 */ /* 0x004ea40008000800 */
[----:B--2---:R-:W-:-:S04]  /*40e0*/  SHF.L.U32 R4, R4, 0x1f, RZ ;  /* 0x0000001f04047819 */ /* 0x004fc800000006ff */
[----:B------:R-:W2:Y:S02]  /*40f0*/  SYNCS.PHASECHK.TRANS64.TRYWAIT P0, [UR5+0x8], R4 ;  /* 0x00000804ff0075a7 */ /* 0x000ea40008001105 */
[----:B--2---:R-:W-:Y:S05]  /*4100*/  @P0 BRA `(.L_x_84) ;  /* 0x0000000000080947 */ /* 0x004fea0003800000 */
[----:B------:R-:W2:Y:S02]  /*4110*/  SYNCS.PHASECHK.TRANS64.TRYWAIT P0, [UR5+0x8], R4 ;  /* 0x00000804ff0075a7 */ /* 0x000ea40008001105 */
[----:B--2---:R-:W-:Y:S05]  /*4120*/  @!P0 BRA `(.L_x_85) ;  /* 0x0000009000ec8947 */ /* 0x004fea0003800000 */
.L_x_84:
[----:B------:R-:W3:Y:S01]  /*4130*/  LDS R6, [UR6+0x240] ;  /* 0x00024006ff067984 */ /* 0x000ee20008000800 */
[----:B--2---:R-:W-:Y:S02]  /*4140*/  HFMA2 R3, -RZ, RZ, 0, 5.9604644775390625e-08 ;  /* 0x00000001ff037431 */ /* 0x004fe400000001ff */
[----:B------:R-:W-:Y:S01]  /*4150*/  IMAD.MOV.U32 R4, RZ, RZ, 0xffff ;  /* 0x0000ffffff047424 */ /* 0x000fe200078e00ff */
[----:B------:R-:W-:Y:S01]  /*4160*/  UPRMT UR4, UR28, 0x654, UR7 ;  /* 0x000006541c047896 */ /* 0x000fe20008000007 */
[----:B---3--:R-:W-:-:S03]  /*4170*/  IMAD.SHL.U32 R5, R6, 0x20, RZ ;  /* 0x0000002006057824 */ /* 0x008fc600078e00ff */
[-C--:B------:R-:W-:Y:S02]  /*4180*/  SHF.L.U32 R4, R4, R6.reuse, RZ ;  /* 0x0000000604047219 */ /* 0x080fe400000006ff */
[----:B------:R-:W-:Y:S01]  /*4190*/  SHF.L.U32 R6, R3, R6, RZ ;  /* 0x0000000603067219 */ /* 0x000fe200000006ff */
[----:B------:R3:W-:Y:S04]  /*41a0*/  STS [UR6+0x240], R5 ;  /* 0x00024005ff007988 */ /* 0x0007e80008000806 */
[----:B------:R3:W-:Y:S04]  /*41b0*/  ATOMS.OR RZ, [UR5+0x14], R4 ;  /* 0x00001404ffff798c */ /* 0x0007e8000b000005 */
[----:B------:R3:W-:Y:S01]  /*41c0*/  ATOMS.OR RZ, [UR5+0x18], R6 ;  /* 0x00001806ffff798c */ /* 0x0007e2000b000005 */
[----:B------:R-:W-:Y:S03]  /*41d0*/  SYNCS.ARRIVE.TRANS64.RED.A1T0 RZ, [UR4], RZ ;  /* 0x000000ffffff79a7 */ /* 0x000fe60008100404 */
[----:B------:R3:W-:Y:S01]  /*41e0*/  ATOMS.XOR RZ, [UR5+0x10], R3 ;  /* 0x00001003ffff798c */ /* 0x0007e2000b800005 */
[----:B------:R-:W-:Y:S05]  /*41f0*/  BRA `(.L_x_82) ;  /* 0x0000000000107947 */ /* 0x000fea0003800000 */
.L_x_75:
[----:B------:R-:W-:Y:S02]  /*4200*/  MOV R3, 0xffffffff ;  /* 0xffffffff00037802 */ /* 0x000fe40000000f00 */
[----:B------:R-:W-:-:S03]  /*4210*/  MOV R4, 0x4240 ;  /* 0x0000424000047802 */ /* 0x000fc60000000f00 */
[----:B------:R2:W-:Y:S04]  /*4220*/  STS [UR6+0x240], R3 ;  /* 0x00024003ff007988 */ /* 0x0005e80008000806 */
[----:B-12--5:R-:W-:Y:S05]  /*4230*/  CALL.REL.NOINC `($__internal_1_$__cuda_sm10x_tcgen05_guardrail_trap_phase_invalid_during_alloc) ;  /* 0x00000098008c7944 */ /* 0x026fea0003c00000 */
.L_x_82:
[----:B------:R-:W-:Y:S05]  /*4240*/  WARPSYNC.ALL ;  /* 0x0000000000007948 */ /* 0x000fea0003800000 */
[----:B------:R-:W4:Y:S01]  /*4250*/  S2UR UR4, SR_CgaCtaId ;  /* 0x00000000000479c3 */ /* 0x000f220000008800 */
[----:B------:R-:W-:Y:S01]  /*4260*/  UMOV UR13, 0x400 ;  /* 0x00000400000d7882 */ /* 0x000fe20000000000 */
[----:B------:R-:W-:-:S06]  /*4270*/  NOP ;  /* 0x0000000000007918 */ /* 0x000fcc0000000000 */
[----:B------:R-:W-:Y:S06]  /*4280*/  BAR.ARV 0x6, 0xa0 ;  /* 0x0182800000007b1d */ /* 0x000fec0000002000 */
[----:B------:R-:W1:Y:S01]  /*4290*/  LDCU UR6, c[0x0][0x38c] ;  /* 0x00007180ff0677ac */ /* 0x000e620008000800 */
[----:B------:R-:W-:Y:S01]  /*42a0*/  LOP3.LUT R0, R0, 0xffff, RZ, 0xc0, !PT ;  /* 0x0000ffff00007812 */ /* 0x000fe200078ec0ff */
[----:B--2---:R-:W-:Y:S01]  /*42b0*/  IMAD.MOV.U32 R9, RZ, RZ, 0x1 ;  /* 0x00000001ff097424 */ /* 0x004fe200078e00ff */
[----:B------:R-:W-:Y:S01]  /*42c0*/  LOP3.LUT R2, R2, 0xffff, RZ, 0xc0, !PT ;  /* 0x0000ffff02027812 */ /* 0x000fe200078ec0ff */
[----:B------:R-:W-:Y:S01]  /*42d0*/  IMAD.MOV.U32 R8, RZ, RZ, RZ ;  /* 0x000000ffff087224 */ /* 0x000fe200078e00ff */
[----:B------:R-:W-:Y:S01]  /*42e0*/  R2UR UR24, R0 ;  /* 0x00000000001872ca */ /* 0x000fe200000e0000 */
[----:B------:R-:W-:Y:S01]  /*42f0*/  UMOV UR20, URZ ;  /* 0x000000ff00147c82 */ /* 0x000fe20008000000 */
[----:B------:R-:W-:Y:S01]  /*4300*/  R2UR UR16, R2 ;  /* 0x00000000021072ca */ /* 0x000fe200000e0000 */
[----:B------:R-:W-:Y:S01]  /*4310*/  UMOV UR10, URZ ;  /* 0x000000ff000a7c82 */ /* 0x000fe20008000000 */
[----:B------:R-:W-:-:S02]  /*4320*/  UISETP.NE.AND UP3, UPT, UR27, URZ, UPT ;  /* 0x000000ff1b00728c */ /* 0x000fc4000bf65270 */
[----:B----4-:R-:W-:Y:S01]  /*4330*/  ULEA UR13, UR4, UR13, 0x18 ;  /* 0x0000000d040d7291 */ /* 0x010fe2000f8ec0ff */
[----:B------:R-:W-:Y:S01]  /*4340*/  UMOV UR11, URZ ;  /* 0x000000ff000b7c82 */ /* 0x000fe20008000000 */
[----:B------:R-:W-:Y:S02]  /*4350*/  UMOV UR22, 0x0 ;  /* 0x0000000000167882 */ /* 0x000fe40000000000 */
[----:B------:R-:W-:Y:S02]  /*4360*/  UIADD3 UR5, UPT, UPT, UR13, 0xc600, URZ ;  /* 0x0000c6000d057890 */ /* 0x000fe4000fffe0ff */
[----:B------:R-:W-:Y:S02]  /*4370*/  UIADD3 UR4, UPT, UPT, UR13, 0x22600, URZ ;  /* 0x000226000d047890 */ /* 0x000fe4000fffe0ff */
[----:B-1----:R-:W-:Y:S01]  /*4380*/  UIADD3 UR6, UPT, UPT, UR6, 0x1f, URZ ;  /* 0x0000001f06067890 */ /* 0x002fe2000fffe0ff */
[----:B---3--:R-:W1:Y:S01]  /*4390*/  LDS R3, [UR13+0x240] ;  /* 0x0002400dff037984 */ /* 0x008e620008000800 */
[----:B------:R-:W-:-:S02]  /*43a0*/  USHF.R.U32.HI UR5, URZ, 0x4, UR5 ;  /* 0x00000004ff057899 */ /* 0x000fc40008011605 */
[----:B------:R-:W-:Y:S02]  /*43b0*/  USHF.R.S32.HI UR21, URZ, 0x1f, UR6 ;  /* 0x0000001fff157899 */ /* 0x000fe40008011406 */
[----:B------:R-:W-:Y:S02]  /*43c0*/  USHF.R.U32.HI UR4, URZ, 0x4, UR4 ;  /* 0x00000004ff047899 */ /* 0x000fe40008011604 */
[----:B------:R-:W-:Y:S02]  /*43d0*/  ULEA.HI UR21, UR21, UR6, URZ, 0x5 ;  /* 0x0000000615157291 */ /* 0x000fe4000f8f28ff */
[----:B------:R-:W-:Y:S02]  /*43e0*/  ULOP3.LUT UR5, UR5, 0x3fff, URZ, 0xc0, !UPT ;  /* 0x00003fff05057892 */ /* 0x000fe4000f8ec0ff */
[----:B------:R-:W-:Y:S02]  /*43f0*/  USHF.R.S32.HI UR21, URZ, 0x5, UR21 ;  /* 0x00000005ff157899 */ /* 0x000fe40008011415 */
[----:B------:R-:W-:-:S02]  /*4400*/  ULOP3.LUT UR18, UR4, 0x3fff, URZ, 0xc0, !UPT ;  /* 0x00003fff04127892 */ /* 0x000fc4000f8ec0ff */
[----:B------:R-:W-:Y:S02]  /*4410*/  UISETP.LT.AND UP0, UPT, UR21, 0x1, UPT ;  /* 0x000000011500788c */ /* 0x000fe4000bf01270 */
[----:B------:R-:W-:Y:S02]  /*4420*/  ULOP3.LUT UR17, UR5, 0x10000, URZ, 0xfc, !UPT ;  /* 0x0001000005117892 */ /* 0x000fe4000f8efcff */
[----:B------:R-:W-:Y:S02]  /*4430*/  ULOP3.LUT UR18, UR18, 0x10000, URZ, 0xfc, !UPT ;  /* 0x0001000012127892 */ /* 0x000fe4000f8efcff */
[----:B------:R-:W-:Y:S01]  /*4440*/  USEL UR25, UR21, 0x1, !UP0 ;  /* 0x0000000115197887 */ /* 0x000fe2000c000000 */
[----:B------:R-:W-:Y:S01]  /*4450*/  UMOV UR23, 0x10400010 ;  /* 0x1040001000177882 */ /* 0x000fe20000000000 */
[----:B-1----:R-:W-:Y:S02]  /*4460*/  R2UR UR26, R3 ;  /* 0x00000000031a72ca */ /* 0x002fe400000e0000 */
[----:B------:R-:W-:-:S13]  /*4470*/  CS2R R2, SRZ ;  /* 0x0000000000027805 */ /* 0x000fda000001ff00 */
.L_x_93:
[C---:B------:R-:W-:Y:S02]  /*4480*/  LEA R0, R8.reuse, UR13, 0x3 ;  /* 0x0000000d08007c11 */ /* 0x040fe4000f8e18ff */
[----:B------:R-:W-:Y:S02]  /*4490*/  SHF.L.U32 R5, R3, 0x1f, RZ ;  /* 0x0000001f03057819 */ /* 0x000fe400000006ff */
[----:B------:R-:W-:Y:S02]  /*44a0*/  LEA R4, R8, UR13, 0x4 ;  /* 0x0000000d08047c11 */ /* 0x000fe4000f8e20ff */
[----:B------:R-:W1:Y:S02]  /*44b0*/  SYNCS.PHASECHK.TRANS64.TRYWAIT P0, [R0+URZ+0x1b0], R5 ;  /* 0x0001b005000075a7 */ /* 0x000e6400080011ff */
[----:B-1-3--:R-:W-:Y:S05]  /*44c0*/  @!P0 BRA `(.L_x_86) ;  /* 0x00000090001c8947 */ /* 0x00afea0003800000 */
.L_x_217:
[----:B-1----:R-:W1:Y:S01]  /*44d0*/  LDS.128 R4, [R4+0x220] ;  /* 0x0002200004047984 */ /* 0x002e620000000c00 */
[----:B------:R-:W-:Y:S02]  /*44e0*/  VIADD R0, R0, 0x1c0 ;  /* 0x000001c000007836 */ /* 0x000fe40000000000 */
[----:B------:R-:W-:Y:S01]  /*44f0*/  VIADD R8, R8, 0x1 ;  /* 0x0000000108087836 */ /* 0x000fe20000000000 */
[----:B------:R-:W-:Y:S01]  /*4500*/  @!PT LDS RZ, [RZ] ;  /* 0x00000000fffff984 */ /* 0x000fe20000000800 */
[----:B------:R-:W-:Y:S01]  /*4510*/  @!PT LDS RZ, [RZ] ;  /* 0x00000000fffff984 */ /* 0x000fe20000000800 */
[----:B------:R-:W-:Y:S01]  /*4520*/  @!PT LDS RZ, [RZ] ;  /* 0x00000000fffff984 */ /* 0x000fe20000000800 */
[----:B------:R-:W-:Y:S01]  /*4530*/  @!PT LDS RZ, [RZ] ;  /* 0x00000000fffff984 */ /* 0x000fe20000000800 */
[----:B------:R2:W-:Y:S06]  /*4540*/  MEMBAR.ALL.CTA ;  /* 0x0000000000007992 */ /* 0x0005ec0000008000 */
[----:B--2---:R-:W2:Y:S01]  /*4550*/  FENCE.VIEW.ASYNC.S ;  /* 0x00000000000073c6 */ /* 0x004ea20000000000 */
[----:B------:R-:W-:-:S04]  /*4560*/  PRMT R0, RZ, 0x654, R0 ;  /* 0x00000654ff007816 */ /* 0x000fc80000000000 */
[----:B--2---:R2:W-:Y:S01]  /*4570*/  SYNCS.ARRIVE.TRANS64.RED.A1T0 RZ, [R0+URZ], RZ ;  /* 0x000000ff00ff79a7 */ /* 0x0045e200081004ff */
[----:B-1----:R-:W-:Y:S01]  /*4580*/  LOP3.LUT P1, RZ, R6, 0x1, RZ, 0xc0, !PT ;  /* 0x0000000106ff7812 */ /* 0x002fe2000782c0ff */
[----:B--2---:R-:W-:-:S12]  /*4590*/  BRA.U UP3, `(.L_x_87) ;  /* 0x0000000103cc7547 */ /* 0x004fd8000b800000 */
[----:B------:R-:W1:Y:S01]  /*45a0*/  LDCU UR4, c[0x0][0x38c] ;  /* 0x00007180ff0477ac */ /* 0x000e620008000800 */
[----:B------:R-:W-:Y:S02]  /*45b0*/  PLOP3.LUT P2, PT, PT, PT, PT, 0x80, 0x8 ;  /* 0x000000000008781c */ /* 0x000fe40003f4f070 */
[----:B------:R-:W-:Y:S01]  /*45c0*/  SHF.L.U32 R5, R9, 0x1f, RZ ;  /* 0x0000001f09057819 */ /* 0x000fe200000006ff */
[----:B------:R-:W-:Y:S02]  /*45d0*/  ULEA UR19, UR20, UR13, 0x3 ;  /* 0x0000000d14137291 */ /* 0x000fe4000f8e18ff */
[----:B-1----:R-:W-:-:S06]  /*45e0*/  UISETP.GE.AND UP0, UPT, UR4, 0x1, UPT ;  /* 0x000000010400788c */ /* 0x002fcc000bf06270 */
[----:B------:R-:W-:-:S05]  /*45f0*/  PLOP3.LUT P0, PT, PT, PT, UP0, 0x80, 0x8 ;  /* 0x000000000008781c */ /* 0x000fca0003f0f008 */
[----:B------:R-:W-:-:S08]  /*4600*/  @UP0 ULEA UR4, UR10, UR13, 0x3 ;  /* 0x0000000d0a040291 */ /* 0x000fd0000f8e18ff */
[----:B------:R-:W-:-:S04]  /*4610*/  @P0 SHF.L.U32 R0, R2, 0x1f, RZ ;  /* 0x0000001f02000819 */ /* 0x000fc800000006ff */
[----:B------:R1:W2:Y:S01]  /*4620*/  @P0 SYNCS.PHASECHK.TRANS64.TRYWAIT P2, [UR4], R0 ;  /* 0x00000000ff0005a7 */ /* 0x0002a20008041104 */
[----:B------:R-:W3:Y:S02]  /*4630*/  SYNCS.PHASECHK.TRANS64.TRYWAIT P0, [UR19+0x1e0], R5 ;  /* 0x0001e005ff0075a7 */ /* 0x000ee40008001113 */
[----:B-123--:R-:W-:Y:S05]  /*4640*/  @!P0 BRA `(.L_x_88) ;  /* 0x0000008c00d08947 */ /* 0x00efea0003800000 */
.L_x_219:
[----:B------:R-:W-:Y:S01]  /*4650*/  UMOV UR14, UR11 ;  /* 0x0000000b000e7c82 */ /* 0x000fe20008000000 */
[----:B------:R-:W-:Y:S05]  /*4660*/  BRA.U !UP0, `(.L_x_89) ;  /* 0x0000000108887547 */ /* 0x000fea000b800000 */
[----:B------:R-:W-:Y:S02]  /*4670*/  UIADD3 UR14, UPT, UPT, UR25, UR11, URZ ;  /* 0x0000000b190e7290 */ /* 0x000fe4000fffe0ff */
[----:B------:R-:W-:Y:S02]  /*4680*/  ULEA UR15, UR20, UR26, 0x8 ;  /* 0x0000001a140f7291 */ /* 0x000fe4000f8e40ff */
[----:B------:R-:W-:Y:S01]  /*4690*/  UPLOP3.LUT UP2, UPT, UPT, UPT, UPT, 0x40, 0x4 ;  /* 0x000000000004789c */ /* 0x000fe20003f4e870 */
[----:B------:R-:W-:Y:S01]  /*46a0*/  UMOV UR12, UR21 ;  /* 0x00000015000c7c82 */ /* 0x000fe20008000000 */
[----:B------:R-:W-:-:S09]  /*46b0*/  UMOV UR5, UR10 ;  /* 0x0000000a00057c82 */ /* 0x000fd20008000000 */
.L_x_92:
[----:B--2---:R-:W-:Y:S01]  /*46c0*/  ULEA UR6, UR5, UR13, 0x3 ;  /* 0x0000000d05067291 */ /* 0x004fe2000f8e18ff */
[----:B---3--:R-:W-:Y:S11]  /*46d0*/  @P2 BRA `(.L_x_90) ;  /* 0x00000000000c2947 */ /* 0x008ff60003800000 */
[----:B-1----:R-:W-:Y:S04]  /*46e0*/  SHF.L.U32 R5, R2, 0x1f, RZ ;  /* 0x0000001f02057819 */ /* 0x002fe800000006ff */
[----:B------:R-:W1:Y:S02]  /*46f0*/  SYNCS.PHASECHK.TRANS64.TRYWAIT P0, [UR6], R5 ;  /* 0x00000005ff0075a7 */ /* 0x000e640008001106 */
[----:B-1----:R-:W-:Y:S05]  /*4700*/  @!P0 BRA `(.L_x_91) ;  /* 0x0000008c00b88947 */ /* 0x002fea0003800000 */
.L_x_90:
[----:B------:R-:W-:Y:S01]  /*4710*/  UISETP.NE.AND UP0, UPT, UR12, 0x1, UPT ;  /* 0x000000010c00788c */ /* 0x000fe2000bf05270 */
[----:B------:R-:W-:Y:S01]  /*4720*/  PLOP3.LUT P2, PT, PT, PT, PT, 0x80, 0x8 ;  /* 0x000000000008781c */ /* 0x000fe20003f4f070 */
[----:B------:R-:W-:Y:S02]  /*4730*/  UIADD3 UR4, UPT, UPT, UR5, 0x1, URZ ;  /* 0x0000000105047890 */ /* 0x000fe4000fffe0ff */
[----:B------:R-:W-:Y:S02]  /*4740*/  ULEA UR8, UR5, UR18, 0x8 ;  /* 0x0000001205087291 */ /* 0x000fe4000f8e40ff */
[----:B------:R-:W-:Y:S01]  /*4750*/  UISETP.NE.AND UP1, UPT, UR4, 0x16, UPT ;  /* 0x000000160400788c */ /* 0x000fe2000bf25270 */
[----:B------:R-:W-:Y:S01]  /*4760*/  PLOP3.LUT P0, PT, PT, PT, UP0, 0x80, 0x8 ;  /* 0x000000000008781c */ /* 0x000fe20003f0f008 */
[----:B------:R-:W-:Y:S02]  /*4770*/  UIADD3 UR11, UPT, UPT, UR11, 0x1, URZ ;  /* 0x000000010b0b7890 */ /* 0x000fe4000fffe0ff */
[----:B------:R-:W-:Y:S02]  /*4780*/  USEL UR7, URZ, 0x1, UP1 ;  /* 0x00000001ff077887 */ /* 0x000fe40008800000 */
[----:B------:R-:W-:Y:S01]  /*4790*/  USEL UR10, UR4, URZ, UP1 ;  /* 0x000000ff040a7287 */ /* 0x000fe20008800000 */
[----:B------:R-:W-:Y:S01]  /*47a0*/  UMOV UR9, 0xc0004010 ;  /* 0xc000401000097882 */ /* 0x000fe20000000000 */
[----:B------:R-:W-:Y:S02]  /*47b0*/  UIADD3 UR12, UPT, UPT, UR12, -0x1, URZ ;  /* 0xffffffff0c0c7890 */ /* 0x000fe4000fffe0ff */
[----:B------:R-:W-:Y:S01]  /*47c0*/  LOP3.LUT R2, R2, UR7, RZ, 0x3c, !PT ;  /* 0x0000000702027c12 */ /* 0x000fe2000f8e3cff */
[----:B------:R-:W-:Y:S01]  /*47d0*/  @UP0 ULEA UR4, UR10, UR13, 0x3 ;  /* 0x0000000d0a040291 */ /* 0x000fe2000f8e18ff */
[----:B------:R-:W-:Y:S02]  /*47e0*/  UMOV UR7, 0xc0004010 ;  /* 0xc000401000077882 */ /* 0x000fe40000000000 */
[----:B-1----:R-:W-:Y:S01]  /*47f0*/  @P0 SHF.L.U32 R0, R2, 0x1f, RZ ;  /* 0x0000001f02000819 */ /* 0x002fe200000006ff */
[----:B------:R-:W-:Y:S05]  /*4800*/  UISETP.NE.AND UP0, UPT, UR11, UR14, UPT ;  /* 0x0000000e0b00728c */ /* 0x000fea000bf05270 */
[----:B------:R2:W3:Y:S01]  /*4810*/  @P0 SYNCS.PHASECHK.TRANS64.TRYWAIT P2, [UR4], R0 ;  /* 0x00000000ff0005a7 */ /* 0x0004e20008041104 */
[----:B------:R-:W-:Y:S02]  /*4820*/  UIADD3 UR4, UPT, UPT, UR6, 0xb0, URZ ;  /* 0x000000b006047890 */ /* 0x000fe4000fffe0ff */
[----:B------:R-:W-:Y:S03]  /*4830*/  ULEA UR6, UR5, UR17, 0x8 ;  /* 0x0000001105067291 */ /* 0x000fe6000f8e40ff */
[----:B------:R-:W-:Y:S06]  /*4840*/  UMOV UR5, UR10 ;  /* 0x0000000a00057c82 */ /* 0x000fec0008000000 */
[----:B------:R2:W-:Y:S01]  /*4850*/  UTCQMMA.2CTA gdesc[UR6], gdesc[UR8], tmem[UR15], tmem[UR22], idesc[UR23], UP2 ;  /* 0x00ff1608060075ea */ /* 0x0005e2000920030f */
[----:B------:R-:W-:Y:S01]  /*4860*/  UPLOP3.LUT UP2, UPT, UPT, UPT, UPT, 0x80, 0x8 ;  /* 0x000000000008789c */ /* 0x000fe20003f4f070 */
[----:B------:R2:W-:Y:S01]  /*4870*/  UTCBAR.2CTA.MULTICAST [UR4], URZ, UR16 ;  /* 0x000000ff040073e9 */ /* 0x0005e20008200810 */
[----:B------:R-:W-:Y:S09]  /*4880*/  BRA.U UP0, `(.L_x_92) ;  /* 0xfffffffd008c7547 */ /* 0x000ff2000b83ffff */
.L_x_89:
[----:B--2---:R-:W-:Y:S01]  /*4890*/  UIADD3 UR4, UPT, UPT, UR19, 0x1d0, URZ ;  /* 0x000001d013047890 */ /* 0x004fe2000fffe0ff */
[----:B------:R-:W-:-:S08]  /*48a0*/  UMOV UR11, UR14 ;  /* 0x0000000e000b7c82 */ /* 0x000fd00008000000 */
[----:B------:R2:W-:Y:S01]  /*48b0*/  UTCBAR.2CTA.MULTICAST [UR4], URZ, UR24 ;  /* 0x000000ff040073e9 */ /* 0x0005e20008200818 */
[----:B------:R-:W-:Y:S02]  /*48c0*/  NOP ;  /* 0x0000000000007918 */ /* 0x000fe40000000000 */
.L_x_87:
[----:B--2---:R-:W-:Y:S01]  /*48d0*/  UIADD3 UR4, UPT, UPT, UR20, 0x1, URZ ;  /* 0x0000000114047890 */ /* 0x004fe2000fffe0ff */
[----:B------:R-:W-:-:S03]  /*48e0*/  ISETP.NE.AND P0, PT, R8, 0x2, PT ;  /* 0x000000020800780c */ /* 0x000fc60003f05270 */
[----:B------:R-:W-:Y:S01]  /*48f0*/  UISETP.NE.AND UP0, UPT, UR4, 0x2, UPT ;  /* 0x000000020400788c */ /* 0x000fe2000bf05270 */
[----:B-1----:R-:W-:Y:S02]  /*4900*/  SEL R0, RZ, 0x1, P0 ;  /* 0x00000001ff007807 */ /* 0x002fe40000000000 */
[----:B------:R-:W-:Y:S01]  /*4910*/  SEL R8, R8, RZ, P0 ;  /* 0x000000ff08087207 */ /* 0x000fe20000000000 */
[----:B------:R-:W-:Y:S01]  /*4920*/  USEL UR5, URZ, 0x1, UP0 ;  /* 0x00000001ff057887 */ /* 0x000fe20008000000 */
[----:B------:R-:W-:Y:S01]  /*4930*/  LOP3.LUT R3, R3, R0, RZ, 0x3c, !PT ;  /* 0x0000000003037212 */ /* 0x000fe200078e3cff */
[----:B------:R-:W-:-:S04]  /*4940*/  USEL UR20, UR4, URZ, UP0 ;  /* 0x000000ff04147287 */ /* 0x000fc80008000000 */
[----:B------:R-:W-:Y:S01]  /*4950*/  LOP3.LUT R9, R9, UR5, RZ, 0x3c, !PT ;  /* 0x0000000509097c12 */ /* 0x000fe2000f8e3cff */
[----:B------:R-:W-:Y:S07]  /*4960*/  @P1 BRA `(.L_x_93) ;  /* 0xfffffff800c41947 */ /* 0x000fee000383ffff */
[----:B------:R-:W1:Y:S01]  /*4970*/  S2UR UR8, SR_CgaCtaId ;  /* 0x00000000000879c3 */ /* 0x000e620000008800 */
[----:B------:R-:W-:Y:S01]  /*4980*/  ELECT P0, URZ, PT ;  /* 0x0000000000ff782f */ /* 0x000fe20003800000 */
[----:B------:R-:W-:Y:S01]  /*4990*/  HFMA2 R0, -RZ, RZ, 0, 5.9604644775390625e-08 ;  /* 0x00000001ff007431 */ /* 0x000fe200000001ff */
[----:B------:R-:W-:-:S05]  /*49a0*/  UMOV UR4, 0x40 ;  /* 0x0000004000047882 */ /* 0x000fca0000000000 */
[----:B------:R-:W-:Y:S01]  /*49b0*/  UVIRTCOUNT.DEALLOC.SMPOOL 0x80 ;  /* 0x000000800000784c */ /* 0x000fe20000000000 */
[----:B------:R-:W-:Y:S02]  /*49c0*/  UISETP.NE.AND UP0, UPT, UR27, URZ, UPT ;  /* 0x000000ff1b00728c */ /* 0x000fe4000bf05270 */
[----:B-1----:R-:W-:-:S09]  /*49d0*/  ULEA UR8, UR8, UR4, 0x18 ;  /* 0x0000000408087291 */ /* 0x002fd2000f8ec0ff */
[----:B------:R1:W-:Y:S01]  /*49e0*/  @P0 STS.U8 [UR8+0x1c], R0 ;  /* 0x00001c00ff000988 */ /* 0x0003e20008000008 */
[----:B------:R-:W-:Y:S05]  /*49f0*/  BRA.U UP0, `(.L_x_94) ;  /* 0x0000000100587547 */ /* 0x000fea000b800000 */
[----:B------:R-:W-:Y:S01]  /*4a00*/  UIADD3 UR5, UPT, UPT, UR13, 0x1e0, URZ ;  /* 0x000001e00d057890 */ /* 0x000fe2000fffe0ff */
[----:B------:R-:W-:-:S03]  /*4a10*/  SHF.L.U32 R3, R9, 0x1f, RZ ;  /* 0x0000001f09037819 */ /* 0x000fc600000006ff */
[----:B------:R-:W-:-:S09]  /*4a20*/  ULEA UR4, UR20, UR5, 0x3 ;  /* 0x0000000514047291 */ /* 0x000fd2000f8e18ff */
[----:B------:R-:W2:Y:S02]  /*4a30*/  SYNCS.PHASECHK.TRANS64.TRYWAIT P0, [UR4], R3 ;  /* 0x00000003ff0075a7 */ /* 0x000ea40008001104 */
[----:B--2---:R-:W-:Y:S05]  /*4a40*/  @!P0 BRA `(.L_x_95) ;  /* 0x0000008c00008947 */ /* 0x004fea0003800000 */
.L_x_222:
[----:B------:R-:W-:-:S04]  /*4a50*/  UIADD3 UR4, UPT, UPT, UR20, 0x1, URZ ;  /* 0x0000000114047890 */ /* 0x000fc8000fffe0ff */
[----:B------:R-:W-:-:S04]  /*4a60*/  UISETP.NE.AND UP1, UPT, UR4, 0x2, UPT ;  /* 0x000000020400788c */ /* 0x000fc8000bf25270 */
[----:B------:R-:W-:Y:S02]  /*4a70*/  USEL UR6, URZ, 0x1, UP1 ;  /* 0x00000001ff067887 */ /* 0x000fe40008800000 */
[----:B------:R-:W-:-:S04]  /*4a80*/  USEL UR4, UR4, URZ, UP1 ;  /* 0x000000ff04047287 */ /* 0x000fc80008800000 */
[----:B------:R-:W-:Y:S01]  /*4a90*/  ULEA UR4, UR4, UR5, 0x3 ;  /* 0x0000000504047291 */ /* 0x000fe2000f8e18ff */
[----:B-1----:R-:W-:-:S04]  /*4aa0*/  LOP3.LUT R3, R9, UR6, RZ, 0x3c, !PT ;  /* 0x0000000609037c12 */ /* 0x002fc8000f8e3cff */
[----:B------:R-:W-:Y:S01]  /*4ab0*/  SHF.L.U32 R3, R3, 0x1f, RZ ;  /* 0x0000001f03037819 */ /* 0x000fe200000006ff */
[----:B------:R-:W-:-:S04]  /*4ac0*/  IMAD.U32 R0, RZ, RZ, UR4 ;  /* 0x00000004ff007e24 */ /* 0x000fc8000f8e00ff */
[----:B------:R1:W2:Y:S03]  /*4ad0*/  SYNCS.PHASECHK.TRANS64.TRYWAIT P0, [R0+URZ], R3 ;  /* 0x00000003000075a7 */ /* 0x0002a600080011ff */
[----:B--2---:R-:W-:Y:S05]  /*4ae0*/  @!P0 NANOSLEEP.SYNCS 0x989680 ;  /* 0x009896800000895d */ /* 0x004fea0003900000 */
[----:B------:R-:W2:Y:S02]  /*4af0*/  @!P0 SYNCS.PHASECHK.TRANS64 P0, [R0+URZ], R3 ;  /* 0x00000003000085a7 */ /* 0x000ea400080010ff */
[----:B--2---:R-:W-:Y:S05]  /*4b00*/  @P0 BRA `(.L_x_96) ;  /* 0x0000000000200947 */ /* 0x004fea0003800000 */
.L_x_97:
[----:B--2---:R2:W4:Y:S02]  /*4b10*/  SYNCS.PHASECHK.TRANS64.TRYWAIT P0, [R0+URZ], R3 ;  /* 0x00000003000075a7 */ /* 0x00452400080011ff */
[----:B----4-:R-:W-:Y:S05]  /*4b20*/  @!P0 NANOSLEEP.SYNCS 0x989680 ;  /* 0x009896800000895d */ /* 0x010fea0003900000 */
[----:B------:R-:W4:Y:S02]  /*4b30*/  @!P0 SYNCS.PHASECHK.TRANS64 P0, [R0+URZ], R3 ;  /* 0x00000003000085a7 */ /* 0x000f2400080010ff */
[----:B----4-:R-:W-:Y:S05]  /*4b40*/  @!P0 BRA `(.L_x_97) ;  /* 0xfffffffc00f08947 */ /* 0x010fea000383ffff */
[----:B------:R-:W-:Y:S05]  /*4b50*/  BRA `(.L_x_96) ;  /* 0x00000000000c7947 */ /* 0x000fea0003800000 */
.L_x_94:
[----:B------:R-:W-:-:S04]  /*4b60*/  UIADD3 UR4, UPT, UPT, UR13, 0x210, URZ ;  /* 0x000002100d047890 */ /* 0x000fc8000fffe0ff */
[----:B------:R-:W-:-:S09]  /*4b70*/  UPRMT UR4, UR28, 0x654, UR4 ;  /* 0x000006541c047896 */ /* 0x000fd20008000004 */
[----:B------:R-:W-:Y:S03]  /*4b80*/  SYNCS.ARRIVE.TRANS64.RED.A1T0 RZ, [UR4], RZ ;  /* 0x000000ffffff79a7 */ /* 0x000fe60008100404 */
.L_x_96:
[----:B-12---:R-:W-:Y:S01]  /*4b90*/  SHF.L.U32 R3, RZ, 0x1f, RZ ;  /* 0x0000001fff037819 */ /* 0x006fe200000006ff */
[----:B------:R-:W-:Y:S01]  /*4ba0*/  UIADD3 UR4, UPT, UPT, UR13, 0x210, URZ ;  /* 0x000002100d047890 */ /* 0x000fe2000fffe0ff */
[----:B------:R-:W-:Y:S02]  /*4bb0*/  PLOP3.LUT P0, PT, PT, PT, UP0, 0x80, 0x8 ;  /* 0x000000000008781c */ /* 0x000fe40003f0f008 */
[----:B------:R-:W1:Y:S02]  /*4bc0*/  SYNCS.PHASECHK.TRANS64.TRYWAIT P1, [UR13+0x210], R3 ;  /* 0x00021003ff0075a7 */ /* 0x000e64000802110d */
[----:B-1----:R-:W-:Y:S09]  /*4bd0*/  @!P1 BRA `(.L_x_98) ;  /* 0x0000008800b49947 */ /* 0x002ff20003800000 */
.L_x_224:
[----:B------:R-:W-:Y:S01]  /*4be0*/  @!UP0 UPRMT UR4, UR28, 0x654, UR4 ;  /* 0x000006541c048896 */ /* 0x000fe20008000004 */
[----:B------:R-:W-:Y:S01]  /*4bf0*/  UMOV UR5, 0xffff ;  /* 0x0000ffff00057882 */ /* 0x000fe20000000000 */
[----:B------:R-:W-:-:S07]  /*4c00*/  UMOV UR6, 0x1 ;  /* 0x0000000100067882 */ /* 0x000fce0000000000 */
[----:B------:R-:W-:Y:S01]  /*4c10*/  @!P0 SYNCS.ARRIVE.TRANS64.RED.A1T0 RZ, [UR4], RZ ;  /* 0x000000ffffff89a7 */ /* 0x000fe20008100404 */
[----:B------:R-:W-:Y:S01]  /*4c20*/  NOP ;  /* 0x0000000000007918 */ /* 0x000fe20000000000 */
[----:B-1----:R-:W1:Y:S01]  /*4c30*/  LDS R0, [UR8+0x14] ;  /* 0x00001408ff007984 */ /* 0x002e620008000800 */
[----:B------:R-:W-:-:S04]  /*4c40*/  ULOP3.LUT UR4, UR26, 0xffff, URZ, 0xc0, !UPT ;  /* 0x0000ffff1a047892 */ /* 0x000fc8000f8ec0ff */
[----:B------:R-:W-:-:S04]  /*4c50*/  USHF.R.U32.HI UR4, URZ, 0x5, UR4 ;  /* 0x00000005ff047899 */ /* 0x000fc80008011604 */
[----:B------:R-:W-:Y:S02]  /*4c60*/  USHF.L.U32 UR5, UR5, UR4, URZ ;  /* 0x0000000405057299 */ /* 0x000fe400080006ff */
[----:B------:R-:W-:-:S04]  /*4c70*/  USHF.L.U32 UR4, UR6, UR4, URZ ;  /* 0x0000000406047299 */ /* 0x000fc800080006ff */
[----:B-1----:R-:W-:-:S04]  /*4c80*/  LOP3.LUT R0, R0, UR5, RZ, 0xc0, !PT ;  /* 0x0000000500007c12 */ /* 0x002fc8000f8ec0ff */
[----:B------:R-:W-:-:S13]  /*4c90*/  ISETP.NE.AND P0, PT, R0, UR5, PT ;  /* 0x0000000500007c0c */ /* 0x000fda000bf05270 */
[----:B------:R-:W-:Y:S05]  /*4ca0*/  @P0 BRA `(.L_x_99) ;  /* 0x0000000000580947 */ /* 0x000fea0003800000 */
[----:B------:R-:W1:Y:S02]  /*4cb0*/  LDS R0, [UR8+0x18] ;  /* 0x00001808ff007984 */ /* 0x000e640008000800 */
[----:B-1----:R-:W-:-:S04]  /*4cc0*/  LOP3.LUT R0, R0, UR4, RZ, 0xc0, !PT ;  /* 0x0000000400007c12 */ /* 0x002fc8000f8ec0ff */
[----:B------:R-:W-:-:S13]  /*4cd0*/  ISETP.NE.AND P0, PT, R0, UR4, PT ;  /* 0x0000000400007c0c */ /* 0x000fda000bf05270 */
[----:B------:R-:W-:Y:S05]  /*4ce0*/  @P0 BRA `(.L_x_100) ;  /* 0x00000000003c0947 */ /* 0x000fea0003800000 */
[----:B------:R-:W1:Y:S01]  /*4cf0*/  S2R R2, SR_LANEID ;  /* 0x0000000000027919 */ /* 0x000e620000000000 */
[----:B------:R-:W-:Y:S01]  /*4d00*/  ULOP3.LUT UR5, URZ, UR5, URZ, 0x33, !UPT ;  /* 0x00000005ff057292 */ /* 0x000fe2000f8e33ff */
[----:B------:R-:W-:Y:S01]  /*4d10*/  LOP3.LUT R4, RZ, UR4, RZ, 0x33, !PT ;  /* 0x00000004ff047c12 */ /* 0x000fe2000f8e33ff */
[----:B------:R-:W-:Y:S02]  /*4d20*/  VOTEU.ANY UR4, UPT, PT ;  /* 0x0000000000047886 */ /* 0x000fe400038e0100 */
[----:B------:R-:W-:Y:S01]  /*4d30*/  UFLO.U32 UR4, UR4 ;  /* 0x00000004000472bd */ /* 0x000fe200080e0000 */
[----:B------:R-:W2:Y:S01]  /*4d40*/  REDUX UR6, R4 ;  /* 0x00000000040673c4 */ /* 0x000ea20000000000 */
[----:B------:R-:W-:-:S06]  /*4d50*/  IMAD.U32 R0, RZ, RZ, UR5 ;  /* 0x00000005ff007e24 */ /* 0x000fcc000f8e00ff */
[----:B------:R4:W-:Y:S01]  /*4d60*/  UTCATOMSWS.AND URZ, UR5 ;  /* 0x0000000500ff79e3 */ /* 0x0009e20008000000 */
[----:B------:R-:W3:Y:S01]  /*4d70*/  REDUX UR7, R0 ;  /* 0x00000000000773c4 */ /* 0x000ee20000000000 */
[----:B-1----:R-:W-:Y:S01]  /*4d80*/  ISETP.EQ.U32.AND P0, PT, R2, UR4, PT ;  /* 0x0000000402007c0c */ /* 0x002fe2000bf02070 */
[----:B--2---:R-:W-:Y:S01]  /*4d90*/  IMAD.U32 R2, RZ, RZ, UR6 ;  /* 0x00000006ff027e24 */ /* 0x004fe2000f8e00ff */
[----:B---3--:R-:W-:-:S11]  /*4da0*/  MOV R3, UR7 ;  /* 0x0000000700037c02 */ /* 0x008fd60008000f00 */
[----:B------:R4:W-:Y:S04]  /*4db0*/  @P0 ATOMS.AND RZ, [UR8+0x14], R3 ;  /* 0x00001403ffff098c */ /* 0x0009e8000a800008 */
[----:B------:R4:W-:Y:S01]  /*4dc0*/  @P0 ATOMS.AND RZ, [UR8+0x18], R2 ;  /* 0x00001802ffff098c */ /* 0x0009e2000a800008 */
[----:B------:R-:W-:Y:S05]  /*4dd0*/  BRA `(.L_x_101) ;  /* 0x0000000000147947 */ /* 0x000fea0003800000 */
.L_x_100:
[----:B------:R-:W-:Y:S02]  /*4de0*/  MOV R2, 0x4e00 ;  /* 0x00004e0000027802 */ /* 0x000fe40000000f00 */
[----:B---3-5:R-:W-:Y:S05]  /*4df0*/  CALL.REL.NOINC `($__internal_0_$__cuda_sm10x_tcgen05_guardrail_trap_col_being_dealloced_not_returned_by_alloc) ;  /* 0x0000008c00907944 */ /* 0x028fea0003c00000 */
[----:B------:R-:W-:Y:S05]  /*4e00*/  BRA `(.L_x_101) ;  /* 0x0000000000087947 */ /* 0x000fea0003800000 */
.L_x_99:
[----:B------:R-:W-:Y:S02]  /*4e10*/  MOV R2, 0x4e30 ;  /* 0x00004e3000027802 */ /* 0x000fe40000000f00 */
[----:B---3-5:R-:W-:Y:S05]  /*4e20*/  CALL.REL.NOINC `($__internal_2_$__cuda_sm10x_tcgen05_guardrail_trap_unallocated_columns_being_dealloced) ;  /* 0x0000008c009c7944 */ /* 0x028fea0003c00000 */
.L_x_101:
[----:B------:R-:W-:Y:S01]  /*4e30*/  NOP ;  /* 0x0000000000007918 */ /* 0x000fe20000000000 */
[----:B----4-:R-:W-:Y:S05]  /*4e40*/  EXIT ;  /* 0x000000000000794d */ /* 0x010fea0003800000 */
.L_x_74:
[----:B------:R-:W-:-:S09]  /*4e50*/  UISETP.NE.OR UP0, UPT, UR18, 0x3, !UP4 ;  /* 0x000000031200788c */ /* 0x000fd2000e705670 */
[----:B------:R-:W-:Y:S05]  /*4e60*/  BRA.U UP0, `(.L_x_102) ;  /* 0x0000001100807547 */ /* 0x000fea000b800000 */
[----:B------:R-:W2:Y:S01]  /*4e70*/  LDCU.64 UR4, c[0x0][0x888] ;  /* 0x00011100ff0477ac */ /* 0x000ea20008000a00 */
[----:B------:R-:W3:Y:S01]  /*4e80*/  LDC.64 R12, c[0x0][0x348] ;  /* 0x0000d200ff0c7b82 */ /* 0x000ee20000000a00 */
[----:B------:R-:W-:Y:S02]  /*4e90*/  HFMA2 R9, -RZ, RZ, 0, 0 ;  /* 0x00000000ff097431 */ /* 0x000fe400000001ff */
[----:B------:R-:W-:Y:S01]  /*4ea0*/  IMAD.MOV.U32 R11, RZ, RZ, 0x1 ;  /* 0x00000001ff0b7424 */ /* 0x000fe200078e00ff */
[----:B------:R-:W4:Y:S01]  /*4eb0*/  LDCU UR40, c[0x0][0x370] ;  /* 0x00006e00ff2877ac */ /* 0x000f220008000800 */
[----:B------:R-:W-:Y:S01]  /*4ec0*/  IMAD.MOV.U32 R10, RZ, RZ, RZ ;  /* 0x000000ffff0a7224 */ /* 0x000fe200078e00ff */
[----:B------:R-:W-:Y:S01]  /*4ed0*/  MOV R3, 0x2000 ;  /* 0x0000200000037802 */ /* 0x000fe20000000f00 */
[----:B------:R-:W4:Y:S01]  /*4ee0*/  LDCU.128 UR48, c[0x0][0xb10] ;  /* 0x00016200ff3077ac */ /* 0x000f220008000c00 */
[----:B------:R-:W1:Y:S01]  /*4ef0*/  LDCU UR37, c[0x0][0x374] ;  /* 0x00006e80ff2577ac */ /* 0x000e620008000800 */
[----:B------:R-:W1:Y:S01]  /*4f00*/  LDCU.64 UR38, c[0x0][0x890] ;  /* 0x00011200ff2677ac */ /* 0x000e620008000a00 */
[----:B------:R-:W1:Y:S01]  /*4f10*/  LDCU UR15, c[0x0][0xb0c] ;  /* 0x00016180ff0f77ac */ /* 0x000e620008000800 */
[----:B--2---:R-:W-:Y:S01]  /*4f20*/  UISETP.NE.U32.AND UP0, UPT, UR4, URZ, UPT ;  /* 0x000000ff0400728c */ /* 0x004fe2000bf05070 */
[----:B------:R-:W2:Y:S01]  /*4f30*/  LDCU UR47, c[0x0][0xb20] ;  /* 0x00016400ff2f77ac */ /* 0x000ea20008000800 */
[----:B------:R-:W2:Y:S01]  /*4f40*/  LDCU UR4, c[0x0][0xb30] ;  /* 0x00016600ff0477ac */ /* 0x000ea20008000800 */
[----:B------:R-:W-:Y:S01]  /*4f50*/  UMOV UR21, 0x400 ;  /* 0x0000040000157882 */ /* 0x000fe20000000000 */
[----:B----4-:R-:W-:-:S02]  /*4f60*/  UIMAD.WIDE.U32 UR6, UR40, UR48, URZ ;  /* 0x00000030280672a5 */ /* 0x010fc4000f8e00ff */
[----:B-1----:R-:W-:Y:S02]  /*4f70*/  UIMAD.WIDE.U32 UR8, UR37, UR51, URZ ;  /* 0x00000033250872a5 */ /* 0x002fe4000f8e00ff */
[----:B------:R-:W-:Y:S02]  /*4f80*/  ULEA UR21, UR45, UR21, 0x18 ;  /* 0x000000152d157291 */ /* 0x000fe4000f8ec0ff */
[----:B------:R-:W-:Y:S02]  /*4f90*/  UISETP.NE.U32.AND UP6, UPT, UR38, URZ, UPT ;  /* 0x000000ff2600728c */ /* 0x000fe4000bfc5070 */
[----:B------:R-:W-:Y:S02]  /*4fa0*/  UIADD3 UR41, UPT, UPT, UR21, 0x178, URZ ;  /* 0x0000017815297890 */ /* 0x000fe4000fffe0ff */
[----:B------:R-:W-:Y:S02]  /*4fb0*/  UISETP.NE.AND.EX UP5, UPT, UR5, URZ, UPT, UP0 ;  /* 0x000000ff0500728c */ /* 0x000fe4000bfa5300 */
[----:B------:R-:W-:Y:S01]  /*4fc0*/  UISETP.NE.AND UP0, UPT, UR42, 0x1, UPT ;  /* 0x000000012a00788c */ /* 0x000fe2000bf05270 */
[----:B------:R-:W-:Y:S01]  /*4fd0*/  UMOV UR6, UR7 ;  /* 0x0000000700067c82 */ /* 0x000fe20008000000 */
[----:B------:R-:W-:Y:S01]  /*4fe0*/  UMOV UR43, UR9 ;  /* 0x00000009002b7c82 */ /* 0x000fe20008000000 */
[----:B------:R-:W-:-:S02]  /*4ff0*/  UISETP.NE.AND UP0, UPT, UR15, 0x1, UPT ;  /* 0x000000010f00788c */ /* 0x000fc4000bf05270 */
[----:B------:R-:W-:Y:S02]  /*5000*/  UPLOP3.LUT UP4, UPT, UPT, UPT, UPT, 0x40, 0x4 ;  /* 0x000000000004789c */ /* 0x000fe40003f8e870 */
[----:B------:R-:W-:Y:S01]  /*5010*/  UISETP.GE.AND UP2, UPT, UR42, 0x1, UPT ;  /* 0x000000012a00788c */ /* 0x000fe2000bf46270 */
[----:B------:R-:W1:Y:S01]  /*5020*/  LDCU.64 UR22, c[0x0][0xb28] ;  /* 0x00016500ff1677ac */ /* 0x000e620008000a00 */
[----:B------:R-:W-:Y:S02]  /*5030*/  UISETP.NE.AND.EX UP6, UPT, UR39, URZ, UPT, UP6 ;  /* 0x000000ff2700728c */ /* 0x000fe4000bfc5360 */
[----:B------:R-:W-:Y:S02]  /*5040*/  UIADD3 UR33, UPT, UPT, UR21, 0x160, URZ ;  /* 0x0000016015217890 */ /* 0x000fe4000fffe0ff */
[----:B------:R-:W-:Y:S02]  /*5050*/  UIADD3 UR25, UPT, UPT, UR21, 0x168, URZ ;  /* 0x0000016815197890 */ /* 0x000fe4000fffe0ff */
[----:B------:R-:W-:-:S02]  /*5060*/  UIADD3 UR17, UPT, UPT, UR21, 0x170, URZ ;  /* 0x0000017015117890 */ /* 0x000fc4000fffe0ff */
[----:B------:R-:W-:Y:S02]  /*5070*/  UPRMT UR41, UR45, 0x654, UR41 ;  /* 0x000006542d297896 */ /* 0x000fe40008000029 */
[----:B------:R-:W-:Y:S02]  /*5080*/  USHF.R.U32.HI UR44, URZ, UR49, UR6 ;  /* 0x00000031ff2c7299 */ /* 0x000fe40008011606 */
[----:B--2---:R-:W-:Y:S02]  /*5090*/  USHF.R.U32.HI UR43, URZ, UR47, UR43 ;  /* 0x0000002fff2b7299 */ /* 0x004fe4000801162b */
[----:B------:R-:W-:Y:S02]  /*50a0*/  UISETP.NE.AND UP0, UPT, UR50, 0x1, UPT ;  /* 0x000000013200788c */ /* 0x000fe4000bf05270 */
[----:B---3--:R-:W-:-:S11]  /*50b0*/  UISETP.NE.AND UP3, UPT, UR4, 0x1, UPT ;  /* 0x000000010400788c */ /* 0x008fd6000bf65270 */
.L_x_113:
[C---:B------:R-:W-:Y:S02]  /*50c0*/  LEA R8, R10.reuse, UR21, 0x3 ;  /* 0x000000150a087c11 */ /* 0x040fe4000f8e18ff */
[----:B------:R-:W-:Y:S02]  /*50d0*/  SHF.L.U32 R5, R9, 0x1f, RZ ;  /* 0x0000001f09057819 */ /* 0x000fe400000006ff */
[----:B------:R-:W-:Y:S02]  /*50e0*/  LEA R6, R10, UR21, 0x4 ;  /* 0x000000150a067c11 */ /* 0x000fe4000f8e20ff */
[----:B--2---:R-:W2:Y:S02]  /*50f0*/  SYNCS.PHASECHK.TRANS64.TRYWAIT P0, [R8+URZ+0x1b0], R5 ;  /* 0x0001b005080075a7 */ /* 0x004ea400080011ff */
[----:B--2---:R-:W-:Y:S05]  /*5100*/  @!P0 BRA `(.L_x_103) ;  /* 0x0000008400808947 */ /* 0x004fea0003800000 */
.L_x_225:
[----:B--2---:R-:W2:Y:S01]  /*5110*/  LDS.128 R4, [R6+0x220] ;  /* 0x0002200006047984 */ /* 0x004ea20000000c00 */
[----:B------:R-:W-:Y:S01]  /*5120*/  UISETP.GE.AND UP0, UPT, UR42, 0x1, UPT ;  /* 0x000000012a00788c */ /* 0x000fe2000bf06270 */
[----:B------:R-:W-:Y:S01]  /*5130*/  @!PT LDS RZ, [RZ] ;  /* 0x00000000fffff984 */ /* 0x000fe20000000800 */
[----:B------:R-:W-:Y:S01]  /*5140*/  @!PT LDS RZ, [RZ] ;  /* 0x00000000fffff984 */ /* 0x000fe20000000800 */
[----:B------:R-:W-:Y:S01]  /*5150*/  @!PT LDS RZ, [RZ] ;  /* 0x00000000fffff984 */ /* 0x000fe20000000800 */
[----:B------:R-:W-:Y:S01]  /*5160*/  @!PT LDS RZ, [RZ] ;  /* 0x00000000fffff984 */ /* 0x000fe20000000800 */
[----:B------:R3:W-:Y:S06]  /*5170*/  MEMBAR.ALL.CTA ;  /* 0x0000000000007992 */ /* 0x0007ec0000008000 */
[----:B---3--:R-:W3:Y:S01]  /*5180*/  FENCE.VIEW.ASYNC.S ;  /* 0x00000000000073c6 */ /* 0x008ee20000000000 */
[----:B--2---:R-:W-:Y:S11]  /*5190*/  LOP3.LUT P0, RZ, R6, 0x1, RZ, 0xc0, !PT ;  /* 0x0000000106ff7812 */ /* 0x004ff6000780c0ff */
[----:B------:R-:W-:Y:S02]  /*51a0*/  @!UPT UIADD3 URZ, UPT, UPT, URZ, URZ, URZ ;  /* 0x000000fffffff290 */ /* 0x000fe4000fffe0ff */
[----:B---3--:R-:W-:Y:S01]  /*51b0*/  VOTEU.ANY UP2, P0 ;  /* 0x0000000000ff7886 */ /* 0x008fe20000040100 */
[----:B------:R-:W-:Y:S11]  /*51c0*/  PLOP3.LUT P0, PT, PT, PT, UP2, 0x80, 0x8 ;  /* 0x000000000008781c */ /* 0x000ff60003f0f028 */
[----:B------:R-:W-:Y:S02]  /*51d0*/  @!UPT UIADD3 URZ, UPT, UPT, URZ, URZ, URZ ;  /* 0x000000fffffff290 */ /* 0x000fe4000fffe0ff */
[----:B------:R-:W-:Y:S02]  /*51e0*/  @P0 SHF.R.U32.HI R0, RZ, 0x10, R5 ;  /* 0x00000010ff000819 */ /* 0x000fe40000011605 */
[----:B------:R-:W-:Y:S02]  /*51f0*/  @P0 MOV R2, R4 ;  /* 0x0000000400020202 */ /* 0x000fe40000000f00 */
[----:B------:R-:W-:Y:S01]  /*5200*/  @P0 R2UR UR4, R0 ;  /* 0x00000000000402ca */ /* 0x000fe200000e0000 */
[----:B------:R-:W-:Y:S01]  /*5210*/  VIADD R0, R8, 0x1c0 ;  /* 0x000001c008007836 */ /* 0x000fe20000000000 */
[----:B------:R-:W-:Y:S02]  /*5220*/  @P0 LOP3.LUT R4, R5, 0xffff, RZ, 0xc0, !PT ;  /* 0x0000ffff05040812 */ /* 0x000fe400078ec0ff */
[----:B------:R-:W-:Y:S02]  /*5230*/  @P0 R2UR UR6, R2 ;  /* 0x00000000020602ca */ /* 0x000fe400000e0000 */
[----:B------:R-:W-:Y:S02]  /*5240*/  PRMT R0, RZ, 0x654, R0 ;  /* 0x00000654ff007816 */ /* 0x000fe40000000000 */
[----:B------:R-:W-:Y:S02]  /*5250*/  @P0 R2UR UR5, R4 ;  /* 0x00000000040502ca */ /* 0x000fe400000e0000 */
[----:B------:R2:W-:Y:S03]  /*5260*/  SYNCS.ARRIVE.TRANS64.RED.A1T0 RZ, [R0+URZ], RZ ;  /* 0x000000ff00ff79a7 */ /* 0x0005e600081004ff */
[----:B------:R-:W-:Y:S04]  /*5270*/  @UP2 UMOV UR29, UR4 ;  /* 0x00000004001d2c82 */ /* 0x000fe80008000000 */
[----:B------:R-:W-:Y:S04]  /*5280*/  @UP2 UMOV UR14, UR6 ;  /* 0x00000006000e2c82 */ /* 0x000fe80008000000 */
[----:B------:R-:W-:Y:S01]  /*5290*/  @UP2 UMOV UR13, UR5 ;  /* 0x00000005000d2c82 */ /* 0x000fe20008000000 */
[----:B------:R-:W-:Y:S05]  /*52a0*/  BRA.U !UP0, `(.L_x_104) ;  /* 0x0000000108c07547 */ /* 0x000fea000b800000 */
[----:B------:R-:W-:Y:S02]  /*52b0*/  UIMAD.WIDE.U32 UR18, UR13, UR51, URZ ;  /* 0x000000330d1272a5 */ /* 0x000fe4000f8e00ff */
[----:B------:R-:W-:Y:S02]  /*52c0*/  UP2UR UR16, UPR, URZ, 0x4 ;  /* 0x00000004ff107883 */ /* 0x000fe40008000000 */
[----:B------:R-:W-:Y:S02]  /*52d0*/  UISETP.NE.AND UP2, UPT, UR50, 0x1, UPT ;  /* 0x000000013200788c */ /* 0x000fe4000bf45270 */
[----:B------:R-:W-:Y:S02]  /*52e0*/  UIMAD.WIDE.U32 UR26, UR14, UR48, URZ ;  /* 0x000000300e1a72a5 */ /* 0x000fe4000f8e00ff */
[----:B------:R-:W-:Y:S02]  /*52f0*/  USEL UR4, UR37, UR43, !UP2 ;  /* 0x0000002b25047287 */ /* 0x000fe4000d000000 */
[----:B------:R-:W-:Y:S02]  /*5300*/  UISETP.NE.AND UP0, UPT, UR15, 0x1, UPT ;  /* 0x000000010f00788c */ /* 0x000fe4000bf05270 */
[----:B------:R-:W-:Y:S02]  /*5310*/  UP2UR UR20, UPR, URZ, 0x2 ;  /* 0x00000002ff147883 */ /* 0x000fe40008000000 */
[----:B------:R-:W-:Y:S02]  /*5320*/  UISETP.NE.AND UP1, UPT, UR42, 0x1, UPT ;  /* 0x000000012a00788c */ /* 0x000fe4000bf25270 */
[----:B-1----:R-:W-:Y:S02]  /*5330*/  UIMAD.WIDE.U32 UR8, UR4, UR22, URZ ;  /* 0x00000016040872a5 */ /* 0x002fe4000f8e00ff */
[----:B------:R-:W-:Y:S01]  /*5340*/  USEL UR7, UR40, UR44, !UP0 ;  /* 0x0000002c28077287 */ /* 0x000fe2000c000000 */
[----:B------:R-:W-:Y:S02]  /*5350*/  UMOV UR5, UR19 ;  /* 0x0000001300057c82 */ /* 0x000fe40008000000 */
[----:B------:R-:W-:Y:S02]  /*5360*/  USHF.R.U32.HI UR6, URZ, UR47, UR5 ;  /* 0x0000002fff067299 */ /* 0x000fe40008011605 */
[----:B------:R-:W-:Y:S02]  /*5370*/  UIMAD.WIDE.U32 UR10, UR7, UR22, URZ ;  /* 0x00000016070a72a5 */ /* 0x000fe4000f8e00ff */
[----:B------:R-:W-:Y:S02]  /*5380*/  USEL UR6, UR13, UR6, !UP2 ;  /* 0x000000060d067287 */ /* 0x000fe4000d000000 */
[----:B------:R-:W-:Y:S01]  /*5390*/  UISETP.NE.AND UP2, UPT, UR16, URZ, UPT ;  /* 0x000000ff1000728c */ /* 0x000fe2000bf45270 */
[----:B------:R-:W-:Y:S02]  /*53a0*/  UMOV UR5, UR27 ;  /* 0x0000001b00057c82 */ /* 0x000fe40008000000 */
[----:B------:R-:W-:Y:S03]  /*53b0*/  USHF.R.U32.HI UR12, URZ, UR49, UR5 ;  /* 0x00000031ff0c7299 */ /* 0x000fe60008011605 */
[----:B------:R-:W-:Y:S02]  /*53c0*/  UMOV UR5, UR9 ;  /* 0x0000000900057c82 */ /* 0x000fe40008000000 */
[----:B------:R-:W-:Y:S03]  /*53d0*/  @UP1 USHF.R.U32.HI UR4, URZ, UR23, UR5 ;  /* 0x00000017ff041299 */ /* 0x000fe60008011605 */
[----:B------:R-:W-:Y:S01]  /*53e0*/  UMOV UR5, UR11 ;  /* 0x0000000b00057c82 */ /* 0x000fe20008000000 */
[----:B------:R-:W-:Y:S02]  /*53f0*/  UIMAD UR4, UR42, UR4, URZ ;  /* 0x000000042a0472a4 */ /* 0x000fe4000f8e02ff */
[----:B------:R-:W-:Y:S02]  /*5400*/  @UP1 USHF.R.U32.HI UR7, URZ, UR23, UR5 ;  /* 0x00000017ff071299 */ /* 0x000fe40008011605 */
[----:B------:R-:W-:Y:S02]  /*5410*/  USEL UR5, UR14, UR12, !UP0 ;  /* 0x0000000c0e057287 */ /* 0x000fe4000c000000 */
[----:B------:R-:W-:Y:S02]  /*5420*/  UIMAD.WIDE.U32 UR10, UR6, UR22, URZ ;  /* 0x00000016060a72a5 */ /* 0x000fe4000f8e00ff */
[----:B------:R-:W-:Y:S02]  /*5430*/  UIMAD UR8, UR42, UR7, URZ ;  /* 0x000000072a0872a4 */ /* 0x000fe4000f8e02ff */
[----:B------:R-:W-:Y:S03]  /*5440*/  UISETP.GE.AND UP0, UPT, UR6, UR4, UPT ;  /* 0x000000040600728c */ /* 0x000fe6000bf06270 */
[----:B------:R-:W-:Y:S01]  /*5450*/  UMOV UR4, UR11 ;  /* 0x0000000b00047c82 */ /* 0x000fe20008000000 */
[----:B------:R-:W-:Y:S02]  /*5460*/  UISETP.GE.OR UP0, UPT, UR5, UR8, UP0 ;  /* 0x000000080500728c */ /* 0x000fe40008706670 */
[----:B------:R-:W-:Y:S02]  /*5470*/  USHF.R.U32.HI UR4, URZ, UR23, UR4 ;  /* 0x00000017ff047299 */ /* 0x000fe40008011604 */
[----:B------:R-:W-:Y:S02]  /*5480*/  UIMAD.WIDE.U32 UR8, UR5, UR22, URZ ;  /* 0x00000016050872a5 */ /* 0x000fe4000f8e00ff */
[----:B------:R-:W-:Y:S04]  /*5490*/  USEL UR10, UR6, UR4, !UP1 ;  /* 0x00000004060a7287 */ /* 0x000fe8000c800000 */
[----:B------:R-:W-:Y:S01]  /*54a0*/  UIADD3 UR11, UPT, UPT, -UR10, URZ, URZ ;  /* 0x000000ff0a0b7290 */ /* 0x000fe2000fffe1ff */
[----:B------:R-:W-:Y:S02]  /*54b0*/  @!UP0 UMOV UR4, UR9 ;  /* 0x0000000900048c82 */ /* 0x000fe40008000000 */
[----:B------:R-:W-:Y:S02]  /*54c0*/  @!UP0 USHF.R.U32.HI UR4, URZ, UR23, UR4 ;  /* 0x00000017ff048299 */ /* 0x000fe40008011604 */
[----:B------:R-:W-:Y:S02]  /*54d0*/  UIMAD UR8, UR42, UR11, UR6 ;  /* 0x0000000b2a0872a4 */ /* 0x000fe4000f8e0206 */
[----:B------:R-:W-:Y:S02]  /*54e0*/  @!UP0 USEL UR4, UR5, UR4, !UP1 ;  /* 0x0000000405048287 */ /* 0x000fe4000c800000 */
[----:B------:R-:W-:Y:S02]  /*54f0*/  UISETP.NE.AND UP1, UPT, UR20, URZ, UPT ;  /* 0x000000ff1400728c */ /* 0x000fe4000bf25270 */
[----:B------:R-:W-:Y:S02]  /*5500*/  @!UP0 UIMAD UR8, UR7, UR8, UR4 ;  /* 0x00000008070882a4 */ /* 0x000fe4000f8e0204 */
[----:B------:R-:W-:Y:S02]  /*5510*/  @!UP0 UIADD3 UR9, UPT, UPT, UR10, -UR4, URZ ;  /* 0x800000040a098290 */ /* 0x000fe4000fffe0ff */
[----:B------:R-:W-:Y:S02]  /*5520*/  UIADD3 UR4, UPT, UPT, -UR5, URZ, URZ ;  /* 0x000000ff05047290 */ /* 0x000fe4000fffe1ff */
[----:B------:R-:W-:Y:S02]  /*5530*/  UIADD3 UR7, UPT, UPT, -UR6, URZ, URZ ;  /* 0x000000ff06077290 */ /* 0x000fe4000fffe1ff */
[----:B------:R-:W-:Y:S02]  /*5540*/  @!UP0 UIMAD UR6, UR9, UR42, UR5 ;  /* 0x0000002a090682a4 */ /* 0x000fe4000f8e0205 */
[----:B------:R-:W-:Y:S02]  /*5550*/  UIMAD UR14, UR15, UR4, UR14 ;  /* 0x000000040f0e72a4 */ /* 0x000fe4000f8e020e */
[----:B------:R-:W-:Y:S01]  /*5560*/  UIMAD UR13, UR50, UR7, UR13 ;  /* 0x00000007320d72a4 */ /* 0x000fe2000f8e020d */
[----:B------:R-:W-:Y:S02]  /*5570*/  @!UP0 UMOV UR5, UR8 ;  /* 0x0000000800058c82 */ /* 0x000fe40008000000 */
[----:B------:R-:W-:Y:S02]  /*5580*/  UIMAD UR14, UR5, UR15, UR14 ;  /* 0x0000000f050e72a4 */ /* 0x000fe4000f8e020e */
[----:B------:R-:W-:Y:S11]  /*5590*/  UIMAD UR13, UR6, UR50, UR13 ;  /* 0x00000032060d72a4 */ /* 0x000ff6000f8e020d */
[----:B------:R-:W-:Y:S01]  /*55a0*/  @!UPT UIADD3 URZ, UPT, UPT, URZ, URZ, URZ ;  /* 0x000000fffffff290 */ /* 0x000fe2000fffe0ff */
.L_x_104:
[----:B------:R-:W3:Y:S01]  /*55b0*/  @!UP3 LDCU.128 UR8, c[0x0][0xb10] ;  /* 0x00016200ff08b7ac */ /* 0x000ee20008000c00 */
[----:B------:R-:W-:Y:S02]  /*55c0*/  ISETP.NE.U32.AND P0, PT, RZ, UR38, PT ;  /* 0x00000026ff007c0c */ /* 0x000fe4000bf05070 */
[----:B------:R-:W-:Y:S02]  /*55d0*/  SHF.L.U32 R4, R11, 0x1f, RZ ;  /* 0x0000001f0b047819 */ /* 0x000fe400000006ff */
[----:B------:R-:W-:Y:S01]  /*55e0*/  ISETP.NE.AND.EX P0, PT, RZ, UR39, PT, P0 ;  /* 0x00000027ff007c0c */ /* 0x000fe2000bf05300 */
[----:B------:R-:W4:Y:S01]  /*55f0*/  @!UP3 LDCU UR5, c[0x0][0xb0c] ;  /* 0x00016180ff05b7ac */ /* 0x000f220008000800 */
[----:B------:R-:W-:Y:S02]  /*5600*/  USHF.L.U32 UR35, UR31, 0x7, URZ ;  /* 0x000000071f237899 */ /* 0x000fe400080006ff */
[----:B------:R-:W-:Y:S02]  /*5610*/  USHF.L.U32 UR34, UR30, 0x8, URZ ;  /* 0x000000081e227899 */ /* 0x000fe400080006ff */
[----:B---3--:R-:W-:Y:S07]  /*5620*/  UIMAD.WIDE.U32 UR6, UR14, UR8, URZ ;  /* 0x000000080e0672a5 */ /* 0x008fee000f8e00ff */
[----:B------:R-:W-:Y:S01]  /*5630*/  @!UP3 UMOV UR4, UR7 ;  /* 0x000000070004bc82 */ /* 0x000fe20008000000 */
[----:B----4-:R-:W-:Y:S02]  /*5640*/  @!UP3 UISETP.NE.AND UP0, UPT, UR5, 0x1, UPT ;  /* 0x000000010500b88c */ /* 0x010fe4000bf05270 */
[----:B------:R-:W-:Y:S02]  /*5650*/  @!UP3 USHF.R.U32.HI UR4, URZ, UR9, UR4 ;  /* 0x00000009ff04b299 */ /* 0x000fe40008011604 */
[----:B------:R-:W-:Y:S02]  /*5660*/  UIMAD.WIDE.U32 UR6, UR13, UR11, URZ ;  /* 0x0000000b0d0672a5 */ /* 0x000fe4000f8e00ff */
[----:B------:R-:W-:Y:S02]  /*5670*/  @!UP3 USEL UR8, UR14, UR4, !UP0 ;  /* 0x000000040e08b287 */ /* 0x000fe4000c000000 */
[----:B------:R-:W-:Y:S03]  /*5680*/  @!UP3 UISETP.NE.AND UP0, UPT, UR10, 0x1, UPT ;  /* 0x000000010a00b88c */ /* 0x000fe6000bf05270 */
[----:B------:R-:W-:Y:S02]  /*5690*/  @!UP3 UMOV UR6, UR7 ;  /* 0x000000070006bc82 */ /* 0x000fe40008000000 */
[----:B------:R-:W3:Y:S02]  /*56a0*/  @!UP3 LDCU UR4, c[0x0][0xb20] ;  /* 0x00016400ff04b7ac */ /* 0x000ee40008000800 */
[----:B---3--:R-:W-:Y:S04]  /*56b0*/  @!UP3 USHF.R.U32.HI UR6, URZ, UR4, UR6 ;  /* 0x00000004ff06b299 */ /* 0x008fe80008011606 */
[----:B------:R-:W-:Y:S04]  /*56c0*/  @!UP3 USEL UR6, UR13, UR6, !UP0 ;  /* 0x000000060d06b287 */ /* 0x000fe8000c000000 */
[----:B------:R-:W-:Y:S02]  /*56d0*/  @!UP3 UIADD3 UR4, UPT, UPT, -UR8, UR6, URZ ;  /* 0x000000060804b290 */ /* 0x000fe4000fffe1ff */
[----:B------:R-:W-:Y:S02]  /*56e0*/  @!UP3 UIADD3 UR6, UPT, UPT, UR8, -UR6, URZ ;  /* 0x800000060806b290 */ /* 0x000fe4000fffe0ff */
[----:B------:R-:W-:Y:S02]  /*56f0*/  @!UP3 UIMAD UR14, UR4, UR5, UR14 ;  /* 0x00000005040eb2a4 */ /* 0x000fe4000f8e020e */
[----:B------:R-:W-:Y:S01]  /*5700*/  @!UP3 UIMAD UR13, UR6, UR10, UR13 ;  /* 0x0000000a060db2a4 */ /* 0x000fe2000f8e020d */
[----:B------:R-:W-:Y:S11]  /*5710*/  BRA.U UP4, `(.L_x_105) ;  /* 0x0000000104107547 */ /* 0x000ff6000b800000 */
[----:B--2---:R-:W-:Y:S04]  /*5720*/  MOV R0, UR46 ;  /* 0x0000002e00007c02 */ /* 0x004fe80008000f00 */
[----:B------:R-:W-:Y:S04]  /*5730*/  SHF.L.U32 R5, R0, 0x1f, RZ ;  /* 0x0000001f00057819 */ /* 0x000fe800000006ff */
[----:B------:R-:W2:Y:S02]  /*5740*/  SYNCS.PHASECHK.TRANS64.TRYWAIT P1, [UR21+0x1a8], R5 ;  /* 0x0001a805ff0075a7 */ /* 0x000ea40008021115 */
[----:B--2---:R-:W-:Y:S05]  /*5750*/  @!P1 BRA `(.L_x_106) ;  /* 0x0000008000009947 */ /* 0x004fea0003800000 */
.L_x_105:
[----:B------:R-:W-:Y:S05]  /*5760*/  BRA.U !UP6, `(.L_x_107) ;  /* 0x000000010e387547 */ /* 0x000fea000b800000 */
[----:B------:R-:W-:Y:S01]  /*5770*/  UPLOP3.LUT UP1, UPT, UPT, UPT, UP5, 0x80, 0x8 ;  /* 0x000000000008789c */ /* 0x000fe20003f2f050 */
[----:B--2---:R-:W-:Y:S01]  /*5780*/  HFMA2 R0, -RZ, RZ, 0, 5.9604644775390625e-08 ;  /* 0x00000001ff007431 */ /* 0x004fe200000001ff */
[----:B------:R-:W2:Y:S01]  /*5790*/  LDCU.64 UR8, c[0x0][0x358] ;  /* 0x00006b00ff0877ac */ /* 0x000ea20008000a00 */
[----:B------:R-:W-:Y:S03]  /*57a0*/  IMAD.MOV.U32 R158, RZ, RZ, 0x1 ;  /* 0x00000001ff9e7424 */ /* 0x000fe600078e00ff */
[----:B------:R-:W-:Y:S05]  /*57b0*/  PLOP3.LUT P1, PT, PT, PT, UP1, 0x80, 0x8 ;  /* 0x000000000008781c */ /* 0x000fea0003f2f018 */
[----:B------:R-:W3:Y:S01]  /*57c0*/  @UP1 LDCU.64 UR4, c[0x0][0x888] ;  /* 0x00011100ff0417ac */ /* 0x000ee20008000a00 */
[----:B------:R-:W-:Y:S07]  /*57d0*/  @UP1 UIMAD UR6, UR36, UR38, URZ ;  /* 0x00000026240612a4 */ /* 0x000fee000f8e02ff */
[----:B------:R-:W-:Y:S01]  /*57e0*/  @!P1 PRMT R158, R0, 0x7610, R158 ;  /* 0x00007610009e9816 */ /* 0x000fe2000000009e */
[----:B---3--:R-:W-:Y:S06]  /*57f0*/  @UP1 UIMAD.WIDE UR4, UR6, 0x4, UR4 ;  /* 0x00000004060418a5 */ /* 0x008fec000f8e0204 */
[----:B------:R-:W-:Y:S01]  /*5800*/  IMAD.U32 R6, RZ, RZ, UR4 ;  /* 0x00000004ff067e24 */ /* 0x000fe2000f8e00ff */
[----:B------:R-:W-:Y:S04]  /*5810*/  MOV R7, UR5 ;  /* 0x0000000500077c02 */ /* 0x000fe80008000f00 */
[----:B------:R-:W3:Y:S01]  /*5820*/  @!UP1 LDCU UR4, c[0x0][0x880] ;  /* 0x00011000ff0497ac */ /* 0x000ee20008000800 */
[----:B--2--5:R4:W5:Y:S02]  /*5830*/  @P1 LDG.E R73, desc[UR8][R6.64] ;  /* 0x0000000806491981 */ /* 0x024964000c1e1900 */
[----:B---34-:R-:W-:Y:S07]  /*5840*/  @!P1 IMAD.U32 R73, RZ, RZ, UR4 ;  /* 0x00000004ff499e24 */ /* 0x018fee000f8e00ff */
.L_x_107:
[----:B-----5:R-:W-:Y:S01]  /*5850*/  @!P0 FSETP.EQ.AND P2, PT, R73, RZ, PT ;  /* 0x000000ff4900820b */ /* 0x020fe20003f42000 */
[----:B------:R-:W-:Y:S01]  /*5860*/  @!UPT UIADD3 URZ, UPT, UPT, URZ, URZ, URZ ;  /* 0x000000fffffff290 */ /* 0x000fe2000fffe0ff */
[----:B------:R-:W-:Y:S11]  /*5870*/  @!P0 BRA `(.L_x_108) ;  /* 0x0000000000148947 */ /* 0x000ff60003800000 */
[----:B------:R-:W-:Y:S02]  /*5880*/  LOP3.LUT P0, RZ, R158, 0xff, RZ, 0xc0, !PT ;  /* 0x000000ff9eff7812 */ /* 0x000fe4000780c0ff */
[----:B------:R-:W-:Y:S04]  /*5890*/  PLOP3.LUT P2, PT, PT, PT, UP1, 0x80, 0x8 ;  /* 0x000000000008781c */ /* 0x000fe80003f4f018 */
[----:B------:R-:W-:Y:S07]  /*58a0*/  PLOP3.LUT P2, PT, P2, PT, PT, 0x8, 0x80 ;  /* 0x000000000080781c */ /* 0x000fee000174e170 */
[----:B------:R-:W-:Y:S11]  /*58b0*/  @P0 FSETP.EQ.AND P2, PT, R73, RZ, PT ;  /* 0x000000ff4900020b */ /* 0x000ff60003f42000 */
[----:B------:R-:W-:Y:S02]  /*58c0*/  @!UPT UIADD3 URZ, UPT, UPT, URZ, URZ, URZ ;  /* 0x000000fffffff290 */ /* 0x000fe4000fffe0ff */
.L_x_108:
[----:B------:R-:W3:Y:S01]  /*58d0*/  SYNCS.PHASECHK.TRANS64.TRYWAIT P0, [UR21+0x180], R4 ;  /* 0x00018004ff0075a7 */ /* 0x000ee20008001115 */
[----:B------:R-:W-:Y:S04]  /*58e0*/  ELECT P1, URZ, PT ;  /* 0x0000000000ff782f */ /* 0x000fe80003820000 */
[----:B------:R-:W-:Y:S01]  /*58f0*/  PLOP3.LUT P1, PT, P2, P1, PT, 0xf2, 0x2f ;  /* 0x00000000002f781c */ /* 0x000fe20001723e72 */
[----:B------:R-:W-:Y:S01]  /*5900*/  @!UPT UIADD3 URZ, UPT, UPT, URZ, URZ, URZ ;  /* 0x000000fffffff290 */ /* 0x000fe2000fffe0ff */
[----:B---3--:R-:W-:Y:S11]  /*5910*/  @!P0 BRA `(.L_x_109) ;  /* 0x0000007c00a88947 */ /* 0x008ff60003800000 */
.L_x_228:
[----:B------:R-:W-:Y:S01]  /*5920*/  @!P1 IADD3 R2, P0, PT, R12, 0x580, RZ ;  /* 0x000005800c029810 */ /* 0x000fe20007f1e0ff */
[----:B------:R-:W-:Y:S01]  /*5930*/  VOTEU.ALL UP0, P1 ;  /* 0x0000000000ff7886 */ /* 0x000fe20000800000 */
[----:B------:R-:W-:Y:S01]  /*5940*/  UMOV UR6, 0x0 ;  /* 0x0000000000067882 */ /* 0x000fe20000000000 */
[----:B------:R-:W-:Y:S01]  /*5950*/  UMOV UR7, 0x10000000 ;  /* 0x1000000000077882 */ /* 0x000fe20000000000 */
[----:B------:R-:W-:Y:S01]  /*5960*/  @!P1 R2UR UR5, R2 ;  /* 0x00000000020592ca */ /* 0x000fe200000e0000 */
[----:B--2---:R-:W-:Y:S01]  /*5970*/  @!P1 IMAD.X R0, RZ, RZ, R13, P0 ;  /* 0x000000ffff009224 */ /* 0x004fe200000e060d */
[----:B------:R-:W-:Y:S01]  /*5980*/  @!UP0 UIADD3 UR32, UPT, UPT, UR21, 0x400, URZ ;  /* 0x0000040015208890 */ /* 0x000fe2000fffe0ff */
[----:B------:R-:W-:Y:S03]  /*5990*/  VOTEU.ALL UP0, P1 ;  /* 0x0000000000ff7886 */ /* 0x000fe60000800000 */
[----:B------:R-:W-:Y:S01]  /*59a0*/  @!P1 R2UR UR4, R0 ;  /* 0x00000000000492ca */ /* 0x000fe200000e0000 */
[----:B------:R-:W-:Y:S06]  /*59b0*/  @!P1 IMAD.MOV.U32 R0, RZ, RZ, 0x2000 ;  /* 0x00002000ff009424 */ /* 0x000fec00078e00ff */
[----:B------:R-:W-:Y:S06]  /*59c0*/  IMAD.U32 R6, RZ, RZ, UR5 ;  /* 0x00000005ff067e24 */ /* 0x000fec000f8e00ff */
[----:B------:R-:W-:Y:S01]  /*59d0*/  IMAD.U32 R7, RZ, RZ, UR4 ;  /* 0x00000004ff077e24 */ /* 0x000fe2000f8e00ff */
[----:B------:R-:W-:Y:S04]  /*59e0*/  @!P1 R2UR UR4, R6 ;  /* 0x00000000060492ca */ /* 0x000fe800000e0000 */
[----:B------:R-:W-:Y:S11]  /*59f0*/  @!P1 R2UR UR5, R7 ;  /* 0x00000000070592ca */ /* 0x000ff600000e0000 */
[----:B------:R-:W-:Y:S02]  /*5a00*/  @!UPT UIADD3 URZ, UPT, UPT, URZ, URZ, URZ ;  /* 0x000000fffffff290 */ /* 0x000fe4000fffe0ff */
[----:B------:R2:W-:Y:S01]  /*5a10*/  @!UP0 UTMALDG.3D [UR32], [UR4], desc[UR6] ;  /* 0x00000620040085b4 */ /* 0x0005e20008011000 */
[----:B------:R3:W-:Y:S01]  /*5a20*/  @!P1 SYNCS.ARRIVE.TRANS64.RED.A0TR RZ, [UR21+0x160], R0 ;  /* 0x00016000ffff99a7 */ /* 0x0007e20008300415 */
[----:B--2---:R-:W-:Y:S09]  /*5a30*/  UPRMT UR4, UR45, 0x654, UR33 ;  /* 0x000006542d047896 */ /* 0x004ff20008000021 */
[----:B------:R-:W-:Y:S01]  /*5a40*/  SYNCS.ARRIVE.TRANS64.RED.A1T0 RZ, [UR4], RZ ;  /* 0x000000ffffff79a7 */ /* 0x000fe20008100404 */
[----:B------:R-:W2:Y:S02]  /*5a50*/  SYNCS.PHASECHK.TRANS64.TRYWAIT P0, [UR21+0x188], R4 ;  /* 0x00018804ff0075a7 */ /* 0x000ea40008001115 */
[----:B--23--:R-:W-:Y:S05]  /*5a60*/  @!P0 BRA `(.L_x_110) ;  /* 0x0000007c006c8947 */ /* 0x00cfea0003800000 */
.L_x_230:
[----:B------:R-:W-:Y:S01]  /*5a70*/  @!P1 IADD3 R2, P0, PT, R12, 0x580, RZ ;  /* 0x000005800c029810 */ /* 0x000fe20007f1e0ff */
[----:B------:R-:W-:Y:S01]  /*5a80*/  VOTEU.ALL UP0, P1 ;  /* 0x0000000000ff7886 */ /* 0x000fe20000800000 */
[----:B------:R-:W-:Y:S01]  /*5a90*/  UMOV UR6, 0x0 ;  /* 0x0000000000067882 */ /* 0x000fe20000000000 */
[----:B------:R-:W-:Y:S01]  /*5aa0*/  UMOV UR7, 0x10000000 ;  /* 0x1000000000077882 */ /* 0x000fe20000000000 */
[----:B------:R-:W-:Y:S01]  /*5ab0*/  @!P1 R2UR UR5, R2 ;  /* 0x00000000020592ca */ /* 0x000fe200000e0000 */
[----:B------:R-:W-:Y:S01]  /*5ac0*/  @!P1 IMAD.X R0, RZ, RZ, R13, P0 ;  /* 0x000000ffff009224 */ /* 0x000fe200000e060d */
[----:B------:R-:W-:Y:S02]  /*5ad0*/  @!UP0 UIADD3 UR26, UPT, UPT, UR34, 0x40, URZ ;  /* 0x00000040221a8890 */ /* 0x000fe4000fffe0ff */
[----:B------:R-:W-:Y:S02]  /*5ae0*/  @!UP0 UIADD3 UR24, UPT, UPT, UR21, 0x2400, URZ ;  /* 0x0000240015188890 */ /* 0x000fe4000fffe0ff */
[----:B------:R-:W-:Y:S01]  /*5af0*/  @!P1 R2UR UR4, R0 ;  /* 0x00000000000492ca */ /* 0x000fe200000e0000 */
[----:B------:R-:W-:Y:S01]  /*5b00*/  VOTEU.ALL UP0, P1 ;  /* 0x0000000000ff7886 */ /* 0x000fe20000800000 */
[----:B------:R-:W-:Y:S01]  /*5b10*/  UMOV UR27, UR35 ;  /* 0x00000023001b7c82 */ /* 0x000fe20008000000 */
[----:B------:R-:W-:Y:S01]  /*5b20*/  UMOV UR28, UR36 ;  /* 0x00000024001c7c82 */ /* 0x000fe20008000000 */
[----:B------:R-:W-:Y:S03]  /*5b30*/  @!P1 IMAD.MOV.U32 R0, RZ, RZ, 0x2000 ;  /* 0x00002000ff009424 */ /* 0x000fe600078e00ff */
[----:B------:R-:W-:Y:S06]  /*5b40*/  IMAD.U32 R6, RZ, RZ, UR5 ;  /* 0x00000005ff067e24 */ /* 0x000fec000f8e00ff */
[----:B------:R-:W-:Y:S01]  /*5b50*/  IMAD.U32 R7, RZ, RZ, UR4 ;  /* 0x00000004ff077e24 */ /* 0x000fe2000f8e00ff */
[----:B------:R-:W-:Y:S04]  /*5b60*/  @!P1 R2UR UR4, R6 ;  /* 0x00000000060492ca */ /* 0x000fe800000e0000 */
[----:B------:R-:W-:Y:S11]  /*5b70*/  @!P1 R2UR UR5, R7 ;  /* 0x00000000070592ca */ /* 0x000ff600000e0000 */
[----:B------:R-:W-:Y:S02]  /*5b80*/  @!UPT UIADD3 URZ, UPT, UPT, URZ, URZ, URZ ;  /* 0x000000fffffff290 */ /* 0x000fe4000fffe0ff */
[----:B------:R3:W-:Y:S01]  /*5b90*/  @!UP0 UTMALDG.3D [UR24], [UR4], desc[UR6] ;  /* 0x00000618040085b4 */ /* 0x0007e20008011000 */
[----:B------:R4:W-:Y:S01]  /*5ba0*/  @!P1 SYNCS.ARRIVE.TRANS64.RED.A0TR RZ, [UR21+0x168], R0 ;  /* 0x00016800ffff99a7 */ /* 0x0009e20008300415 */
[----:B---3--:R-:W-:Y:S09]  /*5bb0*/  UPRMT UR4, UR45, 0x654, UR25 ;  /* 0x000006542d047896 */ /* 0x008ff20008000019 */
[----:B------:R-:W-:Y:S01]  /*5bc0*/  SYNCS.ARRIVE.TRANS64.RED.A1T0 RZ, [UR4], RZ ;  /* 0x000000ffffff79a7 */ /* 0x000fe20008100404 */
[----:B------:R-:W3:Y:S02]  /*5bd0*/  SYNCS.PHASECHK.TRANS64.TRYWAIT P0, [UR21+0x190], R4 ;  /* 0x00019004ff0075a7 */ /* 0x000ee40008001115 */
[----:B---34-:R-:W-:Y:S05]  /*5be0*/  @!P0 BRA `(.L_x_111) ;  /* 0x0000007c00248947 */ /* 0x018fea0003800000 */
.L_x_232:
[----:B------:R-:W-:Y:S01]  /*5bf0*/  @!P1 IADD3 R2, P0, PT, R12, 0x580, RZ ;  /* 0x000005800c029810 */ /* 0x000fe20007f1e0ff */
[----:B------:R-:W-:Y:S01]  /*5c00*/  VOTEU.ALL UP0, P1 ;  /* 0x0000000000ff7886 */ /* 0x000fe20000800000 */
[----:B------:R-:W-:Y:S01]  /*5c10*/  UMOV UR6, 0x0 ;  /* 0x0000000000067882 */ /* 0x000fe20000000000 */
[----:B------:R-:W-:Y:S01]  /*5c20*/  UMOV UR7, 0x10000000 ;  /* 0x1000000000077882 */ /* 0x000fe20000000000 */
[----:B------:R-:W-:Y:S01]  /*5c30*/  @!P1 R2UR UR5, R2 ;  /* 0x00000000020592ca */ /* 0x000fe200000e0000 */
[----:B------:R-:W-:Y:S01]  /*5c40*/  @!P1 IMAD.X R0, RZ, RZ, R13, P0 ;  /* 0x000000ffff009224 */ /* 0x000fe200000e060d */
[----:B------:R-:W-:Y:S01]  /*5c50*/  @!UP0 UIADD3 UR18, UPT, UPT, UR34, 0x80, URZ ;  /* 0x0000008022128890 */ /* 0x000fe2000fffe0ff */
[----:B------:R-:W-:Y:S01]  /*5c60*/  VIADD R10, R10, 0x1 ;  /* 0x000000010a0a7836 */ /* 0x000fe20000000000 */
        /* <DEDUP_REMOVED lines=17> */
.L_x_234:
[----:B------:R-:W-:Y:S01]  /*5d80*/  @!P1 IADD3 R2, P0, PT, R12, 0x580, RZ ;  /* 0x000005800c029810 */ /* 0x000fe20007f1e0ff */
[----:B------:R-:W-:Y:S01]  /*5d90*/  VOTEU.ALL UP0, P1 ;  /* 0x0000000000ff7886 */ /* 0x000fe20000800000 */
[----:B------:R-:W-:Y:S01]  /*5da0*/  UMOV UR6, 0x0 ;  /* 0x0000000000067882 */ /* 0x000fe20000000000 */
[----:B------:R-:W-:Y:S01]  /*5db0*/  UMOV UR7, 0x10000000 ;  /* 0x1000000000077882 */ /* 0x000fe20000000000 */
[----:B------:R-:W-:Y:S01]  /*5dc0*/  @!P1 R2UR UR5, R2 ;  /* 0x00000000020592ca */ /* 0x000fe200000e0000 */
[----:B------:R-:W-:Y:S01]  /*5dd0*/  @!P1 IMAD.X R0, RZ, RZ, R13, P0 ;  /* 0x000000ffff009224 */ /* 0x000fe200000e060d */
[----:B------:R-:W-:Y:S01]  /*5de0*/  @!UP0 UIADD3 UR10, UPT, UPT, UR34, 0xc0, URZ ;  /* 0x000000c0220a8890 */ /* 0x000fe2000fffe0ff */
[----:B------:R-:W-:Y:S01]  /*5df0*/  R2UR UR18, R160 ;  /* 0x00000000a01272ca */ /* 0x000fe200000e0000 */
[----:B------:R-:W-:Y:S01]  /*5e00*/  @!UP0 UIADD3 UR8, UPT, UPT, UR21, 0x6400, URZ ;  /* 0x0000640015088890 */ /* 0x000fe2000fffe0ff */
[----:B------:R-:W-:Y:S01]  /*5e10*/  R2UR UR16, R161 ;  /* 0x00000000a11072ca */ /* 0x000fe200000e0000 */
[----:B------:R-:W-:Y:S01]  /*5e20*/  @!UP0 UIADD3 UR9, UPT, UPT, UR21, 0x178, URZ ;  /* 0x0000017815098890 */ /* 0x000fe2000fffe0ff */
[----:B------:R-:W-:Y:S01]  /*5e30*/  @!P1 R2UR UR4, R0 ;  /* 0x00000000000492ca */ /* 0x000fe200000e0000 */
[----:B------:R-:W-:Y:S01]  /*5e40*/  VOTEU.ALL UP0, P1 ;  /* 0x0000000000ff7886 */ /* 0x000fe20000800000 */
[----:B------:R-:W-:Y:S01]  /*5e50*/  UMOV UR11, UR35 ;  /* 0x00000023000b7c82 */ /* 0x000fe20008000000 */
[----:B------:R-:W-:Y:S01]  /*5e60*/  UMOV UR12, UR36 ;  /* 0x00000024000c7c82 */ /* 0x000fe20008000000 */
[C---:B------:R-:W-:Y:S01]  /*5e70*/  ISETP.NE.AND P0, PT, R10.reuse, 0x2, PT ;  /* 0x000000020a00780c */ /* 0x040fe20003f05270 */
[----:B------:R-:W-:Y:S01]  /*5e80*/  UMOV UR36, UR29 ;  /* 0x0000001d00247c82 */ /* 0x000fe20008000000 */
[----:B--2---:R-:W-:Y:S01]  /*5e90*/  IMAD.U32 R4, RZ, RZ, UR5 ;  /* 0x00000005ff047e24 */ /* 0x004fe2000f8e00ff */
[----:B------:R-:W-:Y:S01]  /*5ea0*/  LOP3.LUT R11, R11, 0x1, RZ, 0x3c, !PT ;  /* 0x000000010b0b7812 */ /* 0x000fe200078e3cff */
[----:B------:R-:W-:Y:S01]  /*5eb0*/  UPLOP3.LUT UP4, UPT, UPT, UPT, UPT, 0x80, 0x8 ;  /* 0x000000000008789c */ /* 0x000fe20003f8f070 */
[----:B------:R-:W-:Y:S01]  /*5ec0*/  SEL R0, RZ, 0x1, P0 ;  /* 0x00000001ff007807 */ /* 0x000fe20000000000 */
[----:B------:R-:W-:Y:S01]  /*5ed0*/  UIADD3 UR30, UPT, UPT, UR13, UR18, URZ ;  /* 0x000000120d1e7290 */ /* 0x000fe2000fffe0ff */
[----:B------:R-:W-:Y:S01]  /*5ee0*/  SEL R10, R10, RZ, P0 ;  /* 0x000000ff0a0a7207 */ /* 0x000fe20000000000 */
[----:B------:R-:W-:Y:S01]  /*5ef0*/  UIADD3 UR31, UPT, UPT, UR14, UR16, URZ ;  /* 0x000000100e1f7290 */ /* 0x000fe2000fffe0ff */
[----:B------:R-:W-:Y:S01]  /*5f00*/  IMAD.U32 R5, RZ, RZ, UR4 ;  /* 0x00000004ff057e24 */ /* 0x000fe2000f8e00ff */
[----:B------:R-:W-:Y:S02]  /*5f10*/  @!P1 R2UR UR4, R4 ;  /* 0x00000000040492ca */ /* 0x000fe400000e0000 */
[----:B------:R-:W-:Y:S02]  /*5f20*/  LOP3.LUT R9, R9, R0, RZ, 0x3c, !PT ;  /* 0x0000000009097212 */ /* 0x000fe400078e3cff */
[----:B------:R-:W-:Y:S11]  /*5f30*/  @!P1 R2UR UR5, R5 ;  /* 0x00000000050592ca */ /* 0x000ff600000e0000 */
[----:B------:R-:W-:Y:S02]  /*5f40*/  @!UPT UIADD3 URZ, UPT, UPT, URZ, URZ, URZ ;  /* 0x000000fffffff290 */ /* 0x000fe4000fffe0ff */
[----:B------:R2:W-:Y:S01]  /*5f50*/  @!UP0 UTMALDG.3D [UR8], [UR4], desc[UR6] ;  /* 0x00000608040085b4 */ /* 0x0005e20008011000 */
[----:B------:R2:W-:Y:S01]  /*5f60*/  @!P1 SYNCS.ARRIVE.TRANS64.RED.A0TR RZ, [UR21+0x178], R3 ;  /* 0x00017803ffff99a7 */ /* 0x0005e20008300415 */
[----:B------:R-:W-:Y:S01]  /*5f70*/  SYNCS.ARRIVE.TRANS64.RED.A1T0 RZ, [UR41], RZ ;  /* 0x000000ffffff79a7 */ /* 0x000fe20008100429 */
[----:B------:R-:W-:Y:S05]  /*5f80*/  BRA.U UP2, `(.L_x_113) ;  /* 0xfffffff1024c7547 */ /* 0x000fea000b83ffff */
[----:B--2---:R-:W-:-:S04]  /*5f90*/  SHF.L.U32 R3, R11, 0x1f, RZ ;  /* 0x0000001f0b037819 */ /* 0x004fc800000006ff */
[----:B------:R-:W2:Y:S02]  /*5fa0*/  SYNCS.PHASECHK.TRANS64.TRYWAIT P0, [UR21+0x180], R3 ;  /* 0x00018003ff0075a7 */ /* 0x000ea40008001115 */
[----:B--2---:R-:W-:Y:S05]  /*5fb0*/  @!P0 BRA `(.L_x_114) ;  /* 0x0000007800608947 */ /* 0x004fea0003800000 */
.L_x_236:
[----:B------:R-:W3:Y:S02]  /*5fc0*/  SYNCS.PHASECHK.TRANS64.TRYWAIT P0, [UR21+0x188], R3 ;  /* 0x00018803ff0075a7 */ /* 0x000ee40008001115 */
[----:B---3--:R-:W-:Y:S05]  /*5fd0*/  @!P0 BRA `(.L_x_115) ;  /* 0x0000007800708947 */ /* 0x008fea0003800000 */
.L_x_238:
[----:B------:R-:W3:Y:S02]  /*5fe0*/  SYNCS.PHASECHK.TRANS64.TRYWAIT P0, [UR21+0x190], R3 ;  /* 0x00019003ff0075a7 */ /* 0x000ee40008001115 */
[----:B---3--:R-:W-:Y:S05]  /*5ff0*/  @!P0 BRA `(.L_x_116) ;  /* 0x0000007800808947 */ /* 0x008fea0003800000 */
.L_x_240:
[----:B--2---:R-:W-:-:S07]  /*6000*/  MOV R0, UR21 ;  /* 0x0000001500007c02 */ /* 0x004fce0008000f00 */
.L_x_117:
[----:B--2---:R-:W-:-:S04]  /*6010*/  SHF.L.U32 R3, R11, 0x1f, RZ ;  /* 0x0000001f0b037819 */ /* 0x004fc800000006ff */
[----:B------:R2:W3:Y:S03]  /*6020*/  SYNCS.PHASECHK.TRANS64.TRYWAIT P0, [R0+URZ+0x198], R3 ;  /* 0x00019803000075a7 */ /* 0x0004e600080011ff */
[----:B---3--:R-:W-:Y:S05]  /*6030*/  @!P0 NANOSLEEP.SYNCS 0x989680 ;  /* 0x009896800000895d */ /* 0x008fea0003900000 */
[----:B------:R-:W3:Y:S02]  /*6040*/  @!P0 SYNCS.PHASECHK.TRANS64 P0, [R0+URZ+0x198], R3 ;  /* 0x00019803000085a7 */ /* 0x000ee400080010ff */
[----:B-1-3--:R-:W-:Y:S05]  /*6050*/  @P0 EXIT ;  /* 0x000000000000094d */ /* 0x00afea0003800000 */
[----:B------:R-:W-:Y:S05]  /*6060*/  BRA `(.L_x_117) ;  /* 0xfffffffc00e87947 */ /* 0x000fea000383ffff */
.L_x_102:
[----:B------:R-:W-:-:S06]  /*6070*/  UISETP.GE.AND UP0, UPT, UR18, 0x4, UPT ;  /* 0x000000041200788c */ /* 0x000fcc000bf06270 */
[----:B------:R-:W-:-:S13]  /*6080*/  PLOP3.LUT P0, PT, PT, PT, UP0, 0x80, 0x8 ;  /* 0x000000000008781c */ /* 0x000fda0003f0f008 */
[----:B-1----:R-:W-:Y:S05]  /*6090*/  @!P0 EXIT ;  /* 0x000000000000894d */ /* 0x002fea0003800000 */
[----:B------:R-:W-:Y:S01]  /*60a0*/  BAR.SYNC.DEFER_BLOCKING 0x6, 0xa0 ;  /* 0x0182800000007b1d */ /* 0x000fe20000010000 */
[C---:B------:R-:W-:Y:S01]  /*60b0*/  IMAD.SHL.U32 R4, R172.reuse, 0x40, RZ ;  /* 0x00000040ac047824 */ /* 0x040fe200078e00ff */
[C---:B------:R-:W-:Y:S01]  /*60c0*/  LOP3.LUT R176, R172.reuse, 0x60, RZ, 0xc0, !PT ;  /* 0x00000060acb07812 */ /* 0x040fe200078ec0ff */
[C---:B------:R-:W-:Y:S01]  /*60d0*/  IMAD.SHL.U32 R137, R172.reuse, 0x8, RZ ;  /* 0x00000008ac897824 */ /* 0x040fe200078e00ff */
[C---:B------:R-:W-:Y:S01]  /*60e0*/  LOP3.LUT R174, R172.reuse, 0x2, RZ, 0xc0, !PT ;  /* 0x00000002acae7812 */ /* 0x040fe200078ec0ff */
[----:B------:R-:W-:Y:S01]  /*60f0*/  IMAD.U32 R69, R172, 0x10000, RZ ;  /* 0x00010000ac457824 */ /* 0x000fe200078e00ff */
[----:B------:R-:W-:Y:S02]  /*6100*/  UMOV UR44, 0x400 ;  /* 0x00000400002c7882 */ /* 0x000fe40000000000 */
[----:B------:R-:W1:Y:S01]  /*6110*/  LDC.64 R156, c[0x0][0x8b0] ;  /* 0x00022c00ff9c7b82 */ /* 0x000e620000000a00 */
[----:B------:R-:W-:Y:S01]  /*6120*/  ULEA UR44, UR45, UR44, 0x18 ;  /* 0x0000002c2d2c7291 */ /* 0x000fe2000f8ec0ff */
[----:B------:R-:W-:Y:S01]  /*6130*/  LOP3.LUT R6, R4, 0x180, RZ, 0xc0, !PT ;  /* 0x0000018004067812 */ /* 0x000fe200078ec0ff */
[----:B------:R-:W-:Y:S01]  /*6140*/  HFMA2 R164, -RZ, RZ, 0, 0 ;  /* 0x00000000ffa47431 */ /* 0x000fe200000001ff */
[----:B------:R-:W-:Y:S01]  /*6150*/  LOP3.LUT R172, R172, 0x4, RZ, 0xc0, !PT ;  /* 0x00000004acac7812 */ /* 0x000fe200078ec0ff */
[----:B------:R-:W-:Y:S01]  /*6160*/  UIADD3 UR4, UPT, UPT, UR44, 0x8400, URZ ;  /* 0x000084002c047890 */ /* 0x000fe2000fffe0ff */
[----:B------:R-:W-:Y:S01]  /*6170*/  LOP3.LUT R137, R6, 0x30, R137, 0xf8, !PT ;  /* 0x0000003006897812 */ /* 0x000fe200078ef889 */
[----:B------:R-:W-:Y:S01]  /*6180*/  UIADD3 UR5, UPT, UPT, UR44, 0x400, URZ ;  /* 0x000004002c057890 */ /* 0x000fe2000fffe0ff */
[----:B------:R-:W2:Y:S01]  /*6190*/  LDC.64 R138, c[0x0][0x8a8] ;  /* 0x00022a00ff8a7b82 */ /* 0x000ea20000000a00 */
[----:B------:R-:W-:Y:S01]  /*61a0*/  LOP3.LUT R69, R69, 0x600000, RZ, 0xc0, !PT ;  /* 0x0060000045457812 */ /* 0x000fe200078ec0ff */
[----:B------:R-:W-:Y:S01]  /*61b0*/  IMAD.MOV.U32 R68, RZ, RZ, RZ ;  /* 0x000000ffff447224 */ /* 0x000fe200078e00ff */
[----:B------:R-:W-:Y:S01]  /*61c0*/  LOP3.LUT R137, R137, 0x1e40, R4, 0xf8, !PT ;  /* 0x00001e4089897812 */ /* 0x000fe200078ef804 */
[----:B------:R-:W-:Y:S01]  /*61d0*/  IMAD.MOV.U32 R170, RZ, RZ, RZ ;  /* 0x000000ffffaa7224 */ /* 0x000fe200078e00ff */
[----:B------:R-:W-:Y:S01]  /*61e0*/  CS2R R168, SRZ ;  /* 0x0000000000a87805 */ /* 0x000fe2000001ff00 */
[----:B------:R-:W-:Y:S01]  /*61f0*/  IMAD.MOV.U32 R167, RZ, RZ, RZ ;  /* 0x000000ffffa77224 */ /* 0x000fe200078e00ff */
[----:B------:R-:W-:Y:S01]  /*6200*/  IADD3 R171, PT, PT, -R172, 0x2, RZ ;  /* 0x00000002acab7810 */ /* 0x000fe20007ffe1ff */
[----:B------:R-:W-:Y:S01]  /*6210*/  VIADD R173, R137, UR44 ;  /* 0x0000002c89ad7c36 */ /* 0x000fe20008000000 */
[----:B------:R-:W3:Y:S01]  /*6220*/  LDS R0, [UR44+0x240] ;  /* 0x0002402cff007984 */ /* 0x000ee20008000800 */
[----:B------:R-:W-:Y:S01]  /*6230*/  IADD3 R166, PT, PT, -R174, RZ, RZ ;  /* 0x000000ffaea67210 */ /* 0x000fe20007ffe1ff */
[----:B------:R-:W-:Y:S01]  /*6240*/  IMAD.U32 R177, RZ, RZ, UR5 ;  /* 0x00000005ffb17e24 */ /* 0x000fe2000f8e00ff */
[----:B------:R-:W-:Y:S01]  /*6250*/  MOV R175, UR4 ;  /* 0x0000000400af7c02 */ /* 0x000fe20008000f00 */
[----:B------:R-:W-:Y:S01]  /*6260*/  IMAD.MOV R165, RZ, RZ, -R172 ;  /* 0x000000ffffa57224 */ /* 0x000fe200078e0aac */
[----:B------:R-:W4:Y:S01]  /*6270*/  LDCU UR58, c[0x0][0x370] ;  /* 0x00006e00ff3a77ac */ /* 0x000f220008000800 */
[----:B------:R-:W-:Y:S01]  /*6280*/  VIADD R173, R173, 0x400 ;  /* 0x00000400adad7836 */ /* 0x000fe20000000000 */
[----:B------:R-:W1:Y:S01]  /*6290*/  LDCU.64 UR62, c[0x0][0x348] ;  /* 0x00006900ff3e77ac */ /* 0x000e620008000a00 */
[----:B------:R-:W1:Y:S01]  /*62a0*/  LDCU UR43, c[0x0][0xb0c] ;  /* 0x00016180ff2b77ac */ /* 0x000e620008000800 */
[----:B------:R-:W1:Y:S01]  /*62b0*/  LDCU UR39, c[0x0][0xb30] ;  /* 0x00016600ff2777ac */ /* 0x000e620008000800 */
[----:B------:R-:W1:Y:S01]  /*62c0*/  LDCU.64 UR56, c[0x0][0x888] ;  /* 0x00011100ff3877ac */ /* 0x000e620008000a00 */
[----:B------:R-:W1:Y:S01]  /*62d0*/  LDCU.64 UR40, c[0x0][0xb28] ;  /* 0x00016500ff2877ac */ /* 0x000e620008000a00 */
[----:B------:R-:W1:Y:S01]  /*62e0*/  LDCU.64 UR60, c[0x0][0x890] ;  /* 0x00011200ff3c77ac */ /* 0x000e620008000a00 */
[----:B------:R-:W1:Y:S01]  /*62f0*/  LDCU.128 UR52, c[0x0][0xb10] ;  /* 0x00016200ff3477ac */ /* 0x000e620008000c00 */
[----:B------:R-:W1:Y:S02]  /*6300*/  LDCU UR47, c[0x0][0x374] ;  /* 0x00006e80ff2f77ac */ /* 0x000e640008000800 */
[----:B-1234-:R-:W-:-:S07]  /*6310*/  IADD3 R69, PT, PT, R0, R69, RZ ;  /* 0x0000004500457210 */ /* 0x01efce0007ffe0ff */
.L_x_162:
[C---:B------:R-:W-:Y:S02]  /*6320*/  LEA R3, R164.reuse, UR44, 0x3 ;  /* 0x0000002ca4037c11 */ /* 0x040fe4000f8e18ff */
[----:B------:R-:W-:Y:S02]  /*6330*/  SHF.L.U32 R0, R169, 0x1f, RZ ;  /* 0x0000001fa9007819 */ /* 0x000fe400000006ff */
[----:B------:R-:W-:Y:S02]  /*6340*/  LEA R5, R164, UR44, 0x4 ;  /* 0x0000002ca4057c11 */ /* 0x000fe4000f8e20ff */
[----:B-1----:R-:W1:Y:S02]  /*6350*/  SYNCS.PHASECHK.TRANS64.TRYWAIT P0, [R3+URZ+0x1b0], R0 ;  /* 0x0001b000030075a7 */ /* 0x002e6400080011ff */
[----:B-1----:R-:W-:Y:S05]  /*6360*/  @!P0 BRA `(.L_x_118) ;  /* 0x0000007400bc8947 */ /* 0x002fea0003800000 */
.L_x_241:
        /* <DEDUP_REMOVED lines=11> */
[----:B------:R-:W-:Y:S01]  /*6420*/  PLOP3.LUT P0, PT, PT, PT, UP1, 0x80, 0x8 ;  /* 0x000000000008781c */ /* 0x000fe20003f0f018 */
[----:B------:R-:W-:Y:S11]  /*6430*/  UP2UR UR46, UPR, URZ, 0x2 ;  /* 0x00000002ff2e7883 */ /* 0x000ff60008000000 */
[----:B------:R-:W-:Y:S01]  /*6440*/  @!UPT UIADD3 URZ, UPT, UPT, URZ, URZ, URZ ;  /* 0x000000fffffff290 */ /* 0x000fe2000fffe0ff */
[----:B-1----:R-:W-:Y:S02]  /*6450*/  @P0 SHF.R.U32.HI R0, RZ, 0x10, R5 ;  /* 0x00000010ff000819 */ /* 0x002fe40000011605 */
        /* <DEDUP_REMOVED lines=12> */
[----:B------:R-:W2:Y:S01]  /*6520*/  LDCU UR12, c[0x0][0xb20] ;  /* 0x00016400ff0c77ac */ /* 0x000ea20008000800 */
[----:B------:R-:W-:Y:S02]  /*6530*/  UIMAD.WIDE.U32 UR4, UR47, UR55, URZ ;  /* 0x000000372f0472a5 */ /* 0x000fe4000f8e00ff */
[----:B------:R-:W-:Y:S02]  /*6540*/  UIMAD.WIDE.U32 UR6, UR58, UR52, URZ ;  /* 0x000000343a0672a5 */ /* 0x000fe4000f8e00ff */
[----:B------:R-:W-:Y:S02]  /*6550*/  UISETP.NE.AND UP0, UPT, UR54, 0x1, UPT ;  /* 0x000000013600788c */ /* 0x000fe4000bf05270 */
[----:B------:R-:W-:Y:S02]  /*6560*/  UIMAD.WIDE.U32 UR8, UR37, UR55, URZ ;  /* 0x00000037250872a5 */ /* 0x000fe4000f8e00ff */
[----:B------:R-:W-:Y:S02]  /*6570*/  UIMAD.WIDE.U32 UR10, UR38, UR52, URZ ;  /* 0x00000034260a72a5 */ /* 0x000fe4000f8e00ff */
[----:B------:R-:W-:Y:S02]  /*6580*/  UISETP.NE.AND UP1, UPT, UR43, 0x1, UPT ;  /* 0x000000012b00788c */ /* 0x000fe4000bf25270 */
[----:B------:R-:W-:Y:S01]  /*6590*/  UISETP.NE.AND UP2, UPT, UR42, 0x1, UPT ;  /* 0x000000012a00788c */ /* 0x000fe2000bf45270 */
[----:B------:R-:W-:Y:S02]  /*65a0*/  UMOV UR4, UR5 ;  /* 0x0000000500047c82 */ /* 0x000fe40008000000 */
[----:B--2---:R-:W-:Y:S03]  /*65b0*/  USHF.R.U32.HI UR5, URZ, UR12, UR4 ;  /* 0x0000000cff057299 */ /* 0x004fe60008011604 */
[----:B------:R-:W-:Y:S02]  /*65c0*/  UMOV UR4, UR7 ;  /* 0x0000000700047c82 */ /* 0x000fe40008000000 */
[----:B------:R-:W-:Y:S02]  /*65d0*/  USHF.R.U32.HI UR7, URZ, UR53, UR4 ;  /* 0x00000035ff077299 */ /* 0x000fe40008011604 */
[----:B------:R-:W-:Y:S02]  /*65e0*/  USEL UR4, UR47, UR5, !UP0 ;  /* 0x000000052f047287 */ /* 0x000fe4000c000000 */
[----:B------:R-:W-:Y:S01]  /*65f0*/  USEL UR7, UR58, UR7, !UP1 ;  /* 0x000000073a077287 */ /* 0x000fe2000c800000 */
[----:B------:R-:W-:Y:S01]  /*6600*/  UMOV UR5, UR9 ;  /* 0x0000000900057c82 */ /* 0x000fe20008000000 */
[----:B------:R-:W-:Y:S02]  /*6610*/  UIMAD.WIDE.U32 UR8, UR4, UR40, URZ ;  /* 0x00000028040872a5 */ /* 0x000fe4000f8e00ff */
[----:B------:R-:W-:Y:S03]  /*6620*/  USHF.R.U32.HI UR6, URZ, UR12, UR5 ;  /* 0x0000000cff067299 */ /* 0x000fe60008011605 */
[----:B------:R-:W-:Y:S01]  /*6630*/  UMOV UR5, UR11 ;  /* 0x0000000b00057c82 */ /* 0x000fe20008000000 */
[----:B------:R-:W-:Y:S02]  /*6640*/  UIMAD.WIDE.U32 UR10, UR7, UR40, URZ ;  /* 0x00000028070a72a5 */ /* 0x000fe4000f8e00ff */
[----:B------:R-:W-:Y:S02]  /*6650*/  USHF.R.U32.HI UR12, URZ, UR53, UR5 ;  /* 0x00000035ff0c7299 */ /* 0x000fe40008011605 */
[----:B------:R-:W-:Y:S01]  /*6660*/  USEL UR6, UR37, UR6, !UP0 ;  /* 0x0000000625067287 */ /* 0x000fe2000c000000 */
[----:B------:R-:W-:Y:S02]  /*6670*/  UMOV UR5, UR9 ;  /* 0x0000000900057c82 */ /* 0x000fe40008000000 */
[----:B------:R-:W-:Y:S01]  /*6680*/  UMOV UR10, UR11 ;  /* 0x0000000b000a7c82 */ /* 0x000fe20008000000 */
[----:B------:R-:W-:Y:S02]  /*6690*/  @UP2 USHF.R.U32.HI UR4, URZ, UR41, UR5 ;  /* 0x00000029ff042299 */ /* 0x000fe40008011605 */
[----:B------:R-:W-:Y:S02]  /*66a0*/  @UP2 USHF.R.U32.HI UR7, URZ, UR41, UR10 ;  /* 0x00000029ff072299 */ /* 0x000fe4000801160a */
[----:B------:R-:W-:Y:S02]  /*66b0*/  UIMAD UR4, UR42, UR4, URZ ;  /* 0x000000042a0472a4 */ /* 0x000fe4000f8e02ff */
[----:B------:R-:W-:Y:S02]  /*66c0*/  UIMAD.WIDE.U32 UR10, UR6, UR40, URZ ;  /* 0x00000028060a72a5 */ /* 0x000fe4000f8e00ff */
[----:B------:R-:W-:Y:S02]  /*66d0*/  USEL UR5, UR38, UR12, !UP1 ;  /* 0x0000000c26057287 */ /* 0x000fe4000c800000 */
[----:B------:R-:W-:Y:S02]  /*66e0*/  UIMAD UR8, UR42, UR7, URZ ;  /* 0x000000072a0872a4 */ /* 0x000fe4000f8e02ff */
[----:B------:R-:W-:Y:S03]  /*66f0*/  UISETP.GE.AND UP0, UPT, UR6, UR4, UPT ;  /* 0x000000040600728c */ /* 0x000fe6000bf06270 */
[----:B------:R-:W-:Y:S01]  /*6700*/  UMOV UR4, UR11 ;  /* 0x0000000b00047c82 */ /* 0x000fe20008000000 */
[----:B------:R-:W-:Y:S02]  /*6710*/  UISETP.GE.OR UP0, UPT, UR5, UR8, UP0 ;  /* 0x000000080500728c */ /* 0x000fe40008706670 */
[----:B------:R-:W-:Y:S02]  /*6720*/  USHF.R.U32.HI UR4, URZ, UR41, UR4 ;  /* 0x00000029ff047299 */ /* 0x000fe40008011604 */
[----:B------:R-:W-:Y:S02]  /*6730*/  UIMAD.WIDE.U32 UR8, UR5, UR40, URZ ;  /* 0x00000028050872a5 */ /* 0x000fe4000f8e00ff */
[----:B------:R-:W-:Y:S02]  /*6740*/  USEL UR11, UR6, UR4, !UP2 ;  /* 0x00000004060b7287 */ /* 0x000fe4000d000000 */
[----:B------:R-:W-:Y:S02]  /*6750*/  UIADD3 UR8, UPT, UPT, -UR5, URZ, URZ ;  /* 0x000000ff05087290 */ /* 0x000fe4000fffe1ff */
[----:B------:R-:W-:Y:S01]  /*6760*/  UIADD3 UR10, UPT, UPT, -UR11, URZ, URZ ;  /* 0x000000ff0b0a7290 */ /* 0x000fe2000fffe1ff */
[----:B------:R-:W-:Y:S01]  /*6770*/  @!UP0 UMOV UR4, UR9 ;  /* 0x0000000900048c82 */ /* 0x000fe20008000000 */
[----:B------:R-:W-:Y:S02]  /*6780*/  UIADD3 UR9, UPT, UPT, -UR6, URZ, URZ ;  /* 0x000000ff06097290 */ /* 0x000fe4000fffe1ff */
[----:B------:R-:W-:Y:S02]  /*6790*/  @!UP0 USHF.R.U32.HI UR4, URZ, UR41, UR4 ;  /* 0x00000029ff048299 */ /* 0x000fe40008011604 */
[----:B------:R-:W-:Y:S02]  /*67a0*/  UIMAD UR10, UR42, UR10, UR6 ;  /* 0x0000000a2a0a72a4 */ /* 0x000fe4000f8e0206 */
[----:B------:R-:W-:Y:S04]  /*67b0*/  @!UP0 USEL UR4, UR5, UR4, !UP2 ;  /* 0x0000000405048287 */ /* 0x000fe8000d000000 */
[----:B------:R-:W-:Y:S02]  /*67c0*/  @!UP0 UIMAD UR10, UR7, UR10, UR4 ;  /* 0x0000000a070a82a4 */ /* 0x000fe4000f8e0204 */
[----:B------:R-:W-:Y:S02]  /*67d0*/  @!UP0 UIADD3 UR11, UPT, UPT, UR11, -UR4, URZ ;  /* 0x800000040b0b8290 */ /* 0x000fe4000fffe0ff */
[----:B------:R-:W-:Y:S02]  /*67e0*/  UIMAD UR7, UR43, UR8, UR38 ;  /* 0x000000082b0772a4 */ /* 0x000fe4000f8e0226 */
[----:B------:R-:W-:Y:S02]  /*67f0*/  @!UP0 UIMAD UR6, UR11, UR42, UR5 ;  /* 0x0000002a0b0682a4 */ /* 0x000fe4000f8e0205 */
[----:B------:R-:W-:Y:S01]  /*6800*/  UIMAD UR4, UR54, UR9, UR37 ;  /* 0x00000009360472a4 */ /* 0x000fe2000f8e0225 */
[----:B------:R-:W-:Y:S02]  /*6810*/  @!UP0 UMOV UR5, UR10 ;  /* 0x0000000a00058c82 */ /* 0x000fe40008000000 */
[----:B------:R-:W-:Y:S02]  /*6820*/  UIMAD UR38, UR5, UR43, UR7 ;  /* 0x0000002b052672a4 */ /* 0x000fe4000f8e0207 */
[----:B------:R-:W-:Y:S11]  /*6830*/  UIMAD UR37, UR6, UR54, UR4 ;  /* 0x00000036062572a4 */ /* 0x000ff6000f8e0204 */
[----:B------:R-:W-:Y:S01]  /*6840*/  @!UPT UIADD3 URZ, UPT, UPT, URZ, URZ, URZ ;  /* 0x000000fffffff290 */ /* 0x000fe2000fffe0ff */
.L_x_119:
[----:B------:R-:W-:Y:S01]  /*6850*/  UISETP.NE.AND UP0, UPT, UR39, 0x1, UPT ;  /* 0x000000012700788c */ /* 0x000fe2000bf05270 */
[----:B------:R-:W-:Y:S01]  /*6860*/  R2UR UR11, R177 ;  /* 0x00000000b10b72ca */ /* 0x000fe200000e0000 */
[----:B------:R-:W-:Y:S01]  /*6870*/  USHF.L.U32 UR50, UR31, 0x7, URZ ;  /* 0x000000071f327899 */ /* 0x000fe200080006ff */
[----:B------:R-:W-:Y:S01]  /*6880*/  IADD3 R164, PT, PT, R164, 0x1, RZ ;  /* 0x00000001a4a47810 */ /* 0x000fe20007ffe0ff */
[----:B------:R-:W-:Y:S07]  /*6890*/  USHF.L.U32 UR49, UR30, 0x8, URZ ;  /* 0x000000081e317899 */ /* 0x000fee00080006ff */
[----:B------:R-:W2:Y:S01]  /*68a0*/  @!UP0 LDCU.128 UR12, c[0x0][0xb10] ;  /* 0x00016200ff0c87ac */ /* 0x000ea20008000c00 */
[----:B------:R-:W3:Y:S01]  /*68b0*/  @!UP0 LDCU UR5, c[0x0][0xb0c] ;  /* 0x00016180ff0587ac */ /* 0x000ee20008000800 */
[----:B------:R-:W4:Y:S01]  /*68c0*/  @!UP0 LDCU UR10, c[0x0][0xb20] ;  /* 0x00016400ff0a87ac */ /* 0x000f220008000800 */
[----:B--2---:R-:W-:Y:S02]  /*68d0*/  UIMAD.WIDE.U32 UR8, UR38, UR12, URZ ;  /* 0x0000000c260872a5 */ /* 0x004fe4000f8e00ff */
[----:B------:R-:W-:Y:S02]  /*68e0*/  UIMAD.WIDE.U32 UR6, UR37, UR15, URZ ;  /* 0x0000000f250672a5 */ /* 0x000fe4000f8e00ff */
[----:B------:R-:W-:Y:S03]  /*68f0*/  @!UP0 UISETP.NE.AND UP1, UPT, UR14, 0x1, UPT ;  /* 0x000000010e00888c */ /* 0x000fe6000bf25270 */
[----:B------:R-:W-:Y:S01]  /*6900*/  @!UP0 UMOV UR4, UR9 ;  /* 0x0000000900048c82 */ /* 0x000fe20008000000 */
[----:B---3--:R-:W-:Y:S02]  /*6910*/  @!UP0 UISETP.NE.AND UP2, UPT, UR5, 0x1, UPT ;  /* 0x000000010500888c */ /* 0x008fe4000bf45270 */
[----:B------:R-:W-:Y:S01]  /*6920*/  @!UP0 USHF.R.U32.HI UR4, URZ, UR13, UR4 ;  /* 0x0000000dff048299 */ /* 0x000fe20008011604 */
[----:B------:R-:W-:Y:S02]  /*6930*/  @!UP0 UMOV UR6, UR7 ;  /* 0x0000000700068c82 */ /* 0x000fe40008000000 */
[----:B----4-:R-:W-:Y:S02]  /*6940*/  @!UP0 USHF.R.U32.HI UR6, URZ, UR10, UR6 ;  /* 0x0000000aff068299 */ /* 0x010fe40008011606 */
[----:B------:R-:W-:Y:S02]  /*6950*/  @!UP0 USEL UR7, UR38, UR4, !UP2 ;  /* 0x0000000426078287 */ /* 0x000fe4000d000000 */
[----:B------:R-:W-:Y:S04]  /*6960*/  @!UP0 USEL UR6, UR37, UR6, !UP1 ;  /* 0x0000000625068287 */ /* 0x000fe8000c800000 */
[----:B------:R-:W-:Y:S02]  /*6970*/  @!UP0 UIADD3 UR4, UPT, UPT, -UR7, UR6, URZ ;  /* 0x0000000607048290 */ /* 0x000fe4000fffe1ff */
[----:B------:R-:W-:Y:S02]  /*6980*/  @!UP0 UIADD3 UR6, UPT, UPT, UR7, -UR6, URZ ;  /* 0x8000000607068290 */ /* 0x000fe4000fffe0ff */
[----:B------:R-:W-:Y:S02]  /*6990*/  @!UP0 UIMAD UR38, UR4, UR5, UR38 ;  /* 0x00000005042682a4 */ /* 0x000fe4000f8e0226 */
[----:B------:R-:W-:Y:S02]  /*69a0*/  @!UP0 UIMAD UR37, UR6, UR14, UR37 ;  /* 0x0000000e062582a4 */ /* 0x000fe4000f8e0225 */
[----:B------:R-:W-:Y:S09]  /*69b0*/  ULOP3.LUT UP0, URZ, UR11, 0x1b0, URZ, 0xc0, !UPT ;  /* 0x000001b00bff7892 */ /* 0x000ff2000f80c0ff */
[----:B------:R-:W-:Y:S05]  /*69c0*/  BRA.U !UP0, `(.L_x_120) ;  /* 0x0000000108407547 */ /* 0x000fea000b800000 */
[----:B------:R-:W2:Y:S01]  /*69d0*/  LDCU.64 UR8, c[0x4][0x88] ;  /* 0x01001100ff0877ac */ /* 0x000ea20008000a00 */
[----:B------:R-:W-:Y:S01]  /*69e0*/  MOV R3, 0x0 ;  /* 0x0000000000037802 */ /* 0x000fe20000000f00 */
[----:B------:R-:W-:Y:S02]  /*69f0*/  HFMA2 R12, -RZ, RZ, 0, 5.9604644775390625e-08 ;  /* 0x00000001ff0c7431 */ /* 0x000fe400000001ff */
[----:B------:R-:W-:Y:S02]  /*6a00*/  IMAD.MOV.U32 R8, RZ, RZ, 0x70 ;  /* 0x00000070ff087424 */ /* 0x000fe400078e00ff */
[----:B------:R-:W-:Y:S01]  /*6a10*/  IMAD.MOV.U32 R13, RZ, RZ, RZ ;  /* 0x000000ffff0d7224 */ /* 0x000fe200078e00ff */
[----:B------:R-:W3:Y:S01]  /*6a20*/  LDCU.64 UR6, c[0x4][0x90] ;  /* 0x01001200ff0677ac */ /* 0x000ee20008000a00 */
[----:B------:R-:W4:Y:S01]  /*6a30*/  LDC.64 R2, c[0x4][R3] ;  /* 0x0100000003027b82 */ /* 0x000f220000000a00 */
[----:B------:R-:W1:Y:S01]  /*6a40*/  LDCU.64 UR4, c[0x4][0x8] ;  /* 0x01000100ff0477ac */ /* 0x000e620008000a00 */
[----:B--2---:R-:W-:Y:S01]  /*6a50*/  MOV R5, UR9 ;  /* 0x0000000900057c02 */ /* 0x004fe20008000f00 */
[----:B------:R-:W-:Y:S01]  /*6a60*/  IMAD.U32 R4, RZ, RZ, UR8 ;  /* 0x00000008ff047e24 */ /* 0x000fe2000f8e00ff */
[----:B---3--:R-:W-:Y:S01]  /*6a70*/  MOV R7, UR7 ;  /* 0x0000000700077c02 */ /* 0x008fe20008000f00 */
[----:B------:R-:W-:Y:S01]  /*6a80*/  IMAD.U32 R6, RZ, RZ, UR6 ;  /* 0x00000006ff067e24 */ /* 0x000fe2000f8e00ff */
[----:B-1----:R-:W-:Y:S01]  /*6a90*/  MOV R11, UR5 ;  /* 0x00000005000b7c02 */ /* 0x002fe20008000f00 */
[----:B------:R-:W-:Y:S02]  /*6aa0*/  IMAD.U32 R10, RZ, RZ, UR4 ;  /* 0x00000004ff0a7e24 */ /* 0x000fe4000f8e00ff */
[----:B------:R-:W-:Y:S07]  /*6ab0*/  LEPC R20, `(.L_x_120) ;  /* 0x000000001014794e */ /* 0x000fee0000000000 */
[----:B----45:R-:W-:Y:S05]  /*6ac0*/  CALL.ABS.NOINC R2 ;  /* 0x0000000002007343 */ /* 0x030fea0003c00000 */
.L_x_120:
[----:B------:R-:W-:Y:S01]  /*6ad0*/  LOP3.LUT P0, RZ, R175, 0x1b0, RZ, 0xc0, !PT ;  /* 0x000001b0afff7812 */ /* 0x000fe2000780c0ff */
[----:B------:R-:W-:Y:S11]  /*6ae0*/  BSSY.RECONVERGENT B6, `(.L_x_121) ;  /* 0x0000013000067945 */ /* 0x000ff60003800200 */
[----:B------:R-:W-:Y:S01]  /*6af0*/  @!UPT UIADD3 URZ, UPT, UPT, URZ, URZ, URZ ;  /* 0x000000fffffff290 */ /* 0x000fe2000fffe0ff */
[----:B------:R-:W-:Y:S05]  /*6b00*/  @!P0 BRA `(.L_x_122) ;  /* 0x0000000000408947 */ /* 0x000fea0003800000 */
        /* <DEDUP_REMOVED lines=16> */
.L_x_122:
[----:B------:R-:W-:Y:S05]  /*6c10*/  BSYNC.RECONVERGENT B6 ;  /* 0x0000000000067941 */ /* 0x000fea0003800200 */
.L_x_121:
[----:B------:R-:W-:Y:S01]  /*6c20*/  R2UR UR4, R162 ;  /* 0x00000000a20472ca */ /* 0x000fe200000e0000 */
[----:B------:R-:W-:Y:S01]  /*6c30*/  UISETP.NE.U32.AND UP0, UPT, UR60, URZ, UPT ;  /* 0x000000ff3c00728c */ /* 0x000fe2000bf05070 */
[----:B------:R-:W-:Y:S02]  /*6c40*/  ISETP.NE.U32.AND P4, PT, R156, RZ, PT ;  /* 0x000000ff9c00720c */ /* 0x000fe40003f85070 */
[----:B------:R-:W-:Y:S01]  /*6c50*/  ISETP.NE.U32.AND P2, PT, RZ, UR56, PT ;  /* 0x00000038ff007c0c */ /* 0x000fe2000bf45070 */
[----:B------:R-:W-:Y:S01]  /*6c60*/  UISETP.NE.AND.EX UP1, UPT, UR61, URZ, UPT, UP0 ;  /* 0x000000ff3d00728c */ /* 0x000fe2000bf25300 */
[----:B------:R-:W-:Y:S01]  /*6c70*/  ISETP.NE.AND.EX P4, PT, R157, RZ, PT, P4 ;  /* 0x000000ff9d00720c */ /* 0x000fe20003f85340 */
[----:B------:R-:W-:Y:S01]  /*6c80*/  UPLOP3.LUT UP0, UPT, UPT, UPT, UPT, 0x40, 0x4 ;  /* 0x000000000004789c */ /* 0x000fe20003f0e870 */
[----:B------:R-:W-:Y:S05]  /*6c90*/  ISETP.NE.AND.EX P2, PT, RZ, UR57, PT, P2 ;  /* 0x00000039ff007c0c */ /* 0x000fea000bf45320 */
[----:B------:R-:W-:Y:S06]  /*6ca0*/  UISETP.NE.AND UP2, UPT, UR4, URZ, UPT ;  /* 0x000000ff0400728c */ /* 0x000fec000bf45270 */
[----:B------:R-:W-:Y:S05]  /*6cb0*/  PLOP3.LUT P1, PT, PT, PT, UP2, 0x80, 0x8 ;  /* 0x000000000008781c */ /* 0x000fea0003f2f028 */
[----:B------:R-:W-:Y:S06]  /*6cc0*/  @UP2 UPLOP3.LUT UP0, UPT, UPT, UPT, UP1, 0x80, 0x8 ;  /* 0x000000000008289c */ /* 0x000fec0003f0f010 */
[----:B------:R-:W-:Y:S01]  /*6cd0*/  PLOP3.LUT P0, PT, PT, PT, UP0, 0x80, 0x8 ;  /* 0x000000000008781c */ /* 0x000fe20003f0f008 */
[----:B------:R-:W-:Y:S01]  /*6ce0*/  @!UPT UIADD3 URZ, UPT, UPT, URZ, URZ, URZ ;  /* 0x000000fffffff290 */ /* 0x000fe2000fffe0ff */
[----:B------:R-:W-:Y:S11]  /*6cf0*/  BRA.U !UP1, `(.L_x_123) ;  /* 0x00000001093c7547 */ /* 0x000ff6000b800000 */
[----:B------:R-:W-:Y:S01]  /*6d00*/  UISETP.NE.U32.AND UP0, UPT, UR56, URZ, UPT ;  /* 0x000000ff3800728c */ /* 0x000fe2000bf05070 */
[----:B-1----:R-:W-:Y:S01]  /*6d10*/  HFMA2 R0, -RZ, RZ, 0, 5.9604644775390625e-08 ;  /* 0x00000001ff007431 */ /* 0x002fe200000001ff */
[----:B------:R-:W1:Y:S01]  /*6d20*/  LDCU.64 UR8, c[0x0][0x358] ;  /* 0x00006b00ff0877ac */ /* 0x000e620008000a00 */
[----:B------:R-:W-:Y:S01]  /*6d30*/  IMAD.MOV.U32 R158, RZ, RZ, 0x1 ;  /* 0x00000001ff9e7424 */ /* 0x000fe200078e00ff */
[----:B------:R-:W-:Y:S06]  /*6d40*/  UISETP.NE.AND.EX UP0, UPT, UR57, URZ, UPT, UP0 ;  /* 0x000000ff3900728c */ /* 0x000fec000bf05300 */
[----:B------:R-:W-:Y:S05]  /*6d50*/  PLOP3.LUT P3, PT, PT, PT, UP0, 0x80, 0x8 ;  /* 0x000000000008781c */ /* 0x000fea0003f6f008 */
[----:B------:R-:W2:Y:S01]  /*6d60*/  @UP0 LDCU.64 UR4, c[0x0][0x888] ;  /* 0x00011100ff0407ac */ /* 0x000ea20008000a00 */
[----:B------:R-:W-:Y:S07]  /*6d70*/  @UP0 UIMAD UR6, UR36, UR60, URZ ;  /* 0x0000003c240602a4 */ /* 0x000fee000f8e02ff */
[----:B------:R-:W-:Y:S01]  /*6d80*/  @!P3 PRMT R158, R0, 0x7610, R158 ;  /* 0x00007610009eb816 */ /* 0x000fe2000000009e */
[----:B--2---:R-:W-:Y:S06]  /*6d90*/  @UP0 UIMAD.WIDE UR4, UR6, 0x4, UR4 ;  /* 0x00000004060408a5 */ /* 0x004fec000f8e0204 */
[----:B------:R-:W-:Y:S01]  /*6da0*/  IMAD.U32 R2, RZ, RZ, UR4 ;  /* 0x00000004ff027e24 */ /* 0x000fe2000f8e00ff */
[----:B------:R-:W-:Y:S04]  /*6db0*/  MOV R3, UR5 ;  /* 0x0000000500037c02 */ /* 0x000fe80008000f00 */
[----:B------:R-:W2:Y:S01]  /*6dc0*/  @!UP0 LDCU UR4, c[0x0][0x880] ;  /* 0x00011000ff0487ac */ /* 0x000ea20008000800 */
[----:B-1---5:R3:W5:Y:S02]  /*6dd0*/  @P3 LDG.E R73, desc[UR8][R2.64] ;  /* 0x0000000802493981 */ /* 0x022764000c1e1900 */
[----:B--23--:R-:W-:Y:S02]  /*6de0*/  @!P3 IMAD.U32 R73, RZ, RZ, UR4 ;  /* 0x00000004ff49be24 */ /* 0x00cfe4000f8e00ff */
.L_x_123:
[----:B------:R-:W-:Y:S05]  /*6df0*/  @!P4 BRA `(.L_x_124) ;  /* 0x000000000024c947 */ /* 0x000fea0003800000 */
[----:B------:R-:W-:Y:S01]  /*6e00*/  ISETP.NE.U32.AND P3, PT, R138, RZ, PT ;  /* 0x000000ff8a00720c */ /* 0x000fe20003f65070 */
[----:B------:R-:W2:Y:S03]  /*6e10*/  LDCU.64 UR4, c[0x0][0x358] ;  /* 0x00006b00ff0477ac */ /* 0x000ea60008000a00 */
[----:B------:R-:W-:Y:S11]  /*6e20*/  ISETP.NE.AND.EX P3, PT, R139, RZ, PT, P3 ;  /* 0x000000ff8b00720c */ /* 0x000ff60003f65330 */
[----:B------:R-:W-:Y:S02]  /*6e30*/  @!UPT UIADD3 URZ, UPT, UPT, URZ, URZ, URZ ;  /* 0x000000fffffff290 */ /* 0x000fe4000fffe0ff */
[----:B------:R-:W3:Y:S01]  /*6e40*/  @P3 LDC.64 R2, c[0x0][0x8a8] ;  /* 0x00022a00ff023b82 */ /* 0x000ee20000000a00 */
[----:B-1----:R-:W-:Y:S04]  /*6e50*/  @P3 IMAD R0, R156, UR36, RZ ;  /* 0x000000249c003c24 */ /* 0x002fe8000f8e02ff */
[----:B---3--:R-:W-:Y:S05]  /*6e60*/  @P3 IMAD.WIDE R2, R0, 0x4, R2 ;  /* 0x0000000400023825 */ /* 0x008fea00078e0202 */
[----:B--2--5:R2:W5:Y:S02]  /*6e70*/  @P3 LDG.E R70, desc[UR4][R2.64] ;  /* 0x0000000402463981 */ /* 0x024564000c1e1900 */
[----:B--2---:R-:W3:Y:S02]  /*6e80*/  @!P3 LDC R70, c[0x0][0x8a0] ;  /* 0x00022800ff46bb82 */ /* 0x004ee40000000800 */
.L_x_124:
[----:B-----5:R-:W-:Y:S01]  /*6e90*/  FSETP.NEU.AND P4, PT, R73, RZ, PT ;  /* 0x000000ff4900720b */ /* 0x020fe20003f8d000 */
[----:B------:R-:W-:Y:S01]  /*6ea0*/  BSSY B1, `(.L_x_125) ;  /* 0x0000047000017945 */ /* 0x000fe20003800000 */
[----:B------:R-:W-:Y:S01]  /*6eb0*/  SEL R5, RZ, 0xffffffff, P2 ;  /* 0xffffffffff057807 */ /* 0x000fe20001000000 */
[----:B------:R-:W-:Y:S01]  /*6ec0*/  IMAD.MOV.U32 R181, RZ, RZ, 0x1 ;  /* 0x00000001ffb57424 */ /* 0x000fe200078e00ff */
[----:B------:R-:W-:Y:S01]  /*6ed0*/  LOP3.LUT P3, RZ, R158, 0xff, RZ, 0xc0, !PT ;  /* 0x000000ff9eff7812 */ /* 0x000fe2000786c0ff */
[----:B------:R-:W-:Y:S01]  /*6ee0*/  IMAD R71, R68, 0x100, R69 ;  /* 0x0000010044477824 */ /* 0x000fe200078e0245 */
[----:B-1----:R-:W-:Y:S02]  /*6ef0*/  @P1 SEL R0, RZ, 0xffffffff, P4 ;  /* 0xffffffffff001807 */ /* 0x002fe40002000000 */
[----:B------:R-:W-:Y:S02]  /*6f00*/  CS2R R154, SRZ ;  /* 0x00000000009a7805 */ /* 0x000fe4000001ff00 */
[----:B------:R-:W-:Y:S02]  /*6f10*/  LEA R3, R168, UR44, 0x3 ;  /* 0x0000002ca8037c11 */ /* 0x000fe4000f8e18ff */
[----:B------:R-:W-:Y:S02]  /*6f20*/  CS2R R152, SRZ ;  /* 0x0000000000987805 */ /* 0x000fe4000001ff00 */
[----:B------:R-:W-:Y:S02]  /*6f30*/  @P0 SEL R0, R5, R0, !P3 ;  /* 0x0000000005000207 */ /* 0x000fe40005800000 */
[----:B------:R-:W-:Y:S02]  /*6f40*/  CS2R R150, SRZ ;  /* 0x0000000000967805 */ /* 0x000fe4000001ff00 */
[----:B------:R-:W-:Y:S02]  /*6f50*/  LEA R163, R68, UR44, 0x3 ;  /* 0x0000002c44a37c11 */ /* 0x000fe4000f8e18ff */
[----:B------:R-:W-:Y:S02]  /*6f60*/  CS2R R148, SRZ ;  /* 0x0000000000947805 */ /* 0x000fe4000001ff00 */
[----:B------:R-:W-:Y:S02]  /*6f70*/  @P1 LOP3.LUT R0, R0, 0x1, RZ, 0xc0, !PT ;  /* 0x0000000100001812 */ /* 0x000fe400078ec0ff */
[----:B------:R-:W-:Y:S02]  /*6f80*/  CS2R R146, SRZ ;  /* 0x0000000000927805 */ /* 0x000fe4000001ff00 */
[----:B------:R-:W-:Y:S02]  /*6f90*/  SHF.L.U32 R2, R170, 0x1f, RZ ;  /* 0x0000001faa027819 */ /* 0x000fe400000006ff */
[----:B------:R-:W-:Y:S02]  /*6fa0*/  CS2R R144, SRZ ;  /* 0x0000000000907805 */ /* 0x000fe4000001ff00 */
[----:B------:R-:W-:Y:S02]  /*6fb0*/  ISETP.NE.U32.OR P6, PT, R0, 0x1, !P1 ;  /* 0x000000010000780c */ /* 0x000fe40004fc5470 */
[----:B------:R-:W-:Y:S02]  /*6fc0*/  CS2R R142, SRZ ;  /* 0x00000000008e7805 */ /* 0x000fe4000001ff00 */
[----:B------:R-:W-:Y:S02]  /*6fd0*/  PLOP3.LUT P2, PT, PT, PT, UP1, 0x80, 0x8 ;  /* 0x000000000008781c */ /* 0x000fe40003f4f018 */
[----:B------:R-:W-:Y:S02]  /*6fe0*/  CS2R R140, SRZ ;  /* 0x00000000008c7805 */ /* 0x000fe4000001ff00 */
[----:B------:R-:W-:Y:S02]  /*6ff0*/  SEL R0, RZ, 0xffffffff, P4 ;  /* 0xffffffffff007807 */ /* 0x000fe40002000000 */
[----:B------:R-:W-:Y:S03]  /*7000*/  P2R R189, PR, RZ, 0x40 ;  /* 0x00000040ffbd7803 */ /* 0x000fe60000000000 */
[----:B------:R-:W-:Y:S04]  /*7010*/  @P6 SHF.L.U32 R4, R167, 0x1f, RZ ;  /* 0x0000001fa7046819 */ /* 0x000fe800000006ff */
[----:B------:R-:W-:Y:S01]  /*7020*/  @P2 SEL R0, R5, R0, !P3 ;  /* 0x0000000005002207 */ /* 0x000fe20005800000 */
[----:B------:R-:W1:Y:S03]  /*7030*/  @P6 SYNCS.PHASECHK.TRANS64.TRYWAIT P1, [R3+URZ+0x160], R4 ;  /* 0x00016004030065a7 */ /* 0x000e6600080211ff */
[----:B------:R-:W-:Y:S04]  /*7040*/  LOP3.LUT R0, R0, 0x1, RZ, 0xc0, !PT ;  /* 0x0000000100007812 */ /* 0x000fe800078ec0ff */
[----:B------:R-:W-:Y:S04]  /*7050*/  ISETP.NE.U32.AND P5, PT, R0, 0x1, PT ;  /* 0x000000010000780c */ /* 0x000fe80003fa5070 */
[----:B------:R-:W-:Y:S01]  /*7060*/  P2R R182, PR, RZ, 0x20 ;  /* 0x00000020ffb67803 */ /* 0x000fe20000000000 */
[----:B------:R2:W4:Y:S01]  /*7070*/  SYNCS.PHASECHK.TRANS64.TRYWAIT P0, [R163+URZ+0x1d0], R2 ;  /* 0x0001d002a30075a7 */ /* 0x00052200080011ff */
[----:B-1----:R-:W-:Y:S01]  /*7080*/  @P6 SEL R181, RZ, 0x1, !P1 ;  /* 0x00000001ffb56807 */ /* 0x002fe20004800000 */
[----:B--2---:R-:W-:Y:S06]  /*7090*/  @!P6 BRA `(.L_x_126) ;  /* 0x00000000009ce947 */ /* 0x004fec0003800000 */
[----:B------:R-:W-:Y:S01]  /*70a0*/  @P5 IMAD R7, R168, 0x2000, R173 ;  /* 0x00002000a8075824 */ /* 0x000fe200078e02ad */
[----:B------:R-:W-:Y:S01]  /*70b0*/  ISETP.NE.AND P1, PT, R181, RZ, PT ;  /* 0x000000ffb500720c */ /* 0x000fe20003f25270 */
[----:B------:R-:W-:Y:S01]  /*70c0*/  BSSY B0, `(.L_x_127) ;  /* 0x0000010000007945 */ /* 0x000fe20003800000 */
[----:B------:R-:W-:Y:S01]  /*70d0*/  CS2R R142, SRZ ;  /* 0x00000000008e7805 */ /* 0x000fe2000001ff00 */
[--C-:B------:R-:W-:Y:S01]  /*70e0*/  @P5 IMAD R6, R174, -0x10, R7.reuse ;  /* 0xfffffff0ae065824 */ /* 0x100fe200078e0207 */
[----:B------:R-:W-:Y:S01]  /*70f0*/  CS2R R140, SRZ ;  /* 0x00000000008c7805 */ /* 0x000fe2000001ff00 */
[----:B------:R-:W-:Y:S01]  /*7100*/  @P5 IMAD R5, R172, -0x10, R7 ;  /* 0xfffffff0ac055824 */ /* 0x000fe200078e0207 */
[----:B------:R-:W-:Y:S01]  /*7110*/  CS2R R150, SRZ ;  /* 0x0000000000967805 */ /* 0x000fe2000001ff00 */
[----:B------:R-:W-:Y:S01]  /*7120*/  @P5 IMAD R4, R171, 0x10, R6 ;  /* 0x00000010ab045824 */ /* 0x000fe200078e0206 */
[----:B------:R-:W-:Y:S02]  /*7130*/  CS2R R148, SRZ ;  /* 0x0000000000947805 */ /* 0x000fe4000001ff00 */
[----:B------:R-:W-:Y:S02]  /*7140*/  CS2R R146, SRZ ;  /* 0x0000000000927805 */ /* 0x000fe4000001ff00 */
[----:B------:R-:W-:Y:S02]  /*7150*/  CS2R R144, SRZ ;  /* 0x0000000000907805 */ /* 0x000fe4000001ff00 */
[----:B------:R-:W-:Y:S02]  /*7160*/  CS2R R154, SRZ ;  /* 0x00000000009a7805 */ /* 0x000fe4000001ff00 */
[----:B------:R-:W-:Y:S01]  /*7170*/  CS2R R152, SRZ ;  /* 0x0000000000987805 */ /* 0x000fe2000001ff00 */
[----:B------:R-:W-:Y:S06]  /*7180*/  @P1 BRA `(.L_x_128) ;  /* 0x00000000000c1947 */ /* 0x000fec0003800000 */
[----:B------:R-:W-:Y:S04]  /*7190*/  SHF.L.U32 R0, R167, 0x1f, RZ ;  /* 0x0000001fa7007819 */ /* 0x000fe800000006ff */
[----:B------:R-:W1:Y:S02]  /*71a0*/  SYNCS.PHASECHK.TRANS64.TRYWAIT P1, [R3+URZ+0x160], R0 ;  /* 0x00016000030075a7 */ /* 0x000e6400080211ff */
[----:B-1----:R-:W-:Y:S05]  /*71b0*/  @!P1 BRA `(.L_x_129) ;  /* 0x00000068003c9947 */ /* 0x002fea0003800000 */
.L_x_128:
[----:B------:R-:W-:Y:S05]  /*71c0*/  BSYNC B0 ;  /* 0x0000000000007941 */ /* 0x000fea0003800000 */
.L_x_127:
[----:B------:R-:W-:Y:S01]  /*71d0*/  ISETP.NE.AND P1, PT, R182, RZ, PT ;  /* 0x000000ffb600720c */ /* 0x000fe20003f25270 */
[----:B-1----:R-:W-:Y:S02]  /*71e0*/  VIADD R3, R3, 0x180 ;  /* 0x0000018003037836 */ /* 0x002fe40000000000 */
[----:B------:R-:W-:Y:S02]  /*71f0*/  IMAD.U32 R0, RZ, RZ, UR45 ;  /* 0x0000002dff007e24 */ /* 0x000fe4000f8e00ff */
[----:B------:R-:W-:Y:S03]  /*7200*/  VIADD R168, R168, 0x1 ;  /* 0x00000001a8a87836 */ /* 0x000fe60000000000 */
[----:B------:R-:W-:Y:S05]  /*7210*/  PRMT R0, R0, 0x654, R3 ;  /* 0x0000065400007816 */ /* 0x000fea0000000003 */
[----:B------:R1:W2:Y:S04]  /*7220*/  @P1 LDS.128 R140, [R7] ;  /* 0x00000000078c1984 */ /* 0x0002a80000000c00 */
[----:B------:R1:W1:Y:S04]  /*7230*/  @P1 LDS.128 R148, [R5+0x20] ;  /* 0x0000200005941984 */ /* 0x0002680000000c00 */
[----:B------:R1:W1:Y:S04]  /*7240*/  @P1 LDS.128 R144, [R6+0x10] ;  /* 0x0000100006901984 */ /* 0x0002680000000c00 */
[----:B------:R1:W1:Y:S01]  /*7250*/  @P1 LDS.128 R152, [R4+0x10] ;  /* 0x0000100004981984 */ /* 0x0002620000000c00 */
[C---:B------:R-:W-:Y:S01]  /*7260*/  ISETP.NE.AND P1, PT, R168.reuse, 0x4, PT ;  /* 0x00000004a800780c */ /* 0x040fe20003f25270 */
[----:B------:R-:W-:Y:S01]  /*7270*/  @!PT LDS RZ, [RZ] ;  /* 0x00000000fffff984 */ /* 0x000fe20000000800 */
[----:B------:R-:W-:Y:S01]  /*7280*/  @!PT LDS RZ, [RZ] ;  /* 0x00000000fffff984 */ /* 0x000fe20000000800 */
[----:B------:R-:W-:Y:S01]  /*7290*/  @!PT LDS RZ, [RZ] ;  /* 0x00000000fffff984 */ /* 0x000fe20000000800 */
[----:B------:R-:W-:Y:S01]  /*72a0*/  @!PT LDS RZ, [RZ] ;  /* 0x00000000fffff984 */ /* 0x000fe20000000800 */
[----:B------:R5:W-:Y:S06]  /*72b0*/  MEMBAR.ALL.CTA ;  /* 0x0000000000007992 */ /* 0x000bec0000008000 */
[----:B-----5:R-:W5:Y:S01]  /*72c0*/  FENCE.VIEW.ASYNC.S ;  /* 0x00000000000073c6 */ /* 0x020f620000000000 */
[----:B------:R-:W-:Y:S01]  /*72d0*/  SEL R168, R168, RZ, P1 ;  /* 0x000000ffa8a87207 */ /* 0x000fe20000800000 */
[----:B-----5:R5:W-:Y:S02]  /*72e0*/  SYNCS.ARRIVE.TRANS64.RED.A1T0 RZ, [R0+URZ], RZ ;  /* 0x000000ff00ff79a7 */ /* 0x020be400081004ff */
[----:B-----5:R-:W-:Y:S04]  /*72f0*/  SEL R0, RZ, 0x1, P1 ;  /* 0x00000001ff007807 */ /* 0x020fe80000800000 */
[----:B--2---:R-:W-:Y:S02]  /*7300*/  LOP3.LUT R167, R167, R0, RZ, 0x3c, !PT ;  /* 0x00000000a7a77212 */ /* 0x004fe400078e3cff */
.L_x_126:
[----:B------:R-:W-:Y:S05]  /*7310*/  BSYNC B1 ;  /* 0x0000000000017941 */ /* 0x000fea0003800000 */
.L_x_125:
[----:B------:R-:W-:Y:S04]  /*7320*/  SHF.R.U32.HI R0, RZ, 0x15, R71 ;  /* 0x00000015ff007819 */ /* 0x000fe80000011647 */
[----:B------:R-:W-:Y:S01]  /*7330*/  LOP3.LUT P1, RZ, R0, 0x3, R159, 0x48, !PT ;  /* 0x0000000300ff7812 */ /* 0x000fe2000782489f */
[----:B------:R-:W-:Y:S01]  /*7340*/  @!UPT UIADD3 URZ, UPT, UPT, URZ, URZ, URZ ;  /* 0x000000fffffff290 */ /* 0x000fe2000fffe0ff */
[----:B----4-:R-:W-:Y:S11]  /*7350*/  @P0 BRA `(.L_x_130) ;  /* 0x0000000000080947 */ /* 0x010ff60003800000 */
[----:B------:R-:W2:Y:S02]  /*7360*/  SYNCS.PHASECHK.TRANS64.TRYWAIT P0, [R163+URZ+0x1d0], R2 ;  /* 0x0001d002a30075a7 */ /* 0x000ea400080011ff */
[----:B--2---:R-:W-:Y:S05]  /*7370*/  @!P0 BRA `(.L_x_131) ;  /* 0x0000006400e08947 */ /* 0x004fea0003800000 */
.L_x_130:
[----:B------:R-:W-:Y:S04]  /*7380*/  BSSY.RECONVERGENT B6, `(.L_x_132) ;  /* 0x0000012000067945 */ /* 0x000fe80003800200 */
[----:B------:R-:W-:Y:S05]  /*7390*/  @!P1 BRA `(.L_x_133) ;  /* 0x0000000000409947 */ /* 0x000fea0003800000 */
[----:B------:R-:W1:Y:S01]  /*73a0*/  LDCU.64 UR8, c[0x4][0x78] ;  /* 0x01000f00ff0877ac */ /* 0x000e620008000a00 */
[----:B------:R-:W-:Y:S01]  /*73b0*/  MOV R3, 0x0 ;  /* 0x0000000000037802 */ /* 0x000fe20000000f00 */
[----:B------:R-:W-:Y:S02]  /*73c0*/  HFMA2 R12, -RZ, RZ, 0, 5.9604644775390625e-08 ;  /* 0x00000001ff0c7431 */ /* 0x000fe400000001ff */
[----:B------:R-:W-:Y:S02]  /*73d0*/  IMAD.MOV.U32 R8, RZ, RZ, 0x192 ;  /* 0x00000192ff087424 */ /* 0x000fe400078e00ff */
[----:B------:R-:W-:Y:S01]  /*73e0*/  IMAD.MOV.U32 R13, RZ, RZ, RZ ;  /* 0x000000ffff0d7224 */ /* 0x000fe200078e00ff */
[----:B------:R-:W4:Y:S01]  /*73f0*/  LDCU.64 UR6, c[0x4][0x80] ;  /* 0x01001000ff0677ac */ /* 0x000f220008000a00 */
[----:B--2---:R-:W2:Y:S01]  /*7400*/  LDC.64 R2, c[0x4][R3] ;  /* 0x0100000003027b82 */ /* 0x004ea20000000a00 */
[----:B------:R-:W5:Y:S01]  /*7410*/  LDCU.64 UR4, c[0x4][0x18] ;  /* 0x01000300ff0477ac */ /* 0x000f620008000a00 */
[----:B-1----:R-:W-:Y:S01]  /*7420*/  MOV R5, UR9 ;  /* 0x0000000900057c02 */ /* 0x002fe20008000f00 */
[----:B------:R-:W-:Y:S01]  /*7430*/  IMAD.U32 R4, RZ, RZ, UR8 ;  /* 0x00000008ff047e24 */ /* 0x000fe2000f8e00ff */
[----:B----4-:R-:W-:Y:S01]  /*7440*/  MOV R7, UR7 ;  /* 0x0000000700077c02 */ /* 0x010fe20008000f00 */
[----:B------:R-:W-:Y:S01]  /*7450*/  IMAD.U32 R6, RZ, RZ, UR6 ;  /* 0x00000006ff067e24 */ /* 0x000fe2000f8e00ff */
[----:B-----5:R-:W-:Y:S01]  /*7460*/  MOV R11, UR5 ;  /* 0x00000005000b7c02 */ /* 0x020fe20008000f00 */
[----:B------:R-:W-:Y:S02]  /*7470*/  IMAD.U32 R10, RZ, RZ, UR4 ;  /* 0x00000004ff0a7e24 */ /* 0x000fe4000f8e00ff */
[----:B------:R-:W-:Y:S07]  /*7480*/  LEPC R20, `(.L_x_133) ;  /* 0x000000001014794e */ /* 0x000fee0000000000 */
[----:B--23--:R-:W-:Y:S05]  /*7490*/  CALL.ABS.NOINC R2 ;  /* 0x0000000002007343 */ /* 0x00cfea0003c00000 */
.L_x_133:
[----:B------:R-:W-:Y:S05]  /*74a0*/  BSYNC.RECONVERGENT B6 ;  /* 0x0000000000067941 */ /* 0x000fea0003800200 */
.L_x_132:
[-C--:B------:R-:W-:Y:S01]  /*74b0*/  F2FP.F16.E4M3.UNPACK_B R74, R140.reuse ;  /* 0x0000008cff4a723e */ /* 0x080fe200020006ff */
[----:B------:R-:W-:Y:S05]  /*74c0*/  WARPSYNC.ALL ;  /* 0x0000000000007948 */ /* 0x000fea0003800000 */
[----:B------:R-:W-:Y:S01]  /*74d0*/  R2UR UR4, R71 ;  /* 0x00000000470472ca */ /* 0x000fe200000e0000 */
[--C-:B------:R-:W-:Y:S01]  /*74e0*/  HADD2.F32 R72, -RZ, R74.reuse.H0_H0 ;  /* 0x2000004aff487230 */ /* 0x100fe20000004100 */
[----:B------:R-:W-:Y:S01]  /*74f0*/  F2FP.F16.E4M3.UNPACK_B R76, R140.H1 ;  /* 0x0000008cff4c723e */ /* 0x000fe200030006ff */
[----:B------:R-:W-:Y:S01]  /*7500*/  HADD2.F32 R75, -RZ, R74.H1_H1 ;  /* 0x3000004aff4b7230 */ /* 0x000fe20000004100 */
[-C--:B------:R-:W-:Y:S01]  /*7510*/  F2FP.F16.E4M3.UNPACK_B R78, R141.reuse ;  /* 0x0000008dff4e723e */ /* 0x080fe200020006ff */
[----:B------:R-:W-:Y:S01]  /*7520*/  BSSY.RECONVERGENT B0, `(.L_x_134) ;  /* 0x000011d000007945 */ /* 0x000fe20003800200 */
[----:B------:R-:W-:Y:S01]  /*7530*/  F2FP.F16.E4M3.UNPACK_B R80, R141.H1 ;  /* 0x0000008dff50723e */ /* 0x000fe200030006ff */
[----:B------:R-:W-:Y:S01]  /*7540*/  HADD2.F32 R74, -RZ, R76.H0_H0 ;  /* 0x2000004cff4a7230 */ /* 0x000fe20000004100 */
[-C--:B------:R-:W-:Y:S01]  /*7550*/  F2FP.F16.E4M3.UNPACK_B R82, R142.reuse ;  /* 0x0000008eff52723e */ /* 0x080fe200020006ff */
[--C-:B------:R-:W-:Y:S01]  /*7560*/  HADD2.F32 R77, -RZ, R78.reuse.H0_H0 ;  /* 0x2000004eff4d7230 */ /* 0x100fe20000004100 */
[----:B------:R-:W-:Y:S01]  /*7570*/  F2FP.F16.E4M3.UNPACK_B R84, R142.H1 ;  /* 0x0000008eff54723e */ /* 0x000fe200030006ff */
[----:B------:R-:W-:Y:S01]  /*7580*/  HADD2.F32 R78, -RZ, R78.H1_H1 ;  /* 0x3000004eff4e7230 */ /* 0x000fe20000004100 */
[-C--:B------:R-:W-:Y:S01]  /*7590*/  F2FP.F16.E4M3.UNPACK_B R86, R143.reuse ;  /* 0x0000008fff56723e */ /* 0x080fe200020006ff */
[----:B-1----:R-:W3:Y:S01]  /*75a0*/  LDTM.x64 R4, tmem[UR4] ;  /* 0x00000004000479ee */ /* 0x002ee20008340000 */
[----:B------:R-:W-:Y:S01]  /*75b0*/  F2FP.F16.E4M3.UNPACK_B R88, R143.H1 ;  /* 0x0000008fff58723e */ /* 0x000fe200030006ff */
[----:B------:R-:W-:Y:S01]  /*75c0*/  HADD2.F32 R76, -RZ, R76.H1_H1 ;  /* 0x3000004cff4c7230 */ /* 0x000fe20000004100 */
[-C--:B------:R-:W-:Y:S01]  /*75d0*/  F2FP.F16.E4M3.UNPACK_B R90, R144.reuse ;  /* 0x00000090ff5a723e */ /* 0x080fe200020006ff */
[----:B------:R-:W-:Y:S01]  /*75e0*/  HADD2.F32 R79, -RZ, R80.H0_H0 ;  /* 0x20000050ff4f7230 */ /* 0x000fe20000004100 */
[----:B------:R-:W-:Y:S01]  /*75f0*/  F2FP.F16.E4M3.UNPACK_B R92, R144.H1 ;  /* 0x00000090ff5c723e */ /* 0x000fe200030006ff */
[--C-:B------:R-:W-:Y:S01]  /*7600*/  HADD2.F32 R81, -RZ, R82.reuse.H0_H0 ;  /* 0x20000052ff517230 */ /* 0x100fe20000004100 */
[----:B------:R-:W-:Y:S01]  /*7610*/  SHF.L.U32 R188, R166, 0x4, RZ ;  /* 0x00000004a6bc7819 */ /* 0x000fe200000006ff */
[----:B------:R-:W-:Y:S01]  /*7620*/  HADD2.F32 R82, -RZ, R82.H1_H1 ;  /* 0x30000052ff527230 */ /* 0x000fe20000004100 */
[----:B------:R-:W-:Y:S01]  /*7630*/  SHF.L.U32 R190, R165, 0x4, RZ ;  /* 0x00000004a5be7819 */ /* 0x000fe200000006ff */
[--C-:B------:R-:W-:Y:S01]  /*7640*/  HADD2.F32 R85, -RZ, R86.reuse.H0_H0 ;  /* 0x20000056ff557230 */ /* 0x100fe20000004100 */
[C---:B------:R-:W-:Y:S01]  /*7650*/  IADD3 R178, PT, PT, R173.reuse, R188, RZ ;  /* 0x000000bcadb27210 */ /* 0x040fe20007ffe0ff */
[----:B------:R-:W-:Y:S01]  /*7660*/  HADD2.F32 R86, -RZ, R86.H1_H1 ;  /* 0x30000056ff567230 */ /* 0x000fe20000004100 */
[----:B------:R-:W-:Y:S01]  /*7670*/  IADD3 R180, PT, PT, R173, R190, RZ ;  /* 0x000000beadb47210 */ /* 0x000fe20007ffe0ff */
[--C-:B------:R-:W-:Y:S01]  /*7680*/  HADD2.F32 R89, -RZ, R90.reuse.H0_H0 ;  /* 0x2000005aff597230 */ /* 0x100fe20000004100 */
[----:B------:R-:W-:Y:S01]  /*7690*/  SHF.L.U32 R183, R171, 0x4, RZ ;  /* 0x00000004abb77819 */ /* 0x000fe200000006ff */
[----:B------:R-:W-:Y:S01]  /*76a0*/  HADD2.F32 R90, -RZ, R90.H1_H1 ;  /* 0x3000005aff5a7230 */ /* 0x000fe20000004100 */
[----:B------:R-:W-:Y:S01]  /*76b0*/  F2FP.F16.E4M3.UNPACK_B R94, R145 ;  /* 0x00000091ff5e723e */ /* 0x000fe200020006ff */
[----:B------:R-:W-:Y:S01]  /*76c0*/  HADD2.F32 R80, -RZ, R80.H1_H1 ;  /* 0x30000050ff507230 */ /* 0x000fe20000004100 */
[----:B------:R-:W-:Y:S01]  /*76d0*/  F2FP.F16.E4M3.UNPACK_B R98, R146 ;  /* 0x00000092ff62723e */ /* 0x000fe200020006ff */
[----:B------:R-:W-:Y:S01]  /*76e0*/  HADD2.F32 R83, -RZ, R84.H0_H0 ;  /* 0x20000054ff537230 */ /* 0x000fe20000004100 */
[----:B------:R-:W-:Y:S01]  /*76f0*/  F2FP.F16.E4M3.UNPACK_B R102, R147 ;  /* 0x00000093ff66723e */ /* 0x000fe200020006ff */
[--C-:B------:R-:W-:Y:S01]  /*7700*/  HADD2.F32 R93, -RZ, R94.reuse.H0_H0 ;  /* 0x2000005eff5d7230 */ /* 0x100fe20000004100 */
[----:B------:R-:W-:Y:S01]  /*7710*/  F2FP.F16.E4M3.UNPACK_B R106, R148 ;  /* 0x00000094ff6a723e */ /* 0x000fe200020006ff */
[C---:B---3--:R-:W-:Y:S01]  /*7720*/  FMUL R0, R70.reuse, R4 ;  /* 0x0000000446007220 */ /* 0x048fe20000400000 */
[C---:B--2---:R-:W-:Y:S01]  /*7730*/  FMUL R2, R70.reuse, R5 ;  /* 0x0000000546027220 */ /* 0x044fe20000400000 */
[C---:B------:R-:W-:Y:S01]  /*7740*/  FMUL R4, R70.reuse, R8 ;  /* 0x0000000846047220 */ /* 0x040fe20000400000 */
[C---:B------:R-:W-:Y:S01]  /*7750*/  FMUL R5, R70.reuse, R9 ;  /* 0x0000000946057220 */ /* 0x040fe20000400000 */
[C---:B------:R-:W-:Y:S01]  /*7760*/  FFMA R0, R73.reuse, R72, R0 ;  /* 0x0000004849007223 */ /* 0x040fe20000000000 */
[C---:B------:R-:W-:Y:S01]  /*7770*/  FFMA R2, R73.reuse, R75, R2 ;  /* 0x0000004b49027223 */ /* 0x040fe20000000002 */
[C---:B------:R-:W-:Y:S01]  /*7780*/  FMUL R8, R70.reuse, R12 ;  /* 0x0000000c46087220 */ /* 0x040fe20000400000 */
[C---:B------:R-:W-:Y:S01]  /*7790*/  FMUL R9, R70.reuse, R13 ;  /* 0x0000000d46097220 */ /* 0x040fe20000400000 */
[C---:B------:R-:W-:Y:S01]  /*77a0*/  FMUL R12, R70.reuse, R16 ;  /* 0x00000010460c7220 */ /* 0x040fe20000400000 */
[C---:B------:R-:W-:Y:S01]  /*77b0*/  FMUL R13, R70.reuse, R17 ;  /* 0x00000011460d7220 */ /* 0x040fe20000400000 */
[C---:B------:R-:W-:Y:S01]  /*77c0*/  FMUL R16, R70.reuse, R20 ;  /* 0x0000001446107220 */ /* 0x040fe20000400000 */
[C---:B------:R-:W-:Y:S01]  /*77d0*/  FMUL R17, R70.reuse, R21 ;  /* 0x0000001546117220 */ /* 0x040fe20000400000 */
[----:B------:R-:W-:Y:S02]  /*77e0*/  HADD2.F32 R94, -RZ, R94.H1_H1 ;  /* 0x3000005eff5e7230 */ /* 0x000fe40000004100 */
[C---:B------:R-:W-:Y:S01]  /*77f0*/  FMUL R20, R70.reuse, R24 ;  /* 0x0000001846147220 */ /* 0x040fe20000400000 */
[C---:B------:R-:W-:Y:S01]  /*7800*/  FMUL R21, R70.reuse, R25 ;  /* 0x0000001946157220 */ /* 0x040fe20000400000 */
[--C-:B------:R-:W-:Y:S02]  /*7810*/  HADD2.F32 R97, -RZ, R98.reuse.H0_H0 ;  /* 0x20000062ff617230 */ /* 0x100fe40000004100 */
[C---:B------:R-:W-:Y:S01]  /*7820*/  FMUL R24, R70.reuse, R28 ;  /* 0x0000001c46187220 */ /* 0x040fe20000400000 */
[----:B------:R-:W-:Y:S02]  /*7830*/  HADD2.F32 R98, -RZ, R98.H1_H1 ;  /* 0x30000062ff627230 */ /* 0x000fe40000004100 */
[C---:B------:R-:W-:Y:S01]  /*7840*/  FMUL R25, R70.reuse, R29 ;  /* 0x0000001d46197220 */ /* 0x040fe20000400000 */
[--C-:B------:R-:W-:Y:S02]  /*7850*/  HADD2.F32 R101, -RZ, R102.reuse.H0_H0 ;  /* 0x20000066ff657230 */ /* 0x100fe40000004100 */
[C---:B------:R-:W-:Y:S01]  /*7860*/  FMUL R28, R70.reuse, R32 ;  /* 0x00000020461c7220 */ /* 0x040fe20000400000 */
[----:B------:R-:W-:Y:S02]  /*7870*/  HADD2.F32 R102, -RZ, R102.H1_H1 ;  /* 0x30000066ff667230 */ /* 0x000fe40000004100 */
[C---:B------:R-:W-:Y:S01]  /*7880*/  FMUL R29, R70.reuse, R33 ;  /* 0x00000021461d7220 */ /* 0x040fe20000400000 */
[--C-:B------:R-:W-:Y:S02]  /*7890*/  HADD2.F32 R105, -RZ, R106.reuse.H0_H0 ;  /* 0x2000006aff697230 */ /* 0x100fe40000004100 */
[C---:B------:R-:W-:Y:S01]  /*78a0*/  FMUL R32, R70.reuse, R36 ;  /* 0x0000002446207220 */ /* 0x040fe20000400000 */
[----:B------:R-:W-:Y:S01]  /*78b0*/  F2FP.F16.E4M3.UNPACK_B R96, R145.H1 ;  /* 0x00000091ff60723e */ /* 0x000fe200030006ff */
[----:B------:R-:W-:Y:S02]  /*78c0*/  HADD2.F32 R106, -RZ, R106.H1_H1 ;  /* 0x3000006aff6a7230 */ /* 0x000fe40000004100 */
[C---:B------:R-:W-:Y:S01]  /*78d0*/  FMUL R33, R70.reuse, R37 ;  /* 0x0000002546217220 */ /* 0x040fe20000400000 */
[C---:B------:R-:W-:Y:S01]  /*78e0*/  FMUL R36, R70.reuse, R40 ;  /* 0x0000002846247220 */ /* 0x040fe20000400000 */
[----:B------:R-:W-:Y:S01]  /*78f0*/  F2FP.F16.E4M3.UNPACK_B R100, R146.H1 ;  /* 0x00000092ff64723e */ /* 0x000fe200030006ff */
        /* <DEDUP_REMOVED lines=8> */
[----:B------:R-:W-:Y:S01]  /*7980*/  F2FP.F16.E4M3.UNPACK_B R110, R149 ;  /* 0x00000095ff6e723e */ /* 0x000fe200020006ff */
[C---:B------:R-:W-:Y:S01]  /*7990*/  FMUL R49, R70.reuse, R53 ;  /* 0x0000003546317220 */ /* 0x040fe20000400000 */
[C---:B------:R-:W-:Y:S01]  /*79a0*/  FMUL R52, R70.reuse, R56 ;  /* 0x0000003846347220 */ /* 0x040fe20000400000 */
[----:B------:R-:W-:Y:S01]  /*79b0*/  F2FP.F16.E4M3.UNPACK_B R112, R149.H1 ;  /* 0x00000095ff70723e */ /* 0x000fe200030006ff */
[C---:B------:R-:W-:Y:S01]  /*79c0*/  FMUL R53, R70.reuse, R57 ;  /* 0x0000003946357220 */ /* 0x040fe20000400000 */
[--C-:B------:R-:W-:Y:S02]  /*79d0*/  HADD2.F32 R109, -RZ, R110.reuse.H0_H0 ;  /* 0x2000006eff6d7230 */ /* 0x100fe40000004100 */
[C---:B------:R-:W-:Y:S01]  /*79e0*/  FMUL R56, R70.reuse, R60 ;  /* 0x0000003c46387220 */ /* 0x040fe20000400000 */
[----:B------:R-:W-:Y:S01]  /*79f0*/  F2FP.F16.E4M3.UNPACK_B R114, R150 ;  /* 0x00000096ff72723e */ /* 0x000fe200020006ff */
[----:B------:R-:W-:Y:S02]  /*7a00*/  HADD2.F32 R110, -RZ, R110.H1_H1 ;  /* 0x3000006eff6e7230 */ /* 0x000fe40000004100 */
[C---:B------:R-:W-:Y:S01]  /*7a10*/  FMUL R57, R70.reuse, R61 ;  /* 0x0000003d46397220 */ /* 0x040fe20000400000 */
[C---:B------:R-:W-:Y:S01]  /*7a20*/  FMUL R60, R70.reuse, R64 ;  /* 0x00000040463c7220 */ /* 0x040fe20000400000 */
[----:B------:R-:W-:Y:S01]  /*7a30*/  F2FP.F16.E4M3.UNPACK_B R116, R150.H1 ;  /* 0x00000096ff74723e */ /* 0x000fe200030006ff */
[--C-:B------:R-:W-:Y:S02]  /*7a40*/  HADD2.F32 R113, -RZ, R114.reuse.H0_H0 ;  /* 0x20000072ff717230 */ /* 0x100fe40000004100 */
[C---:B------:R-:W-:Y:S01]  /*7a50*/  FMUL R61, R70.reuse, R65 ;  /* 0x00000041463d7220 */ /* 0x040fe20000400000 */
[----:B------:R-:W-:Y:S02]  /*7a60*/  HADD2.F32 R114, -RZ, R114.H1_H1 ;  /* 0x30000072ff727230 */ /* 0x000fe40000004100 */
[C---:B------:R-:W-:Y:S01]  /*7a70*/  FMUL R3, R70.reuse, R6 ;  /* 0x0000000646037220 */ /* 0x040fe20000400000 */
[----:B------:R-:W-:Y:S01]  /*7a80*/  F2FP.F16.E4M3.UNPACK_B R118, R151 ;  /* 0x00000097ff76723e */ /* 0x000fe200020006ff */
[C---:B------:R-:W-:Y:S01]  /*7a90*/  FMUL R7, R70.reuse, R7 ;  /* 0x0000000746077220 */ /* 0x040fe20000400000 */
[C---:B------:R-:W-:Y:S01]  /*7aa0*/  FMUL R6, R70.reuse, R10 ;  /* 0x0000000a46067220 */ /* 0x040fe20000400000 */
[----:B------:R-:W-:Y:S01]  /*7ab0*/  F2FP.F16.E4M3.UNPACK_B R120, R151.H1 ;  /* 0x00000097ff78723e */ /* 0x000fe200030006ff */
[C---:B------:R-:W-:Y:S01]  /*7ac0*/  FFMA R3, R73.reuse, R74, R3 ;  /* 0x0000004a49037223 */ /* 0x040fe20000000003 */
[C---:B------:R-:W-:Y:S01]  /*7ad0*/  FFMA R7, R73.reuse, R76, R7 ;  /* 0x0000004c49077223 */ /* 0x040fe20000000007 */
[----:B------:R-:W-:Y:S01]  /*7ae0*/  F2FP.F16.E4M3.UNPACK_B R122, R152 ;  /* 0x00000098ff7a723e */ /* 0x000fe200020006ff */
[C---:B------:R-:W-:Y:S01]  /*7af0*/  FFMA R4, R73.reuse, R77, R4 ;  /* 0x0000004d49047223 */ /* 0x040fe20000000004 */
[C---:B------:R-:W-:Y:S01]  /*7b00*/  FFMA R5, R73.reuse, R78, R5 ;  /* 0x0000004e49057223 */ /* 0x040fe20000000005 */
[----:B------:R-:W-:Y:S01]  /*7b10*/  F2FP.F16.E4M3.UNPACK_B R124, R152.H1 ;  /* 0x00000098ff7c723e */ /* 0x000fe200030006ff */
[----:B------:R-:W-:Y:S01]  /*7b20*/  FFMA R6, R73, R79, R6 ;  /* 0x0000004f49067223 */ /* 0x000fe20000000006 */
[----:B------:R-:W-:Y:S01]  /*7b30*/  F2FP.SATFINITE.E4M3.F32.PACK_AB_MERGE_C R179, R7, R3, RZ ;  /* 0x0000000307b3723e */ /* 0x000fe200048070ff */
[--C-:B------:R-:W-:Y:S02]  /*7b40*/  HADD2.F32 R117, -RZ, R118.reuse.H0_H0 ;  /* 0x20000076ff757230 */ /* 0x100fe40000004100 */
[----:B------:R-:W-:Y:S01]  /*7b50*/  FMUL R11, R70, R11 ;  /* 0x0000000b460b7220 */ /* 0x000fe20000400000 */
[----:B------:R-:W-:Y:S01]  /*7b60*/  HADD2.F32 R118, -RZ, R118.H1_H1 ;  /* 0x30000076ff767230 */ /* 0x000fe20000004100 */
[----:B------:R-:W-:Y:S01]  /*7b70*/  F2FP.SATFINITE.E4M3.F32.PACK_AB_MERGE_C R184, R2, R0, R179 ;  /* 0x0000000002b8723e */ /* 0x000fe200048070b3 */
[--C-:B------:R-:W-:Y:S01]  /*7b80*/  HADD2.F32 R121, -RZ, R122.reuse.H0_H0 ;  /* 0x2000007aff797230 */ /* 0x100fe20000004100 */
[----:B------:R-:W-:Y:S01]  /*7b90*/  IADD3 R179, PT, PT, R183, R178, RZ ;  /* 0x000000b2b7b37210 */ /* 0x000fe20007ffe0ff */
[C---:B------:R-:W-:Y:S01]  /*7ba0*/  FFMA R11, R73.reuse, R80, R11 ;  /* 0x00000050490b7223 */ /* 0x040fe2000000000b */
[C---:B------:R-:W-:Y:S01]  /*7bb0*/  FFMA R8, R73.reuse, R81, R8 ;  /* 0x0000005149087223 */ /* 0x040fe20000000008 */
[----:B------:R-:W-:Y:S01]  /*7bc0*/  FFMA R9, R73, R82, R9 ;  /* 0x0000005249097223 */ /* 0x000fe20000000009 */
[----:B------:R-:W-:Y:S02]  /*7bd0*/  HADD2.F32 R122, -RZ, R122.H1_H1 ;  /* 0x3000007aff7a7230 */ /* 0x000fe40000004100 */
[C---:B------:R-:W-:Y:S01]  /*7be0*/  FMUL R10, R70.reuse, R14 ;  /* 0x0000000e460a7220 */ /* 0x040fe20000400000 */
[----:B------:R-:W-:Y:S01]  /*7bf0*/  HADD2.F32 R84, -RZ, R84.H1_H1 ;  /* 0x30000054ff547230 */ /* 0x000fe20000004100 */
[----:B------:R-:W-:Y:S01]  /*7c00*/  F2FP.SATFINITE.E4M3.F32.PACK_AB_MERGE_C R185, R11, R6, RZ ;  /* 0x000000060bb9723e */ /* 0x000fe200048070ff */
[C---:B------:R-:W-:Y:S01]  /*7c10*/  FMUL R15, R70.reuse, R15 ;  /* 0x0000000f460f7220 */ /* 0x040fe20000400000 */
[--C-:B------:R-:W-:Y:S02]  /*7c20*/  HADD2.F32 R87, -RZ, R88.reuse.H0_H0 ;  /* 0x20000058ff577230 */ /* 0x100fe40000004100 */
[----:B------:R-:W-:Y:S01]  /*7c30*/  FFMA R10, R73, R83, R10 ;  /* 0x00000053490a7223 */ /* 0x000fe2000000000a */
[----:B------:R-:W-:Y:S01]  /*7c40*/  F2FP.SATFINITE.E4M3.F32.PACK_AB_MERGE_C R185, R5, R4, R185 ;  /* 0x0000000405b9723e */ /* 0x000fe200048070b9 */
[C---:B------:R-:W-:Y:S01]  /*7c50*/  FFMA R15, R73.reuse, R84, R15 ;  /* 0x00000054490f7223 */ /* 0x040fe2000000000f */
[C---:B------:R-:W-:Y:S01]  /*7c60*/  FFMA R12, R73.reuse, R85, R12 ;  /* 0x00000055490c7223 */ /* 0x040fe2000000000c */
[----:B------:R-:W-:Y:S01]  /*7c70*/  FFMA R13, R73, R86, R13 ;  /* 0x00000056490d7223 */ /* 0x000fe2000000000d */
[----:B------:R-:W-:Y:S02]  /*7c80*/  HADD2.F32 R88, -RZ, R88.H1_H1 ;  /* 0x30000058ff587230 */ /* 0x000fe40000004100 */
[C---:B------:R-:W-:Y:S01]  /*7c90*/  FMUL R14, R70.reuse, R18 ;  /* 0x00000012460e7220 */ /* 0x040fe20000400000 */
[----:B------:R-:W-:Y:S01]  /*7ca0*/  F2FP.F16.E4M3.UNPACK_B R126, R153 ;  /* 0x00000099ff7e723e */ /* 0x000fe200020006ff */
[C---:B------:R-:W-:Y:S01]  /*7cb0*/  FMUL R19, R70.reuse, R19 ;  /* 0x0000001346137220 */ /* 0x040fe20000400000 */
[----:B------:R-:W-:Y:S01]  /*7cc0*/  HADD2.F32 R91, -RZ, R92.H0_H0 ;  /* 0x2000005cff5b7230 */ /* 0x000fe20000004100 */
[----:B------:R-:W-:Y:S01]  /*7cd0*/  F2FP.SATFINITE.E4M3.F32.PACK_AB_MERGE_C R186, R15, R10, RZ ;  /* 0x0000000a0fba723e */ /* 0x000fe200048070ff */
[C---:B------:R-:W-:Y:S01]  /*7ce0*/  FFMA R14, R73.reuse, R87, R14 ;  /* 0x00000057490e7223 */ /* 0x040fe2000000000e */
[C---:B------:R-:W-:Y:S01]  /*7cf0*/  FFMA R19, R73.reuse, R88, R19 ;  /* 0x0000005849137223 */ /* 0x040fe20000000013 */
[C---:B------:R-:W-:Y:S01]  /*7d00*/  FFMA R16, R73.reuse, R89, R16 ;  /* 0x0000005949107223 */ /* 0x040fe20000000010 */
[----:B------:R-:W-:Y:S01]  /*7d10*/  F2FP.F16.E4M3.UNPACK_B R128, R153.H1 ;  /* 0x00000099ff80723e */ /* 0x000fe200030006ff */
[----:B------:R-:W-:Y:S01]  /*7d20*/  FFMA R17, R73, R90, R17 ;  /* 0x0000005a49117223 */ /* 0x000fe20000000011 */
[----:B------:R-:W-:Y:S01]  /*7d30*/  F2FP.SATFINITE.E4M3.F32.PACK_AB_MERGE_C R186, R9, R8, R186 ;  /* 0x0000000809ba723e */ /* 0x000fe200048070ba */
[--C-:B------:R-:W-:Y:S01]  /*7d40*/  HADD2.F32 R125, -RZ, R126.reuse.H0_H0 ;  /* 0x2000007eff7d7230 */ /* 0x100fe20000004100 */
[----:B------:R-:W-:Y:S01]  /*7d50*/  F2FP.SATFINITE.E4M3.F32.PACK_AB_MERGE_C R187, R19, R14, RZ ;  /* 0x0000000e13bb723e */ /* 0x000fe200048070ff */
[----:B------:R-:W-:Y:S02]  /*7d60*/  HADD2.F32 R126, -RZ, R126.H1_H1 ;  /* 0x3000007eff7e7230 */ /* 0x000fe40000004100 */
[C---:B------:R-:W-:Y:S01]  /*7d70*/  FMUL R18, R70.reuse, R22 ;  /* 0x0000001646127220 */ /* 0x040fe20000400000 */
[----:B------:R-:W-:Y:S01]  /*7d80*/  HADD2.F32 R92, -RZ, R92.H1_H1 ;  /* 0x3000005cff5c7230 */ /* 0x000fe20000004100 */
[----:B------:R-:W-:Y:S01]  /*7d90*/  F2FP.SATFINITE.E4M3.F32.PACK_AB_MERGE_C R187, R13, R12, R187 ;  /* 0x0000000c0dbb723e */ /* 0x000fe200048070bb */
[C---:B------:R-:W-:Y:S01]  /*7da0*/  FMUL R23, R70.reuse, R23 ;  /* 0x0000001746177220 */ /* 0x040fe20000400000 */
[--C-:B------:R-:W-:Y:S02]  /*7db0*/  HADD2.F32 R95, -RZ, R96.reuse.H0_H0 ;  /* 0x20000060ff5f7230 */ /* 0x100fe40000004100 */
[C---:B------:R-:W-:Y:S01]  /*7dc0*/  FFMA R18, R73.reuse, R91, R18 ;  /* 0x0000005b49127223 */ /* 0x040fe20000000012 */
[----:B------:R-:W-:Y:S01]  /*7dd0*/  HADD2.F32 R96, -RZ, R96.H1_H1 ;  /* 0x30000060ff607230 */ /* 0x000fe20000004100 */
[----:B------:R1:W-:Y:S01]  /*7de0*/  STS.128 [R137+UR44+0x8400], R184 ;  /* 0x008400b889007988 */ /* 0x0003e20008000c2c */
[C---:B------:R-:W-:Y:S01]  /*7df0*/  FFMA R23, R73.reuse, R92, R23 ;  /* 0x0000005c49177223 */ /* 0x040fe20000000017 */
[C---:B------:R-:W-:Y:S01]  /*7e00*/  FFMA R20, R73.reuse, R93, R20 ;  /* 0x0000005d49147223 */ /* 0x040fe20000000014 */
[----:B------:R-:W-:Y:S01]  /*7e10*/  FFMA R21, R73, R94, R21 ;  /* 0x0000005e49157223 */ /* 0x000fe20000000015 */
        /* <DEDUP_REMOVED lines=20> */
[----:B------:R-:W-:Y:S02]  /*7f60*/  HADD2.F32 R104, -RZ, R104.H1_H1 ;  /* 0x30000068ff687230 */ /* 0x000fe40000004100 */
        /* <DEDUP_REMOVED lines=24> */
[----:B------:R1:W-:Y:S01]  /*80f0*/  STS.128 [R178+0x8010], R192 ;  /* 0x008010c0b2007388 */ /* 0x0003e20000000c00 */
[C---:B------:R-:W-:Y:S01]  /*8100*/  FFMA R39, R73.reuse, R108, R39 ;  /* 0x0000006c49277223 */ /* 0x040fe20000000027 */
[C---:B------:R-:W-:Y:S01]  /*8110*/  FFMA R36, R73.reuse, R109, R36 ;  /* 0x0000006d49247223 */ /* 0x040fe20000000024 */
[----:B------:R-:W-:Y:S01]  /*8120*/  FFMA R37, R73, R110, R37 ;  /* 0x0000006e49257223 */ /* 0x000fe20000000025 */
[----:B------:R-:W-:Y:S01]  /*8130*/  FMUL R38, R70, R42 ;  /* 0x0000002a46267220 */ /* 0x000fe20000400000 */
[----:B------:R-:W-:Y:S01]  /*8140*/  ISETP.NE.AND P0, PT, R176, RZ, PT ;  /* 0x000000ffb000720c */ /* 0x000fe20003f05270 */
[C---:B------:R-:W-:Y:S01]  /*8150*/  FMUL R43, R70.reuse, R43 ;  /* 0x0000002b462b7220 */ /* 0x040fe20000400000 */
[--C-:B------:R-:W-:Y:S01]  /*8160*/  HADD2.F32 R115, -RZ, R116.reuse.H0_H0 ;  /* 0x20000074ff737230 */ /* 0x100fe20000004100 */
[----:B------:R-:W-:Y:S01]  /*8170*/  F2FP.SATFINITE.E4M3.F32.PACK_AB_MERGE_C R196, R39, R34, RZ ;  /* 0x0000002227c4723e */ /* 0x000fe200048070ff */
[C---:B------:R-:W-:Y:S01]  /*8180*/  FFMA R38, R73.reuse, R111, R38 ;  /* 0x0000006f49267223 */ /* 0x040fe20000000026 */
[C---:B------:R-:W-:Y:S01]  /*8190*/  FFMA R43, R73.reuse, R112, R43 ;  /* 0x00000070492b7223 */ /* 0x040fe2000000002b */
[----:B------:R-:W-:Y:S01]  /*81a0*/  FFMA R40, R73, R113, R40 ;  /* 0x0000007149287223 */ /* 0x000fe20000000028 */
[----:B------:R-:W-:Y:S01]  /*81b0*/  F2FP.SATFINITE.E4M3.F32.PACK_AB_MERGE_C R196, R33, R32, R196 ;  /* 0x0000002021c4723e */ /* 0x000fe200048070c4 */
[----:B------:R-:W-:Y:S01]  /*81c0*/  FFMA R41, R73, R114, R41 ;  /* 0x0000007249297223 */ /* 0x000fe20000000029 */
[----:B------:R-:W-:Y:S01]  /*81d0*/  HADD2.F32 R116, -RZ, R116.H1_H1 ;  /* 0x30000074ff747230 */ /* 0x000fe20000004100 */
[----:B------:R-:W-:Y:S01]  /*81e0*/  F2FP.SATFINITE.E4M3.F32.PACK_AB_MERGE_C R197, R43, R38, RZ ;  /* 0x000000262bc5723e */ /* 0x000fe200048070ff */
[C---:B------:R-:W-:Y:S01]  /*81f0*/  FMUL R42, R70.reuse, R46 ;  /* 0x0000002e462a7220 */ /* 0x040fe20000400000 */
[C---:B------:R-:W-:Y:S01]  /*8200*/  FMUL R47, R70.reuse, R47 ;  /* 0x0000002f462f7220 */ /* 0x040fe20000400000 */
[--C-:B------:R-:W-:Y:S01]  /*8210*/  HADD2.F32 R119, -RZ, R120.reuse.H0_H0 ;  /* 0x20000078ff777230 */ /* 0x100fe20000004100 */
[----:B------:R-:W-:Y:S01]  /*8220*/  F2FP.SATFINITE.E4M3.F32.PACK_AB_MERGE_C R197, R37, R36, R197 ;  /* 0x0000002425c5723e */ /* 0x000fe200048070c5 */
[C---:B------:R-:W-:Y:S01]  /*8230*/  FFMA R42, R73.reuse, R115, R42 ;  /* 0x00000073492a7223 */ /* 0x040fe2000000002a */
[C---:B------:R-:W-:Y:S01]  /*8240*/  FFMA R47, R73.reuse, R116, R47 ;  /* 0x00000074492f7223 */ /* 0x040fe2000000002f */
[----:B------:R-:W-:Y:S01]  /*8250*/  FFMA R44, R73, R117, R44 ;  /* 0x00000075492c7223 */ /* 0x000fe2000000002c */
[----:B------:R-:W-:Y:S01]  /*8260*/  ISETP.NE.AND P6, PT, R189, RZ, PT ;  /* 0x000000ffbd00720c */ /* 0x000fe20003fc5270 */
[----:B------:R-:W-:Y:S01]  /*8270*/  FFMA R45, R73, R118, R45 ;  /* 0x00000076492d7223 */ /* 0x000fe2000000002d */
[----:B------:R-:W-:Y:S01]  /*8280*/  HADD2.F32 R120, -RZ, R120.H1_H1 ;  /* 0x30000078ff787230 */ /* 0x000fe20000004100 */
[----:B------:R-:W-:Y:S01]  /*8290*/  F2FP.SATFINITE.E4M3.F32.PACK_AB_MERGE_C R198, R47, R42, RZ ;  /* 0x0000002a2fc6723e */ /* 0x000fe200048070ff */
[C---:B------:R-:W-:Y:S01]  /*82a0*/  FMUL R46, R70.reuse, R50 ;  /* 0x00000032462e7220 */ /* 0x040fe20000400000 */
[C---:B------:R-:W-:Y:S01]  /*82b0*/  FMUL R51, R70.reuse, R51 ;  /* 0x0000003346337220 */ /* 0x040fe20000400000 */
[--C-:B------:R-:W-:Y:S02]  /*82c0*/  HADD2.F32 R123, -RZ, R124.reuse.H0_H0 ;  /* 0x2000007cff7b7230 */ /* 0x100fe40000004100 */
[C---:B------:R-:W-:Y:S01]  /*82d0*/  FMUL R50, R70.reuse, R54 ;  /* 0x0000003646327220 */ /* 0x040fe20000400000 */
[C---:B------:R-:W-:Y:S01]  /*82e0*/  FFMA R46, R73.reuse, R119, R46 ;  /* 0x00000077492e7223 */ /* 0x040fe2000000002e */
[----:B------:R-:W-:Y:S02]  /*82f0*/  HADD2.F32 R124, -RZ, R124.H1_H1 ;  /* 0x3000007cff7c7230 */ /* 0x000fe40000004100 */
[C---:B------:R-:W-:Y:S01]  /*8300*/  FFMA R51, R73.reuse, R120, R51 ;  /* 0x0000007849337223 */ /* 0x040fe20000000033 */
[C---:B------:R-:W-:Y:S01]  /*8310*/  FMUL R55, R70.reuse, R55 ;  /* 0x0000003746377220 */ /* 0x040fe20000400000 */
[C---:B------:R-:W-:Y:S01]  /*8320*/  FFMA R48, R73.reuse, R121, R48 ;  /* 0x0000007949307223 */ /* 0x040fe20000000030 */
[C---:B------:R-:W-:Y:S01]  /*8330*/  FFMA R49, R73.reuse, R122, R49 ;  /* 0x0000007a49317223 */ /* 0x040fe20000000031 */
[--C-:B------:R-:W-:Y:S02]  /*8340*/  HADD2.F32 R127, -RZ, R128.reuse.H0_H0 ;  /* 0x20000080ff7f7230 */ /* 0x100fe40000004100 */
[C---:B------:R-:W-:Y:S01]  /*8350*/  FFMA R50, R73.reuse, R123, R50 ;  /* 0x0000007b49327223 */ /* 0x040fe20000000032 */
[----:B------:R-:W-:Y:S02]  /*8360*/  HADD2.F32 R128, -RZ, R128.H1_H1 ;  /* 0x30000080ff807230 */ /* 0x000fe40000004100 */
[C---:B------:R-:W-:Y:S01]  /*8370*/  FMUL R54, R70.reuse, R58 ;  /* 0x0000003a46367220 */ /* 0x040fe20000400000 */
        /* <DEDUP_REMOVED lines=16> */
[----:B------:R-:W-:Y:S01]  /*8480*/  FFMA R63, R73, R132, R63 ;  /* 0x00000084493f7223 */ /* 0x000fe2000000003f */
[----:B------:R-:W-:Y:S01]  /*8490*/  FMUL R67, R70, R67 ;  /* 0x0000004346437220 */ /* 0x000fe20000400000 */
[----:B------:R-:W-:Y:S01]  /*84a0*/  F2FP.SATFINITE.E4M3.F32.PACK_AB_MERGE_C R199, R51, R46, RZ ;  /* 0x0000002e33c7723e */ /* 0x000fe200048070ff */
[C---:B------:R-:W-:Y:S01]  /*84b0*/  FFMA R60, R73.reuse, R133, R60 ;  /* 0x00000085493c7223 */ /* 0x040fe2000000003c */
[C---:B------:R-:W-:Y:S01]  /*84c0*/  FFMA R61, R73.reuse, R134, R61 ;  /* 0x00000086493d7223 */ /* 0x040fe2000000003d */
[C---:B------:R-:W-:Y:S01]  /*84d0*/  FFMA R62, R73.reuse, R135, R62 ;  /* 0x00000087493e7223 */ /* 0x040fe2000000003e */
[----:B------:R-:W-:Y:S01]  /*84e0*/  FFMA R67, R73, R136, R67 ;  /* 0x0000008849437223 */ /* 0x000fe20000000043 */
[----:B------:R-:W-:Y:S02]  /*84f0*/  F2FP.SATFINITE.E4M3.F32.PACK_AB_MERGE_C R198, R41, R40, R198 ;  /* 0x0000002829c6723e */ /* 0x000fe400048070c6 */
[----:B------:R-:W-:Y:S02]  /*8500*/  F2FP.SATFINITE.E4M3.F32.PACK_AB_MERGE_C R199, R45, R44, R199 ;  /* 0x0000002c2dc7723e */ /* 0x000fe400048070c7 */
[----:B------:R-:W-:Y:S02]  /*8510*/  F2FP.SATFINITE.E4M3.F32.PACK_AB_MERGE_C R200, R55, R50, RZ ;  /* 0x0000003237c8723e */ /* 0x000fe400048070ff */
[----:B------:R-:W-:Y:S01]  /*8520*/  F2FP.SATFINITE.E4M3.F32.PACK_AB_MERGE_C R201, R59, R54, RZ ;  /* 0x000000363bc9723e */ /* 0x000fe200048070ff */
[----:B------:R1:W-:Y:S01]  /*8530*/  STS.128 [R180+0x8020], R196 ;  /* 0x008020c4b4007388 */ /* 0x0003e20000000c00 */
[----:B------:R-:W-:Y:S02]  /*8540*/  F2FP.SATFINITE.E4M3.F32.PACK_AB_MERGE_C R202, R63, R58, RZ ;  /* 0x0000003a3fca723e */ /* 0x000fe400048070ff */
[----:B------:R-:W-:Y:S02]  /*8550*/  F2FP.SATFINITE.E4M3.F32.PACK_AB_MERGE_C R203, R67, R62, RZ ;  /* 0x0000003e43cb723e */ /* 0x000fe400048070ff */
[----:B------:R-:W-:Y:S02]  /*8560*/  F2FP.SATFINITE.E4M3.F32.PACK_AB_MERGE_C R200, R49, R48, R200 ;  /* 0x0000003031c8723e */ /* 0x000fe400048070c8 */
[----:B------:R-:W-:Y:S02]  /*8570*/  F2FP.SATFINITE.E4M3.F32.PACK_AB_MERGE_C R201, R53, R52, R201 ;  /* 0x0000003435c9723e */ /* 0x000fe400048070c9 */
[----:B------:R-:W-:Y:S02]  /*8580*/  F2FP.SATFINITE.E4M3.F32.PACK_AB_MERGE_C R202, R57, R56, R202 ;  /* 0x0000003839ca723e */ /* 0x000fe400048070ca */
[----:B------:R-:W-:Y:S02]  /*8590*/  F2FP.SATFINITE.E4M3.F32.PACK_AB_MERGE_C R203, R61, R60, R203 ;  /* 0x0000003c3dcb723e */ /* 0x000fe400048070cb */
[----:B------:R-:W-:Y:S02]  /*85a0*/  LEA R191, R168, UR44, 0x3 ;  /* 0x0000002ca8bf7c11 */ /* 0x000fe4000f8e18ff */
[----:B------:R-:W-:Y:S01]  /*85b0*/  @P6 SHF.L.U32 R204, R167, 0x1f, RZ ;  /* 0x0000001fa7cc6819 */ /* 0x000fe200000006ff */
[----:B------:R1:W-:Y:S01]  /*85c0*/  STS.128 [R179+0x8010], R200 ;  /* 0x008010c8b3007388 */ /* 0x0003e20000000c00 */
[----:B------:R-:W-:Y:S01]  /*85d0*/  @!PT LDS RZ, [RZ] ;  /* 0x00000000fffff984 */ /* 0x000fe20000000800 */
[----:B------:R-:W-:Y:S01]  /*85e0*/  @!PT LDS RZ, [RZ] ;  /* 0x00000000fffff984 */ /* 0x000fe20000000800 */
[----:B------:R-:W-:Y:S01]  /*85f0*/  @!PT LDS RZ, [RZ] ;  /* 0x00000000fffff984 */ /* 0x000fe20000000800 */
[----:B------:R-:W-:Y:S01]  /*8600*/  @!PT LDS RZ, [RZ] ;  /* 0x00000000fffff984 */ /* 0x000fe20000000800 */
[----:B------:R2:W-:Y:S07]  /*8610*/  MEMBAR.ALL.CTA ;  /* 0x0000000000007992 */ /* 0x0005ee0000008000 */
[----:B--2---:R-:W2:Y:S02]  /*8620*/  FENCE.VIEW.ASYNC.S ;  /* 0x00000000000073c6 */ /* 0x004ea40000000000 */
[----:B--2---:R-:W-:Y:S06]  /*8630*/  BAR.SYNC.DEFER_BLOCKING 0x1, 0x80 ;  /* 0x0042000000007b1d */ /* 0x004fec0000010000 */
[----:B------:R-:W-:Y:S05]  /*8640*/  @P0 BRA `(.L_x_135) ;  /* 0x0000000000280947 */ /* 0x000fea0003800000 */
[----:B------:R-:W-:Y:S01]  /*8650*/  UIADD3 UR4, UPT, UPT, UR44, 0x8400, URZ ;  /* 0x000084002c047890 */ /* 0x000fe2000fffe0ff */
[----:B------:R-:W-:Y:S05]  /*8660*/  UMOV UR51, UR36 ;  /* 0x0000002400337c82 */ /* 0x000fea0008000000 */
[----:B------:R-:W-:Y:S01]  /*8670*/  MOV R175, UR4 ;  /* 0x0000000400af7c02 */ /* 0x000fe20008000f00 */
[----:B------:R-:W-:Y:S03]  /*8680*/  UIADD3 UR4, UP0, UPT, UR62, 0x680, URZ ;  /* 0x000006803e047890 */ /* 0x000fe6000ff1e0ff */
[----:B------:R-:W-:Y:S01]  /*8690*/  R2UR UR48, R175 ;  /* 0x00000000af3072ca */ /* 0x000fe200000e0000 */
[----:B------:R-:W-:Y:S11]  /*86a0*/  UIADD3.X UR5, UPT, UPT, URZ, UR63, URZ, UP0, !UPT ;  /* 0x0000003fff057290 */ /* 0x000ff600087fe4ff */
[----:B------:R-:W-:Y:S01]  /*86b0*/  @!UPT UIADD3 URZ, UPT, UPT, URZ, URZ, URZ ;  /* 0x000000fffffff290 */ /* 0x000fe2000fffe0ff */
[----:B------:R2:W-:Y:S01]  /*86c0*/  UTMASTG.3D [UR48], [UR4] ;  /* 0x00000030040073b5 */ /* 0x0005e20008010000 */
[----:B------:R0:W-:Y:S01]  /*86d0*/  UTMACMDFLUSH ;  /* 0x00000000000079b7 */ /* 0x0001e20000000000 */
[----:B--2---:R-:W-:Y:S04]  /*86e0*/  DEPBAR.LE SB0, 0x1 ;  /* 0x000080400000791a */ /* 0x004fe80000000000 */
.L_x_135:
[----:B------:R-:W-:Y:S05]  /*86f0*/  BSYNC.RECONVERGENT B0 ;  /* 0x0000000000007941 */ /* 0x000fea0003800200 */
.L_x_134:
[----:B------:R-:W-:Y:S06]  /*8700*/  BAR.SYNC.DEFER_BLOCKING 0x1, 0x80 ;  /* 0x0042000000007b1d */ /* 0x000fec0000010000 */
[----:B------:R-:W2:Y:S01]  /*8710*/  @P6 SYNCS.PHASECHK.TRANS64.TRYWAIT P0, [R191+URZ+0x160], R204 ;  /* 0x000160ccbf0065a7 */ /* 0x000ea200080011ff */
[----:B------:R-:W-:Y:S01]  /*8720*/  BSSY B1, `(.L_x_136) ;  /* 0x0000023000017945 */ /* 0x000fe20003800000 */
[----:B--2---:R-:W-:Y:S03]  /*8730*/  @P6 SEL R181, RZ, 0x1, !P0 ;  /* 0x00000001ffb56807 */ /* 0x004fe60004000000 */
[----:B------:R-:W-:Y:S05]  /*8740*/  @!P6 BRA `(.L_x_137) ;  /* 0x000000000080e947 */ /* 0x000fea0003800000 */
[----:B------:R-:W-:Y:S01]  /*8750*/  ISETP.NE.AND P1, PT, R182, RZ, PT ;  /* 0x000000ffb600720c */ /* 0x000fe20003f25270 */
[----:B------:R-:W-:Y:S01]  /*8760*/  BSSY B0, `(.L_x_138) ;  /* 0x000000a000007945 */ /* 0x000fe20003800000 */
[----:B------:R-:W-:Y:S11]  /*8770*/  ISETP.NE.AND P0, PT, R181, RZ, PT ;  /* 0x000000ffb500720c */ /* 0x000ff60003f05270 */
[----:B------:R-:W-:Y:S04]  /*8780*/  @P1 IMAD R3, R168, 0x2000, R173 ;  /* 0x00002000a8031824 */ /* 0x000fe800078e02ad */
[C---:B------:R-:W-:Y:S01]  /*8790*/  @P1 IMAD.IADD R6, R3.reuse, 0x1, R188 ;  /* 0x0000000103061824 */ /* 0x040fe200078e02bc */
[----:B------:R-:W-:Y:S03]  /*87a0*/  @P1 IADD3 R4, PT, PT, R3, R190, RZ ;  /* 0x000000be03041210 */ /* 0x000fe60007ffe0ff */
[----:B------:R-:W-:Y:S01]  /*87b0*/  @P1 IMAD.IADD R2, R183, 0x1, R6 ;  /* 0x00000001b7021824 */ /* 0x000fe200078e0206 */
[----:B------:R-:W-:Y:S06]  /*87c0*/  @P0 BRA `(.L_x_139) ;  /* 0x00000000000c0947 */ /* 0x000fec0003800000 */
[----:B------:R-:W-:Y:S04]  /*87d0*/  SHF.L.U32 R0, R167, 0x1f, RZ ;  /* 0x0000001fa7007819 */ /* 0x000fe800000006ff */
[----:B------:R-:W2:Y:S02]  /*87e0*/  SYNCS.PHASECHK.TRANS64.TRYWAIT P0, [R191+URZ+0x160], R0 ;  /* 0x00016000bf0075a7 */ /* 0x000ea400080011ff */
[----:B--2---:R-:W-:Y:S05]  /*87f0*/  @!P0 BRA `(.L_x_140) ;  /* 0x0000005000d48947 */ /* 0x004fea0003800000 */
.L_x_139:
[----:B------:R-:W-:Y:S05]  /*8800*/  BSYNC B0 ;  /* 0x0000000000007941 */ /* 0x000fea0003800000 */
.L_x_138:
[----:B------:R-:W-:Y:S01]  /*8810*/  ISETP.NE.AND P0, PT, R182, RZ, PT ;  /* 0x000000ffb600720c */ /* 0x000fe20003f05270 */
[----:B--2---:R-:W-:Y:S02]  /*8820*/  VIADD R191, R191, 0x180 ;  /* 0x00000180bfbf7836 */ /* 0x004fe40000000000 */
[----:B------:R-:W-:Y:S02]  /*8830*/  IMAD.U32 R0, RZ, RZ, UR45 ;  /* 0x0000002dff007e24 */ /* 0x000fe4000f8e00ff */
[----:B------:R-:W-:Y:S03]  /*8840*/  VIADD R168, R168, 0x1 ;  /* 0x00000001a8a87836 */ /* 0x000fe60000000000 */
[----:B------:R-:W-:Y:S05]  /*8850*/  PRMT R0, R0, 0x654, R191 ;  /* 0x0000065400007816 */ /* 0x000fea00000000bf */
[----:B------:R2:W3:Y:S04]  /*8860*/  @P0 LDS.128 R140, [R3] ;  /* 0x00000000038c0984 */ /* 0x0004e80000000c00 */
[----:B------:R2:W4:Y:S04]  /*8870*/  @P0 LDS.128 R148, [R4+0x20] ;  /* 0x0000200004940984 */ /* 0x0005280000000c00 */
        /* <DEDUP_REMOVED lines=12> */
[----:B--234-:R-:W-:Y:S02]  /*8940*/  LOP3.LUT R167, R167, R0, RZ, 0x3c, !PT ;  /* 0x00000000a7a77212 */ /* 0x01cfe400078e3cff */
.L_x_137:
[----:B------:R-:W-:Y:S05]  /*8950*/  BSYNC B1 ;  /* 0x0000000000017941 */ /* 0x000fea0003800000 */
.L_x_136:
[----:B------:R-:W-:Y:S01]  /*8960*/  VIADD R0, R71, 0x40 ;  /* 0x0000004047007836 */ /* 0x000fe20000000000 */
[----:B------:R-:W-:Y:S04]  /*8970*/  BSSY.RECONVERGENT B6, `(.L_x_141) ;  /* 0x0000015000067945 */ /* 0x000fe80003800200 */
[----:B------:R-:W-:Y:S04]  /*8980*/  SHF.R.U32.HI R0, RZ, 0x15, R0 ;  /* 0x00000015ff007819 */ /* 0x000fe80000011600 */
[----:B------:R-:W-:Y:S11]  /*8990*/  LOP3.LUT P0, RZ, R0, 0x3, R159, 0x48, !PT ;  /* 0x0000000300ff7812 */ /* 0x000ff6000780489f */
[----:B------:R-:W-:Y:S02]  /*89a0*/  @!UPT UIADD3 URZ, UPT, UPT, URZ, URZ, URZ ;  /* 0x000000fffffff290 */ /* 0x000fe4000fffe0ff */
        /* <DEDUP_REMOVED lines=8> */
[----:B------:R-:W5:Y:S01]  /*8a30*/  LDCU.64 UR4, c[0x4][0x18] ;  /* 0x01000300ff0477ac */ /* 0x000f620008000a00 */
[----:B--2---:R-:W-:Y:S01]  /*8a40*/  MOV R5, UR9 ;  /* 0x0000000900057c02 */ /* 0x004fe20008000f00 */
[----:B------:R-:W-:Y:S01]  /*8a50*/  IMAD.U32 R4, RZ, RZ, UR8 ;  /* 0x00000008ff047e24 */ /* 0x000fe2000f8e00ff */
[----:B---3--:R-:W-:Y:S01]  /*8a60*/  MOV R7, UR7 ;  /* 0x0000000700077c02 */ /* 0x008fe20008000f00 */
[----:B------:R-:W-:Y:S01]  /*8a70*/  IMAD.U32 R6, RZ, RZ, UR6 ;  /* 0x00000006ff067e24 */ /* 0x000fe2000f8e00ff */
[----:B-----5:R-:W-:Y:S01]  /*8a80*/  MOV R11, UR5 ;  /* 0x00000005000b7c02 */ /* 0x020fe20008000f00 */
[----:B------:R-:W-:Y:S02]  /*8a90*/  IMAD.U32 R10, RZ, RZ, UR4 ;  /* 0x00000004ff0a7e24 */ /* 0x000fe4000f8e00ff */
[----:B------:R-:W-:Y:S07]  /*8aa0*/  LEPC R20, `(.L_x_142) ;  /* 0x000000001014794e */ /* 0x000fee0000000000 */
[----:B-1--4-:R-:W-:Y:S05]  /*8ab0*/  CALL.ABS.NOINC R2 ;  /* 0x0000000002007343 */ /* 0x012fea0003c00000 */
.L_x_142:
[----:B------:R-:W-:Y:S05]  /*8ac0*/  BSYNC.RECONVERGENT B6 ;  /* 0x0000000000067941 */ /* 0x000fea0003800200 */
.L_x_141:
[----:B------:R-:W-:Y:S01]  /*8ad0*/  F2FP.F16.E4M3.UNPACK_B R4, R141 ;  /* 0x0000008dff04723e */ /* 0x000fe200020006ff */
[----:B------:R-:W-:Y:S05]  /*8ae0*/  WARPSYNC.ALL ;  /* 0x0000000000007948 */ /* 0x000fea0003800000 */
[----:B------:R-:W-:Y:S01]  /*8af0*/  R2UR UR4, R71 ;  /* 0x00000000470472ca */ /* 0x000fe200000e0000 */
[--C-:B------:R-:W-:Y:S01]  /*8b00*/  HADD2.F32 R78, -RZ, R4.reuse.H0_H0 ;  /* 0x20000004ff4e7230 */ /* 0x100fe20000004100 */
[-C--:B------:R-:W-:Y:S01]  /*8b10*/  F2FP.F16.E4M3.UNPACK_B R0, R140.reuse ;  /* 0x0000008cff00723e */ /* 0x080fe200020006ff */
[----:B------:R-:W-:Y:S01]  /*8b20*/  HADD2.F32 R75, -RZ, R4.H1_H1 ;  /* 0x30000004ff4b7230 */ /* 0x000fe20000004100 */
[----:B------:R-:W-:Y:S01]  /*8b30*/  F2FP.F16.E4M3.UNPACK_B R4, R143 ;  /* 0x0000008fff04723e */ /* 0x000fe200020006ff */
[----:B------:R-:W-:Y:S01]  /*8b40*/  BSSY.RECONVERGENT B0, `(.L_x_143) ;  /* 0x0000116000007945 */ /* 0x000fe20003800200 */
[----:B------:R-:W-:Y:S01]  /*8b50*/  F2FP.F16.E4M3.UNPACK_B R3, R140.H1 ;  /* 0x0000008cff03723e */ /* 0x000fe200030006ff */
[--C-:B------:R-:W-:Y:S01]  /*8b60*/  HADD2.F32 R2, -RZ, R0.reuse.H0_H0 ;  /* 0x20000000ff027230 */ /* 0x100fe20000004100 */
[----:B-1----:R-:W-:Y:S01]  /*8b70*/  F2FP.F16.E4M3.UNPACK_B R127, R154 ;  /* 0x0000009aff7f723e */ /* 0x002fe200020006ff */
[----:B------:R-:W-:Y:S01]  /*8b80*/  HADD2.F32 R72, -RZ, R0.H1_H1 ;  /* 0x30000000ff487230 */ /* 0x000fe20000004100 */
[----:B------:R-:W-:Y:S01]  /*8b90*/  F2FP.F16.E4M3.UNPACK_B R0, R141.H1 ;  /* 0x0000008dff00723e */ /* 0x000fe200030006ff */
[--C-:B------:R-:W-:Y:S01]  /*8ba0*/  HADD2.F32 R74, -RZ, R3.reuse.H0_H0 ;  /* 0x20000003ff4a7230 */ /* 0x100fe20000004100 */
[----:B------:R-:W-:Y:S01]  /*8bb0*/  F2FP.F16.E4M3.UNPACK_B R117, R151.H1 ;  /* 0x00000097ff75723e */ /* 0x000fe200030006ff */
[----:B------:R-:W-:Y:S01]  /*8bc0*/  HADD2.F32 R76, -RZ, R3.H1_H1 ;  /* 0x30000003ff4c7230 */ /* 0x000fe20000004100 */
[-C--:B------:R-:W-:Y:S01]  /*8bd0*/  F2FP.F16.E4M3.UNPACK_B R3, R142.reuse ;  /* 0x0000008eff03723e */ /* 0x080fe200020006ff */
[--C-:B------:R-:W-:Y:S01]  /*8be0*/  HADD2.F32 R80, -RZ, R0.reuse.H0_H0 ;  /* 0x20000000ff507230 */ /* 0x100fe20000004100 */
[----:B------:R-:W-:Y:S01]  /*8bf0*/  ISETP.NE.AND P0, PT, R176, RZ, PT ;  /* 0x000000ffb000720c */ /* 0x000fe20003f05270 */
[----:B------:R-:W-:Y:S01]  /*8c00*/  HADD2.F32 R77, -RZ, R0.H1_H1 ;  /* 0x30000000ff4d7230 */ /* 0x000fe20000004100 */
[----:B------:R-:W-:Y:S01]  /*8c10*/  F2FP.F16.E4M3.UNPACK_B R0, R142.H1 ;  /* 0x0000008eff00723e */ /* 0x000fe200030006ff */
[--C-:B------:R-:W-:Y:S01]  /*8c20*/  HADD2.F32 R82, -RZ, R3.reuse.H0_H0 ;  /* 0x20000003ff527230 */ /* 0x100fe20000004100 */
[----:B------:R-:W-:Y:S01]  /*8c30*/  ISETP.NE.AND P6, PT, R189, RZ, PT ;  /* 0x000000ffbd00720c */ /* 0x000fe20003fc5270 */
[----:B------:R-:W-:Y:S01]  /*8c40*/  HADD2.F32 R79, -RZ, R3.H1_H1 ;  /* 0x30000003ff4f7230 */ /* 0x000fe20000004100 */
[----:B------:R-:W-:Y:S01]  /*8c50*/  F2FP.F16.E4M3.UNPACK_B R3, R143.H1 ;  /* 0x0000008fff03723e */ /* 0x000fe200030006ff */
[--C-:B------:R-:W-:Y:S02]  /*8c60*/  HADD2.F32 R84, -RZ, R0.reuse.H0_H0 ;  /* 0x20000000ff547230 */ /* 0x100fe40000004100 */
[----:B------:R-:W-:Y:S01]  /*8c70*/  HADD2.F32 R81, -RZ, R0.H1_H1 ;  /* 0x30000000ff517230 */ /* 0x000fe20000004100 */
[-C--:B------:R-:W-:Y:S01]  /*8c80*/  F2FP.F16.E4M3.UNPACK_B R0, R144.reuse ;  /* 0x00000090ff00723e */ /* 0x080fe200020006ff */
[--C-:B------:R-:W-:Y:S02]  /*8c90*/  HADD2.F32 R86, -RZ, R4.reuse.H0_H0 ;  /* 0x20000004ff567230 */ /* 0x100fe40000004100 */
[----:B------:R-:W-:Y:S01]  /*8ca0*/  HADD2.F32 R83, -RZ, R4.H1_H1 ;  /* 0x30000004ff537230 */ /* 0x000fe20000004100 */
[-C--:B------:R-:W-:Y:S01]  /*8cb0*/  F2FP.F16.E4M3.UNPACK_B R4, R145.reuse ;  /* 0x00000091ff04723e */ /* 0x080fe200020006ff */
[--C-:B------:R-:W-:Y:S02]  /*8cc0*/  HADD2.F32 R90, -RZ, R0.reuse.H0_H0 ;  /* 0x20000000ff5a7230 */ /* 0x100fe40000004100 */
[----:B------:R-:W-:Y:S01]  /*8cd0*/  HADD2.F32 R87, -RZ, R0.H1_H1 ;  /* 0x30000000ff577230 */ /* 0x000fe20000004100 */
[----:B------:R-:W-:Y:S01]  /*8ce0*/  F2FP.F16.E4M3.UNPACK_B R0, R145.H1 ;  /* 0x00000091ff00723e */ /* 0x000fe200030006ff */
[--C-:B------:R-:W-:Y:S02]  /*8cf0*/  HADD2.F32 R88, -RZ, R3.reuse.H0_H0 ;  /* 0x20000003ff587230 */ /* 0x100fe40000004100 */
[----:B------:R-:W-:Y:S01]  /*8d00*/  HADD2.F32 R85, -RZ, R3.H1_H1 ;  /* 0x30000003ff557230 */ /* 0x000fe20000004100 */
[----:B------:R-:W-:Y:S01]  /*8d10*/  F2FP.F16.E4M3.UNPACK_B R3, R144.H1 ;  /* 0x00000090ff03723e */ /* 0x000fe200030006ff */
[--C-:B------:R-:W-:Y:S02]  /*8d20*/  HADD2.F32 R96, -RZ, R0.reuse.H0_H0 ;  /* 0x20000000ff607230 */ /* 0x100fe40000004100 */
[----:B------:R-:W-:Y:S01]  /*8d30*/  HADD2.F32 R93, -RZ, R0.H1_H1 ;  /* 0x30000000ff5d7230 */ /* 0x000fe20000004100 */
[-C--:B------:R-:W-:Y:S01]  /*8d40*/  F2FP.F16.E4M3.UNPACK_B R0, R146.reuse.H1 ;  /* 0x00000092ff00723e */ /* 0x080fe200030006ff */
[--C-:B------:R-:W-:Y:S02]  /*8d50*/  HADD2.F32 R94, -RZ, R4.reuse.H0_H0 ;  /* 0x20000004ff5e7230 */ /* 0x100fe40000004100 */
[----:B------:R-:W-:Y:S01]  /*8d60*/  HADD2.F32 R91, -RZ, R4.H1_H1 ;  /* 0x30000004ff5b7230 */ /* 0x000fe20000004100 */
[----:B------:R-:W-:Y:S01]  /*8d70*/  F2FP.F16.E4M3.UNPACK_B R4, R147 ;  /* 0x00000093ff04723e */ /* 0x000fe200020006ff */
[--C-:B------:R-:W-:Y:S02]  /*8d80*/  HADD2.F32 R92, -RZ, R3.reuse.H0_H0 ;  /* 0x20000003ff5c7230 */ /* 0x100fe40000004100 */
[----:B------:R-:W-:Y:S01]  /*8d90*/  HADD2.F32 R89, -RZ, R3.H1_H1 ;  /* 0x30000003ff597230 */ /* 0x000fe20000004100 */
[----:B------:R-:W-:Y:S01]  /*8da0*/  F2FP.F16.E4M3.UNPACK_B R3, R146 ;  /* 0x00000092ff03723e */ /* 0x000fe200020006ff */
[--C-:B------:R-:W-:Y:S02]  /*8db0*/  HADD2.F32 R100, -RZ, R0.reuse.H0_H0 ;  /* 0x20000000ff647230 */ /* 0x100fe40000004100 */
[----:B------:R-:W-:Y:S01]  /*8dc0*/  HADD2.F32 R97, -RZ, R0.H1_H1 ;  /* 0x30000000ff617230 */ /* 0x000fe20000004100 */
[-C--:B------:R-:W-:Y:S01]  /*8dd0*/  F2FP.F16.E4M3.UNPACK_B R0, R148.reuse ;  /* 0x00000094ff00723e */ /* 0x080fe200020006ff */
[--C-:B------:R-:W-:Y:S02]  /*8de0*/  HADD2.F32 R102, -RZ, R4.reuse.H0_H0 ;  /* 0x20000004ff667230 */ /* 0x100fe40000004100 */
[----:B------:R-:W-:Y:S01]  /*8df0*/  HADD2.F32 R99, -RZ, R4.H1_H1 ;  /* 0x30000004ff637230 */ /* 0x000fe20000004100 */
[----:B------:R-:W-:Y:S01]  /*8e00*/  F2FP.F16.E4M3.UNPACK_B R4, R149 ;  /* 0x00000095ff04723e */ /* 0x000fe200020006ff */
[--C-:B------:R-:W-:Y:S02]  /*8e10*/  HADD2.F32 R98, -RZ, R3.reuse.H0_H0 ;  /* 0x20000003ff627230 */ /* 0x100fe40000004100 */
[----:B------:R-:W-:Y:S01]  /*8e20*/  HADD2.F32 R95, -RZ, R3.H1_H1 ;  /* 0x30000003ff5f7230 */ /* 0x000fe20000004100 */
[----:B------:R-:W-:Y:S01]  /*8e30*/  F2FP.F16.E4M3.UNPACK_B R3, R147.H1 ;  /* 0x00000093ff03723e */ /* 0x000fe200030006ff */
[--C-:B------:R-:W-:Y:S02]  /*8e40*/  HADD2.F32 R106, -RZ, R0.reuse.H0_H0 ;  /* 0x20000000ff6a7230 */ /* 0x100fe40000004100 */
[----:B------:R-:W-:Y:S01]  /*8e50*/  HADD2.F32 R103, -RZ, R0.H1_H1 ;  /* 0x30000000ff677230 */ /* 0x000fe20000004100 */
[----:B------:R-:W-:Y:S01]  /*8e60*/  F2FP.F16.E4M3.UNPACK_B R0, R148.H1 ;  /* 0x00000094ff00723e */ /* 0x000fe200030006ff */
[--C-:B------:R-:W-:Y:S02]  /*8e70*/  HADD2.F32 R110, -RZ, R4.reuse.H0_H0 ;  /* 0x20000004ff6e7230 */ /* 0x100fe40000004100 */
[----:B------:R-:W-:Y:S02]  /*8e80*/  HADD2.F32 R107, -RZ, R4.H1_H1 ;  /* 0x30000004ff6b7230 */ /* 0x000fe40000004100 */
[--C-:B------:R-:W-:Y:S01]  /*8e90*/  HADD2.F32 R104, -RZ, R3.reuse.H0_H0 ;  /* 0x20000003ff687230 */ /* 0x100fe20000004100 */
[----:B------:R-:W1:Y:S01]  /*8ea0*/  LDTM.x64 R4, tmem[UR4+0x40] ;  /* 0x00004004000479ee */ /* 0x000e620008340000 */
[----:B------:R-:W-:Y:S01]  /*8eb0*/  HADD2.F32 R101, -RZ, R3.H1_H1 ;  /* 0x30000003ff657230 */ /* 0x000fe20000004100 */
[----:B------:R-:W-:Y:S01]  /*8ec0*/  F2FP.F16.E4M3.UNPACK_B R3, R149.H1 ;  /* 0x00000095ff03723e */ /* 0x000fe200030006ff */
        /* <DEDUP_REMOVED lines=14> */
[----:B------:R-:W-:Y:S01]  /*8fb0*/  F2FP.F16.E4M3.UNPACK_B R0, R152.H1 ;  /* 0x00000098ff00723e */ /* 0x000fe200030006ff */
[--C-:B------:R-:W-:Y:S02]  /*8fc0*/  HADD2.F32 R122, -RZ, R3.reuse.H0_H0 ;  /* 0x20000003ff7a7230 */ /* 0x100fe40000004100 */
[C---:B-1----:R-:W-:Y:S01]  /*8fd0*/  FMUL R7, R70.reuse, R7 ;  /* 0x0000000746077220 */ /* 0x042fe20000400000 */
        /* <DEDUP_REMOVED lines=10> */
[C---:B------:R-:W-:Y:S01]  /*9080*/  FMUL R0, R70.reuse, R4 ;  /* 0x0000000446007220 */ /* 0x040fe20000400000 */
[--C-:B------:R-:W-:Y:S01]  /*9090*/  HADD2.F32 R130, -RZ, R127.reuse.H0_H0 ;  /* 0x2000007fff827230 */ /* 0x100fe20000004100 */
[----:B------:R-:W-:Y:S01]  /*90a0*/  F2FP.F16.E4M3.UNPACK_B R4, R155 ;  /* 0x0000009bff04723e */ /* 0x000fe200020006ff */
[----:B------:R-:W-:Y:S02]  /*90b0*/  HADD2.F32 R127, -RZ, R127.H1_H1 ;  /* 0x3000007fff7f7230 */ /* 0x000fe40000004100 */
[C---:B------:R-:W-:Y:S01]  /*90c0*/  FFMA R0, R73.reuse, R2, R0 ;  /* 0x0000000249007223 */ /* 0x040fe20000000000 */
[C---:B------:R-:W-:Y:S01]  /*90d0*/  FMUL R2, R70.reuse, R5 ;  /* 0x0000000546027220 */ /* 0x040fe20000400000 */
[--C-:B------:R-:W-:Y:S01]  /*90e0*/  HADD2.F32 R132, -RZ, R3.reuse.H0_H0 ;  /* 0x20000003ff847230 */ /* 0x100fe20000004100 */
[----:B------:R-:W-:Y:S01]  /*90f0*/  F2FP.F16.E4M3.UNPACK_B R5, R155.H1 ;  /* 0x0000009bff05723e */ /* 0x000fe200030006ff */
[----:B------:R-:W-:Y:S02]  /*9100*/  HADD2.F32 R129, -RZ, R3.H1_H1 ;  /* 0x30000003ff817230 */ /* 0x000fe40000004100 */
[C---:B------:R-:W-:Y:S01]  /*9110*/  FFMA R2, R73.reuse, R72, R2 ;  /* 0x0000004849027223 */ /* 0x040fe20000000002 */
[--C-:B------:R-:W-:Y:S02]  /*9120*/  HADD2.F32 R72, -RZ, R4.reuse.H0_H0 ;  /* 0x20000004ff487230 */ /* 0x100fe40000004100 */
[C---:B------:R-:W-:Y:S01]  /*9130*/  FMUL R3, R70.reuse, R6 ;  /* 0x0000000646037220 */ /* 0x040fe20000400000 */
[----:B------:R-:W-:Y:S02]  /*9140*/  HADD2.F32 R131, -RZ, R4.H1_H1 ;  /* 0x30000004ff837230 */ /* 0x000fe40000004100 */
[C---:B------:R-:W-:Y:S01]  /*9150*/  FMUL R4, R70.reuse, R9 ;  /* 0x0000000946047220 */ /* 0x040fe20000400000 */
[--C-:B------:R-:W-:Y:S02]  /*9160*/  HADD2.F32 R133, -RZ, R5.reuse.H1_H1 ;  /* 0x30000005ff857230 */ /* 0x100fe40000004100 */
[C---:B------:R-:W-:Y:S01]  /*9170*/  FFMA R3, R73.reuse, R74, R3 ;  /* 0x0000004a49037223 */ /* 0x040fe20000000003 */
[----:B------:R-:W-:Y:S01]  /*9180*/  FFMA R7, R73, R76, R7 ;  /* 0x0000004c49077223 */ /* 0x000fe20000000007 */
[----:B------:R-:W-:Y:S02]  /*9190*/  HADD2.F32 R74, -RZ, R5.H0_H0 ;  /* 0x20000005ff4a7230 */ /* 0x000fe40000004100 */
[C---:B------:R-:W-:Y:S01]  /*91a0*/  FMUL R5, R70.reuse, R10 ;  /* 0x0000000a46057220 */ /* 0x040fe20000400000 */
[C---:B------:R-:W-:Y:S01]  /*91b0*/  FMUL R6, R70.reuse, R11 ;  /* 0x0000000b46067220 */ /* 0x040fe20000400000 */
[C---:B------:R-:W-:Y:S01]  /*91c0*/  FMUL R11, R70.reuse, R16 ;  /* 0x00000010460b7220 */ /* 0x040fe20000400000 */
[----:B------:R-:W-:Y:S01]  /*91d0*/  F2FP.SATFINITE.E4M3.F32.PACK_AB_MERGE_C R135, R7, R3, RZ ;  /* 0x000000030787723e */ /* 0x000fe200048070ff */
[C---:B------:R-:W-:Y:S01]  /*91e0*/  FMUL R3, R70.reuse, R8 ;  /* 0x0000000846037220 */ /* 0x040fe20000400000 */
[C---:B------:R-:W-:Y:S01]  /*91f0*/  FMUL R7, R70.reuse, R12 ;  /* 0x0000000c46077220 */ /* 0x040fe20000400000 */
[C---:B------:R-:W-:Y:S01]  /*9200*/  FMUL R8, R70.reuse, R13 ;  /* 0x0000000d46087220 */ /* 0x040fe20000400000 */
[C---:B------:R-:W-:Y:S01]  /*9210*/  FMUL R12, R70.reuse, R17 ;  /* 0x00000011460c7220 */ /* 0x040fe20000400000 */
[C---:B------:R-:W-:Y:S01]  /*9220*/  FFMA R3, R73.reuse, R78, R3 ;  /* 0x0000004e49037223 */ /* 0x040fe20000000003 */
[C---:B------:R-:W-:Y:S01]  /*9230*/  FFMA R4, R73.reuse, R75, R4 ;  /* 0x0000004b49047223 */ /* 0x040fe20000000004 */
[C---:B------:R-:W-:Y:S01]  /*9240*/  FFMA R5, R73.reuse, R80, R5 ;  /* 0x0000005049057223 */ /* 0x040fe20000000005 */
[C---:B------:R-:W-:Y:S01]  /*9250*/  FFMA R6, R73.reuse, R77, R6 ;  /* 0x0000004d49067223 */ /* 0x040fe20000000006 */
[C---:B------:R-:W-:Y:S01]  /*9260*/  FFMA R7, R73.reuse, R82, R7 ;  /* 0x0000005249077223 */ /* 0x040fe20000000007 */
[C---:B------:R-:W-:Y:S01]  /*9270*/  FFMA R8, R73.reuse, R79, R8 ;  /* 0x0000004f49087223 */ /* 0x040fe20000000008 */
[C---:B------:R-:W-:Y:S01]  /*9280*/  FMUL R16, R70.reuse, R21 ;  /* 0x0000001546107220 */ /* 0x040fe20000400000 */
[----:B------:R-:W-:Y:S01]  /*9290*/  FMUL R9, R70, R14 ;  /* 0x0000000e46097220 */ /* 0x000fe20000400000 */
[----:B------:R-:W-:Y:S01]  /*92a0*/  F2FP.SATFINITE.E4M3.F32.PACK_AB_MERGE_C R5, R6, R5, RZ ;  /* 0x000000050605723e */ /* 0x000fe200048070ff */
[C---:B------:R-:W-:Y:S01]  /*92b0*/  FMUL R10, R70.reuse, R15 ;  /* 0x0000000f460a7220 */ /* 0x040fe20000400000 */
[C---:B------:R-:W-:Y:S01]  /*92c0*/  FMUL R15, R70.reuse, R20 ;  /* 0x00000014460f7220 */ /* 0x040fe20000400000 */
[C---:B------:R-:W-:Y:S01]  /*92d0*/  FFMA R9, R73.reuse, R84, R9 ;  /* 0x0000005449097223 */ /* 0x040fe20000000009 */
[C---:B------:R-:W-:Y:S01]  /*92e0*/  FMUL R20, R70.reuse, R25 ;  /* 0x0000001946147220 */ /* 0x040fe20000400000 */
[C---:B------:R-:W-:Y:S01]  /*92f0*/  FFMA R10, R73.reuse, R81, R10 ;  /* 0x00000051490a7223 */ /* 0x040fe2000000000a */
[C---:B------:R-:W-:Y:S01]  /*9300*/  FFMA R11, R73.reuse, R86, R11 ;  /* 0x00000056490b7223 */ /* 0x040fe2000000000b */
[C---:B------:R-:W-:Y:S01]  /*9310*/  FFMA R12, R73.reuse, R83, R12 ;  /* 0x00000053490c7223 */ /* 0x040fe2000000000c */
[C---:B------:R-:W-:Y:S01]  /*9320*/  FMUL R13, R70.reuse, R18 ;  /* 0x00000012460d7220 */ /* 0x040fe20000400000 */
[----:B------:R-:W-:Y:S01]  /*9330*/  FMUL R14, R70, R19 ;  /* 0x00000013460e7220 */ /* 0x000fe20000400000 */
[----:B------:R-:W-:Y:S01]  /*9340*/  F2FP.SATFINITE.E4M3.F32.PACK_AB_MERGE_C R9, R10, R9, RZ ;  /* 0x000000090a09723e */ /* 0x000fe200048070ff */
[C---:B------:R-:W-:Y:S01]  /*9350*/  FMUL R19, R70.reuse, R24 ;  /* 0x0000001846137220 */ /* 0x040fe20000400000 */
        /* <DEDUP_REMOVED lines=17> */
[----:B------:R-:W-:Y:S01]  /*9470*/  FMUL R27, R70, R32 ;  /* 0x00000020461b7220 */ /* 0x000fe20000400000 */
[C---:B------:R-:W-:Y:S01]  /*9480*/  FFMA R21, R73.reuse, R96, R21 ;  /* 0x0000006049157223 */ /* 0x040fe20000000015 */
[C---:B------:R-:W-:Y:S01]  /*9490*/  FFMA R22, R73.reuse, R93, R22 ;  /* 0x0000005d49167223 */ /* 0x040fe20000000016 */
[----:B------:R-:W-:Y:S01]  /*94a0*/  F2FP.SATFINITE.E4M3.F32.PACK_AB_MERGE_C R16, R16, R15, R17 ;  /* 0x0000000f1010723e */ /* 0x000fe20004807011 */
[C---:B------:R-:W-:Y:S01]  /*94b0*/  FFMA R23, R73.reuse, R98, R23 ;  /* 0x0000006249177223 */ /* 0x040fe20000000017 */
[C---:B------:R-:W-:Y:S01]  /*94c0*/  FFMA R24, R73.reuse, R95, R24 ;  /* 0x0000005f49187223 */ /* 0x040fe20000000018 */
[----:B------:R-:W-:Y:S01]  /*94d0*/  FMUL R32, R70, R37 ;  /* 0x0000002546207220 */ /* 0x000fe20000400000 */
[----:B------:R-:W-:Y:S01]  /*94e0*/  F2FP.SATFINITE.E4M3.F32.PACK_AB_MERGE_C R21, R22, R21, RZ ;  /* 0x000000151615723e */ /* 0x000fe200048070ff */
[C---:B------:R-:W-:Y:S01]  /*94f0*/  FMUL R25, R70.reuse, R30 ;  /* 0x0000001e46197220 */ /* 0x040fe20000400000 */
[C---:B------:R-:W-:Y:S01]  /*9500*/  FMUL R26, R70.reuse, R31 ;  /* 0x0000001f461a7220 */ /* 0x040fe20000400000 */
[----:B------:R-:W-:Y:S01]  /*9510*/  FMUL R31, R70, R36 ;  /* 0x00000024461f7220 */ /* 0x000fe20000400000 */
[----:B------:R-:W-:Y:S01]  /*9520*/  F2FP.SATFINITE.E4M3.F32.PACK_AB_MERGE_C R17, R20, R19, R21 ;  /* 0x000000131411723e */ /* 0x000fe20004807015 */
        /* <DEDUP_REMOVED lines=8> */
[----:B------:R-:W-:Y:S01]  /*95b0*/  FMUL R35, R70, R40 ;  /* 0x0000002846237220 */ /* 0x000fe20000400000 */
[C---:B------:R-:W-:Y:S01]  /*95c0*/  FFMA R29, R73.reuse, R104, R29 ;  /* 0x00000068491d7223 */ /* 0x040fe2000000001d */
[----:B------:R-:W-:Y:S01]  /*95d0*/  F2FP.SATFINITE.E4M3.F32.PACK_AB_MERGE_C R18, R24, R23, R18 ;  /* 0x000000171812723e */ /* 0x000fe20004807012 */
        /* <DEDUP_REMOVED lines=22> */
[C---:B------:R-:W-:Y:S01]  /*9740*/  FMUL R41, R70.reuse, R46 ;  /* 0x0000002e46297220 */ /* 0x040fe20000400000 */
[C---:B------:R-:W-:Y:S01]  /*9750*/  FMUL R42, R70.reuse, R47 ;  /* 0x0000002f462a7220 */ /* 0x040fe20000400000 */
        /* <DEDUP_REMOVED lines=8> */
[C---:B------:R-:W-:Y:S01]  /*97e0*/  FMUL R47, R70.reuse, R52 ;  /* 0x00000034462f7220 */ /* 0x040fe20000400000 */
[C---:B------:R-:W-:Y:S01]  /*97f0*/  FFMA R44, R73.reuse, R115, R44 ;  /* 0x00000073492c7223 */ /* 0x040fe2000000002c */
[C---:B------:R-:W-:Y:S01]  /*9800*/  FMUL R48, R70.reuse, R53 ;  /* 0x0000003546307220 */ /* 0x040fe20000400000 */
        /* <DEDUP_REMOVED lines=8> */
[C---:B------:R-:W-:Y:S01]  /*9890*/  FFMA R45, R73.reuse, R120, R45 ;  /* 0x00000078492d7223 */ /* 0x040fe2000000002d */
[C---:B------:R-:W-:Y:S01]  /*98a0*/  FMUL R59, R70.reuse, R64 ;  /* 0x00000040463b7220 */ /* 0x040fe20000400000 */
[C---:B------:R-:W-:Y:S01]  /*98b0*/  FMUL R60, R70.reuse, R65 ;  /* 0x00000041463c7220 */ /* 0x040fe20000400000 */
[C---:B------:R-:W-:Y:S01]  /*98c0*/  FMUL R61, R70.reuse, R66 ;  /* 0x00000042463d7220 */ /* 0x040fe20000400000 */
[----:B------:R-:W-:Y:S01]  /*98d0*/  FMUL R62, R70, R67 ;  /* 0x00000043463e7220 */ /* 0x000fe20000400000 */
[C---:B------:R-:W-:Y:S01]  /*98e0*/  FFMA R46, R73.reuse, R117, R46 ;  /* 0x00000075492e7223 */ /* 0x040fe2000000002e */
[----:B------:R-:W-:Y:S01]  /*98f0*/  F2FP.SATFINITE.E4M3.F32.PACK_AB_MERGE_C R64, R2, R0, R135 ;  /* 0x000000000240723e */ /* 0x000fe20004807087 */
[C---:B------:R-:W-:Y:S01]  /*9900*/  FFMA R47, R73.reuse, R122, R47 ;  /* 0x0000007a492f7223 */ /* 0x040fe2000000002f */
[----:B------:R-:W-:Y:S01]  /*9910*/  F2FP.SATFINITE.E4M3.F32.PACK_AB_MERGE_C R65, R4, R3, R5 ;  /* 0x000000030441723e */ /* 0x000fe20004807005 */
[C---:B------:R-:W-:Y:S01]  /*9920*/  FFMA R48, R73.reuse, R119, R48 ;  /* 0x0000007749307223 */ /* 0x040fe20000000030 */
[----:B------:R-:W-:Y:S01]  /*9930*/  F2FP.SATFINITE.E4M3.F32.PACK_AB_MERGE_C R66, R8, R7, R9 ;  /* 0x000000070842723e */ /* 0x000fe20004807009 */
[C---:B------:R-:W-:Y:S01]  /*9940*/  FFMA R49, R73.reuse, R124, R49 ;  /* 0x0000007c49317223 */ /* 0x040fe20000000031 */
[----:B------:R-:W-:Y:S01]  /*9950*/  F2FP.SATFINITE.E4M3.F32.PACK_AB_MERGE_C R67, R12, R11, R13 ;  /* 0x0000000b0c43723e */ /* 0x000fe2000480700d */
[----:B------:R-:W-:Y:S01]  /*9960*/  FMUL R53, R70, R58 ;  /* 0x0000003a46357220 */ /* 0x000fe20000400000 */
[C---:B------:R-:W-:Y:S01]  /*9970*/  FFMA R50, R73.reuse, R121, R50 ;  /* 0x0000007949327223 */ /* 0x040fe20000000032 */
[C---:B------:R-:W-:Y:S01]  /*9980*/  FFMA R51, R73.reuse, R126, R51 ;  /* 0x0000007e49337223 */ /* 0x040fe20000000033 */
[C---:B------:R-:W-:Y:S01]  /*9990*/  FFMA R52, R73.reuse, R123, R52 ;  /* 0x0000007b49347223 */ /* 0x040fe20000000034 */
[----:B------:R1:W-:Y:S01]  /*99a0*/  STS.128 [R137+UR44+0xa400], R64 ;  /* 0x00a4004089007988 */ /* 0x0003e20008000c2c */
[C---:B------:R-:W-:Y:S01]  /*99b0*/  FFMA R53, R73.reuse, R128, R53 ;  /* 0x0000008049357223 */ /* 0x040fe20000000035 */
[----:B------:R-:W-:Y:S01]  /*99c0*/  F2FP.SATFINITE.E4M3.F32.PACK_AB_MERGE_C R37, R38, R37, RZ ;  /* 0x000000252625723e */ /* 0x000fe200048070ff */
[C---:B------:R-:W-:Y:S01]  /*99d0*/  FFMA R54, R73.reuse, R125, R54 ;  /* 0x0000007d49367223 */ /* 0x040fe20000000036 */
[----:B------:R-:W-:Y:S01]  /*99e0*/  FMUL R58, R70, R63 ;  /* 0x0000003f463a7220 */ /* 0x000fe20000400000 */
[C---:B------:R-:W-:Y:S01]  /*99f0*/  FFMA R55, R73.reuse, R130, R55 ;  /* 0x0000008249377223 */ /* 0x040fe20000000037 */
[C---:B------:R-:W-:Y:S01]  /*9a00*/  FFMA R56, R73.reuse, R127, R56 ;  /* 0x0000007f49387223 */ /* 0x040fe20000000038 */
[C---:B------:R-:W-:Y:S01]  /*9a10*/  FFMA R57, R73.reuse, R132, R57 ;  /* 0x0000008449397223 */ /* 0x040fe20000000039 */
[----:B------:R1:W-:Y:S01]  /*9a20*/  STS.128 [R178+0xa010], R16 ;  /* 0x00a01010b2007388 */ /* 0x0003e20000000c00 */
[----:B------:R-:W-:Y:S01]  /*9a30*/  F2FP.SATFINITE.E4M3.F32.PACK_AB_MERGE_C R33, R36, R35, R37 ;  /* 0x000000232421723e */ /* 0x000fe20004807025 */
[C---:B------:R-:W-:Y:S01]  /*9a40*/  FFMA R58, R73.reuse, R129, R58 ;  /* 0x00000081493a7223 */ /* 0x040fe2000000003a */
[----:B------:R-:W-:Y:S01]  /*9a50*/  F2FP.SATFINITE.E4M3.F32.PACK_AB_MERGE_C R34, R42, R41, RZ ;  /* 0x000000292a22723e */ /* 0x000fe200048070ff */
[C---:B------:R-:W-:Y:S01]  /*9a60*/  FFMA R59, R73.reuse, R72, R59 ;  /* 0x00000048493b7223 */ /* 0x040fe2000000003b */
[----:B------:R-:W-:Y:S01]  /*9a70*/  F2FP.SATFINITE.E4M3.F32.PACK_AB_MERGE_C R35, R46, R45, RZ ;  /* 0x0000002d2e23723e */ /* 0x000fe200048070ff */
        /* <DEDUP_REMOVED lines=25> */
[----:B------:R-:W-:Y:S02]  /*9c10*/  UIADD3 UR4, UP0, UPT, UR62, 0x680, URZ ;  /* 0x000006803e047890 */ /* 0x000fe4000ff1e0ff */
[----:B------:R-:W-:Y:S02]  /*9c20*/  UIADD3 UR9, UPT, UPT, UR49, 0x40, URZ ;  /* 0x0000004031097890 */ /* 0x000fe4000fffe0ff */
[----:B------:R-:W-:Y:S02]  /*9c30*/  UIADD3 UR8, UPT, UPT, UR44, 0xa400, URZ ;  /* 0x0000a4002c087890 */ /* 0x000fe4000fffe0ff */
[----:B------:R-:W-:Y:S01]  /*9c40*/  UIADD3.X UR5, UPT, UPT, URZ, UR63, URZ, UP0, !UPT ;  /* 0x0000003fff057290 */ /* 0x000fe200087fe4ff */
[----:B------:R-:W-:Y:S01]  /*9c50*/  UMOV UR10, UR50 ;  /* 0x00000032000a7c82 */ /* 0x000fe20008000000 */
[----:B------:R-:W-:Y:S07]  /*9c60*/  UMOV UR11, UR36 ;  /* 0x00000024000b7c82 */ /* 0x000fee0008000000 */
[----:B------:R2:W-:Y:S01]  /*9c70*/  UTMASTG.3D [UR8], [UR4] ;  /* 0x00000008040073b5 */ /* 0x0005e20008010000 */
[----:B------:R0:W-:Y:S01]  /*9c80*/  UTMACMDFLUSH ;  /* 0x00000000000079b7 */ /* 0x0001e20000000000 */
[----:B--2---:R-:W-:Y:S04]  /*9c90*/  DEPBAR.LE SB0, 0x1 ;  /* 0x000080400000791a */ /* 0x004fe80000000000 */
.L_x_144:
[----:B------:R-:W-:Y:S05]  /*9ca0*/  BSYNC.RECONVERGENT B0 ;  /* 0x0000000000007941 */ /* 0x000fea0003800200 */
.L_x_143:
        /* <DEDUP_REMOVED lines=16> */
.L_x_148:
[----:B------:R-:W-:Y:S05]  /*9db0*/  BSYNC B0 ;  /* 0x0000000000007941 */ /* 0x000fea0003800000 */
.L_x_147:
        /* <DEDUP_REMOVED lines=20> */
.L_x_146:
[----:B------:R-:W-:Y:S05]  /*9f00*/  BSYNC B1 ;  /* 0x0000000000017941 */ /* 0x000fea0003800000 */
.L_x_145:
        /* <DEDUP_REMOVED lines=22> */
.L_x_151:
[----:B------:R-:W-:Y:S05]  /*a070*/  BSYNC.RECONVERGENT B6 ;  /* 0x0000000000067941 */ /* 0x000fea0003800200 */
.L_x_150:
        /* <DEDUP_REMOVED lines=276> */
[----:B------:R-:W-:Y:S02]  /*b1c0*/  UIADD3 UR4, UPT, UPT, UR44, 0x8400, URZ ;  /* 0x000084002c047890 */ /* 0x000fe4000fffe0ff */
[----:B------:R-:W-:Y:S01]  /*b1d0*/  UIADD3 UR9, UPT, UPT, UR49, 0x80, URZ ;  /* 0x0000008031097890 */ /* 0x000fe2000fffe0ff */
[----:B------:R-:W-:Y:S01]  /*b1e0*/  UMOV UR10, UR50 ;  /* 0x00000032000a7c82 */ /* 0x000fe20008000000 */
[----:B------:R-:W-:Y:S02]  /*b1f0*/  UMOV UR11, UR36 ;  /* 0x00000024000b7c82 */ /* 0x000fe40008000000 */
        /* <DEDUP_REMOVED lines=8> */
.L_x_153:
[----:B------:R-:W-:Y:S05]  /*b280*/  BSYNC.RECONVERGENT B0 ;  /* 0x0000000000007941 */ /* 0x000fea0003800200 */
.L_x_152:
        /* <DEDUP_REMOVED lines=16> */
.L_x_157:
[----:B------:R-:W-:Y:S05]  /*b390*/  BSYNC B0 ;  /* 0x0000000000007941 */ /* 0x000fea0003800000 */
.L_x_156:
        /* <DEDUP_REMOVED lines=20> */
.L_x_155:
[----:B------:R-:W-:Y:S05]  /*b4e0*/  BSYNC B1 ;  /* 0x0000000000017941 */ /* 0x000fea0003800000 */
.L_x_154:
[----:B------:R-:W-:Y:S05]  /*b4f0*/  VIADD R0, R71, 0xc0 ;  /* 0x000000c047007836 */ /* 0x000fea0000000000 */
        /* <DEDUP_REMOVED lines=20> */
.L_x_159:
[----:B------:R-:W-:Y:S01]  /*b640*/  ISETP.NE.AND P0, PT, R176, RZ, PT ;  /* 0x000000ffb000720c */ /* 0x000fe20003f05270 */
[----:B------:R-:W-:Y:S05]  /*b650*/  WARPSYNC.ALL ;  /* 0x0000000000007948 */ /* 0x000fea0003800000 */
[----:B------:R-:W-:Y:S01]  /*b660*/  R2UR UR4, R71 ;  /* 0x00000000470472ca */ /* 0x000fe200000e0000 */
[----:B------:R-:W-:Y:S01]  /*b670*/  BSSY.RECONVERGENT B0, `(.L_x_160) ;  /* 0x000011c000007945 */ /* 0x000fe20003800200 */
[----:B------:R-:W-:Y:S02]  /*b680*/  F2FP.F16.E4M3.UNPACK_B R11, R141 ;  /* 0x0000008dff0b723e */ /* 0x000fe400020006ff */
[----:B------:R-:W-:Y:S02]  /*b690*/  F2FP.F16.E4M3.UNPACK_B R10, R142 ;  /* 0x0000008eff0a723e */ /* 0x000fe400020006ff */
[----:B------:R-:W-:Y:S01]  /*b6a0*/  F2FP.F16.E4M3.UNPACK_B R9, R143 ;  /* 0x0000008fff09723e */ /* 0x000fe200020006ff */
[--C-:B------:R-:W-:Y:S01]  /*b6b0*/  HADD2.F32 R74, -RZ, R11.reuse.H0_H0 ;  /* 0x2000000bff4a7230 */ /* 0x100fe20000004100 */
[----:B------:R-:W-:Y:S01]  /*b6c0*/  F2FP.F16.E4M3.UNPACK_B R8, R144 ;  /* 0x00000090ff08723e */ /* 0x000fe200020006ff */
[----:B------:R-:W-:Y:S01]  /*b6d0*/  HADD2.F32 R76, -RZ, R11.H1_H1 ;  /* 0x3000000bff4c7230 */ /* 0x000fe20000004100 */
[----:B------:R-:W-:Y:S01]  /*b6e0*/  F2FP.F16.E4M3.UNPACK_B R7, R145 ;  /* 0x00000091ff07723e */ /* 0x000fe200020006ff */
[--C-:B------:R-:W-:Y:S01]  /*b6f0*/  HADD2.F32 R77, -RZ, R10.reuse.H0_H0 ;  /* 0x2000000aff4d7230 */ /* 0x100fe20000004100 */
[----:B------:R-:W-:Y:S01]  /*b700*/  F2FP.F16.E4M3.UNPACK_B R6, R146 ;  /* 0x00000092ff06723e */ /* 0x000fe200020006ff */
[----:B------:R-:W-:Y:S01]  /*b710*/  HADD2.F32 R80, -RZ, R10.H1_H1 ;  /* 0x3000000aff507230 */ /* 0x000fe20000004100 */
[----:B------:R-:W-:Y:S01]  /*b720*/  F2FP.F16.E4M3.UNPACK_B R5, R147 ;  /* 0x00000093ff05723e */ /* 0x000fe200020006ff */
[--C-:B------:R-:W-:Y:S01]  /*b730*/  HADD2.F32 R81, -RZ, R9.reuse.H0_H0 ;  /* 0x20000009ff517230 */ /* 0x100fe20000004100 */
[----:B-1----:R-:W-:Y:S01]  /*b740*/  F2FP.F16.E4M3.UNPACK_B R4, R148 ;  /* 0x00000094ff04723e */ /* 0x002fe200020006ff */
[----:B------:R-:W-:Y:S01]  /*b750*/  HADD2.F32 R83, -RZ, R9.H1_H1 ;  /* 0x30000009ff537230 */ /* 0x000fe20000004100 */
[-C--:B------:R-:W-:Y:S01]  /*b760*/  F2FP.F16.E4M3.UNPACK_B R2, R140.reuse ;  /* 0x0000008cff02723e */ /* 0x080fe200020006ff */
[--C-:B------:R-:W-:Y:S01]  /*b770*/  HADD2.F32 R86, -RZ, R8.reuse.H0_H0 ;  /* 0x20000008ff567230 */ /* 0x100fe20000004100 */
[----:B------:R-:W-:Y:S01]  /*b780*/  F2FP.F16.E4M3.UNPACK_B R140, R140.H1 ;  /* 0x0000008cff8c723e */ /* 0x000fe200030006ff */
[----:B------:R-:W-:Y:S01]  /*b790*/  HADD2.F32 R87, -RZ, R8.H1_H1 ;  /* 0x30000008ff577230 */ /* 0x000fe20000004100 */
[----:B------:R-:W-:Y:S01]  /*b7a0*/  F2FP.F16.E4M3.UNPACK_B R141, R141.H1 ;  /* 0x0000008dff8d723e */ /* 0x000fe200030006ff */
[--C-:B------:R-:W-:Y:S01]  /*b7b0*/  HADD2.F32 R90, -RZ, R7.reuse.H0_H0 ;  /* 0x20000007ff5a7230 */ /* 0x100fe20000004100 */
[----:B------:R-:W-:Y:S01]  /*b7c0*/  F2FP.F16.E4M3.UNPACK_B R142, R142.H1 ;  /* 0x0000008eff8e723e */ /* 0x000fe200030006ff */
[----:B------:R-:W-:Y:S01]  /*b7d0*/  HADD2.F32 R91, -RZ, R7.H1_H1 ;  /* 0x30000007ff5b7230 */ /* 0x000fe20000004100 */
[----:B------:R-:W-:Y:S01]  /*b7e0*/  F2FP.F16.E4M3.UNPACK_B R143, R143.H1 ;  /* 0x0000008fff8f723e */ /* 0x000fe200030006ff */
[--C-:B------:R-:W-:Y:S01]  /*b7f0*/  HADD2.F32 R94, -RZ, R6.reuse.H0_H0 ;  /* 0x20000006ff5e7230 */ /* 0x100fe20000004100 */
[----:B------:R-:W-:Y:S01]  /*b800*/  IADD3 R163, PT, PT, R163, 0x1e0, RZ ;  /* 0x000001e0a3a37810 */ /* 0x000fe20007ffe0ff */
[----:B------:R-:W-:Y:S01]  /*b810*/  HADD2.F32 R95, -RZ, R6.H1_H1 ;  /* 0x30000006ff5f7230 */ /* 0x000fe20000004100 */
[----:B------:R-:W-:Y:S01]  /*b820*/  F2FP.F16.E4M3.UNPACK_B R107, R149 ;  /* 0x00000095ff6b723e */ /* 0x000fe200020006ff */
[--C-:B------:R-:W-:Y:S01]  /*b830*/  HADD2.F32 R98, -RZ, R5.reuse.H0_H0 ;  /* 0x20000005ff627230 */ /* 0x100fe20000004100 */
[----:B------:R-:W-:Y:S01]  /*b840*/  LOP3.LUT R163, R163, 0xfefffff8, RZ, 0xc0, !PT ;  /* 0xfefffff8a3a37812 */ /* 0x000fe200078ec0ff */
[----:B------:R-:W-:Y:S01]  /*b850*/  HADD2.F32 R99, -RZ, R5.H1_H1 ;  /* 0x30000005ff637230 */ /* 0x000fe20000004100 */
[----:B------:R-:W-:Y:S01]  /*b860*/  F2FP.F16.E4M3.UNPACK_B R111, R150 ;  /* 0x00000096ff6f723e */ /* 0x000fe200020006ff */
[--C-:B------:R-:W-:Y:S01]  /*b870*/  HADD2.F32 R102, -RZ, R4.reuse.H0_H0 ;  /* 0x20000004ff667230 */ /* 0x100fe20000004100 */
[----:B------:R-:W-:Y:S01]  /*b880*/  F2FP.F16.E4M3.UNPACK_B R115, R151 ;  /* 0x00000097ff73723e */ /* 0x000fe200020006ff */
[----:B------:R-:W-:Y:S01]  /*b890*/  HADD2.F32 R103, -RZ, R4.H1_H1 ;  /* 0x30000004ff677230 */ /* 0x000fe20000004100 */
[----:B------:R-:W-:Y:S01]  /*b8a0*/  F2FP.F16.E4M3.UNPACK_B R119, R152 ;  /* 0x00000098ff77723e */ /* 0x000fe200020006ff */
[----:B------:R-:W1:Y:S01]  /*b8b0*/  LDTM.x64 R4, tmem[UR4+0xc0] ;  /* 0x0000c004000479ee */ /* 0x000e620008340000 */
[--C-:B------:R-:W-:Y:S01]  /*b8c0*/  HADD2.F32 R0, -RZ, R2.reuse.H0_H0 ;  /* 0x20000002ff007230 */ /* 0x100fe20000004100 */
[----:B------:R-:W-:Y:S01]  /*b8d0*/  NOP ;  /* 0x0000000000007918 */ /* 0x000fe20000000000 */
[----:B-1----:R1:W-:Y:S01]  /*b8e0*/  SYNCS.ARRIVE.TRANS64.RED.A1T0 RZ, [R163+URZ], RZ ;  /* 0x000000ffa3ff79a7 */ /* 0x0023e200081004ff */
[----:B------:R-:W-:Y:S01]  /*b8f0*/  HADD2.F32 R2, -RZ, R2.H1_H1 ;  /* 0x30000002ff027230 */ /* 0x000fe20000004100 */
[----:B------:R-:W-:Y:S01]  /*b900*/  F2FP.F16.E4M3.UNPACK_B R123, R153 ;  /* 0x00000099ff7b723e */ /* 0x000fe200020006ff */
[----:B------:R-:W-:Y:S01]  /*b910*/  HADD2.F32 R78, -RZ, R141.H1_H1 ;  /* 0x3000008dff4e7230 */ /* 0x000fe20000004100 */
[----:B------:R-:W-:Y:S01]  /*b920*/  F2FP.F16.E4M3.UNPACK_B R127, R154 ;  /* 0x0000009aff7f723e */ /* 0x000fe200020006ff */
[--C-:B------:R-:W-:Y:S01]  /*b930*/  HADD2.F32 R106, -RZ, R107.reuse.H0_H0 ;  /* 0x2000006bff6a7230 */ /* 0x100fe20000004100 */
[----:B------:R-:W-:Y:S01]  /*b940*/  F2FP.F16.E4M3.UNPACK_B R130, R155 ;  /* 0x0000009bff82723e */ /* 0x000fe200020006ff */
[----:B------:R-:W-:Y:S01]  /*b950*/  HADD2.F32 R107, -RZ, R107.H1_H1 ;  /* 0x3000006bff6b7230 */ /* 0x000fe20000004100 */
[----:B------:R-:W-:Y:S01]  /*b960*/  F2FP.F16.E4M3.UNPACK_B R144, R144.H1 ;  /* 0x00000090ff90723e */ /* 0x000fe200030006ff */
        /* <DEDUP_REMOVED lines=12> */
[C---:B------:R-:W-:Y:S01]  /*ba30*/  FMUL R4, R70.reuse, R4 ;  /* 0x0000000446047220 */ /* 0x040fe20000400000 */
[C---:B------:R-:W-:Y:S01]  /*ba40*/  FMUL R5, R70.reuse, R5 ;  /* 0x0000000546057220 */ /* 0x040fe20000400000 */
[--C-:B------:R-:W-:Y:S02]  /*ba50*/  HADD2.F32 R3, -RZ, R140.reuse.H0_H0 ;  /* 0x2000008cff037230 */ /* 0x100fe40000004100 */
        /* <DEDUP_REMOVED lines=9> */
[----:B------:R-:W-:Y:S02]  /*baf0*/  HADD2.F32 R122, -RZ, R123.H0_H0 ;  /* 0x2000007bff7a7230 */ /* 0x000fe40000004100 */
[C---:B------:R-:W-:Y:S01]  /*bb00*/  FMUL R6, R70.reuse, R6 ;  /* 0x0000000646067220 */ /* 0x040fe20000400000 */
[----:B------:R-:W-:Y:S02]  /*bb10*/  HADD2.F32 R72, -RZ, R140.H1_H1 ;  /* 0x3000008cff487230 */ /* 0x000fe40000004100 */
[C---:B------:R-:W-:Y:S01]  /*bb20*/  FMUL R7, R70.reuse, R7 ;  /* 0x0000000746077220 */ /* 0x040fe20000400000 */
[----:B------:R-:W-:Y:S02]  /*bb30*/  HADD2.F32 R75, -RZ, R141.H0_H0 ;  /* 0x2000008dff4b7230 */ /* 0x000fe40000004100 */
[C---:B------:R-:W-:Y:S01]  /*bb40*/  FFMA R6, R73.reuse, R3, R6 ;  /* 0x0000000349067223 */ /* 0x040fe20000000006 */
[----:B------:R-:W-:Y:S02]  /*bb50*/  HADD2.F32 R123, -RZ, R123.H1_H1 ;  /* 0x3000007bff7b7230 */ /* 0x000fe40000004100 */
[C---:B------:R-:W-:Y:S01]  /*bb60*/  FFMA R7, R73.reuse, R72, R7 ;  /* 0x0000004849077223 */ /* 0x040fe20000000007 */
[C---:B------:R-:W-:Y:S01]  /*bb70*/  FFMA R8, R73.reuse, R74, R8 ;  /* 0x0000004a49087223 */ /* 0x040fe20000000008 */
[----:B------:R-:W-:Y:S01]  /*bb80*/  FFMA R9, R73, R76, R9 ;  /* 0x0000004c49097223 */ /* 0x000fe20000000009 */
[--C-:B------:R-:W-:Y:S02]  /*bb90*/  HADD2.F32 R126, -RZ, R127.reuse.H0_H0 ;  /* 0x2000007fff7e7230 */ /* 0x100fe40000004100 */
[C---:B------:R-:W-:Y:S01]  /*bba0*/  FMUL R10, R70.reuse, R10 ;  /* 0x0000000a460a7220 */ /* 0x040fe20000400000 */
[----:B------:R-:W-:Y:S01]  /*bbb0*/  F2FP.SATFINITE.E4M3.F32.PACK_AB_MERGE_C R76, R7, R6, RZ ;  /* 0x00000006074c723e */ /* 0x000fe200048070ff */
[C---:B------:R-:W-:Y:S01]  /*bbc0*/  FMUL R7, R70.reuse, R20 ;  /* 0x0000001446077220 */ /* 0x040fe20000400000 */
[----:B------:R-:W-:Y:S02]  /*bbd0*/  HADD2.F32 R127, -RZ, R127.H1_H1 ;  /* 0x3000007fff7f7230 */ /* 0x000fe40000004100 */
[C---:B------:R-:W-:Y:S01]  /*bbe0*/  FFMA R10, R73.reuse, R75, R10 ;  /* 0x0000004b490a7223 */ /* 0x040fe2000000000a */
[----:B------:R-:W-:Y:S02]  /*bbf0*/  HADD2.F32 R72, -RZ, R130.H0_H0 ;  /* 0x20000082ff487230 */ /* 0x000fe40000004100 */
[C---:B------:R-:W-:Y:S01]  /*bc00*/  FMUL R11, R70.reuse, R11 ;  /* 0x0000000b460b7220 */ /* 0x040fe20000400000 */
[--C-:B------:R-:W-:Y:S02]  /*bc10*/  HADD2.F32 R79, -RZ, R142.reuse.H0_H0 ;  /* 0x2000008eff4f7230 */ /* 0x100fe40000004100 */
[C---:B------:R-:W-:Y:S01]  /*bc20*/  FMUL R14, R70.reuse, R14 ;  /* 0x0000000e460e7220 */ /* 0x040fe20000400000 */
[----:B------:R-:W-:Y:S02]  /*bc30*/  HADD2.F32 R82, -RZ, R142.H1_H1 ;  /* 0x3000008eff527230 */ /* 0x000fe40000004100 */
[C---:B------:R-:W-:Y:S01]  /*bc40*/  FFMA R11, R73.reuse, R78, R11 ;  /* 0x0000004e490b7223 */ /* 0x040fe2000000000b */
[C---:B------:R-:W-:Y:S01]  /*bc50*/  FFMA R12, R73.reuse, R77, R12 ;  /* 0x0000004d490c7223 */ /* 0x040fe2000000000c */
[C---:B------:R-:W-:Y:S01]  /*bc60*/  FFMA R13, R73.reuse, R80, R13 ;  /* 0x00000050490d7223 */ /* 0x040fe2000000000d */
[----:B------:R-:W-:Y:S01]  /*bc70*/  FFMA R14, R73, R79, R14 ;  /* 0x0000004f490e7223 */ /* 0x000fe2000000000e */
[----:B------:R-:W-:Y:S01]  /*bc80*/  HADD2.F32 R75, -RZ, R130.H1_H1 ;  /* 0x30000082ff4b7230 */ /* 0x000fe20000004100 */
[----:B------:R-:W-:Y:S01]  /*bc90*/  F2FP.SATFINITE.E4M3.F32.PACK_AB_MERGE_C R78, R11, R10, RZ ;  /* 0x0000000a0b4e723e */ /* 0x000fe200048070ff */
[C---:B------:R-:W-:Y:S01]  /*bca0*/  FMUL R10, R70.reuse, R21 ;  /* 0x00000015460a7220 */ /* 0x040fe20000400000 */
[C---:B------:R-:W-:Y:S01]  /*bcb0*/  FMUL R21, R70.reuse, R28 ;  /* 0x0000001c46157220 */ /* 0x040fe20000400000 */
        /* <DEDUP_REMOVED lines=8> */
[C---:B------:R-:W-:Y:S01]  /*bd40*/  FMUL R18, R70.reuse, R25 ;  /* 0x0000001946127220 */ /* 0x040fe20000400000 */
[----:B------:R-:W-:Y:S01]  /*bd50*/  F2FP.SATFINITE.E4M3.F32.PACK_AB_MERGE_C R14, R15, R14, RZ ;  /* 0x0000000e0f0e723e */ /* 0x000fe200048070ff */
        /* <DEDUP_REMOVED lines=8> */
[C---:B------:R-:W-:Y:S01]  /*bde0*/  FFMA R11, R73.reuse, R88, R11 ;  /* 0x00000058490b7223 */ /* 0x040fe2000000000b */
[----:B------:R-:W-:Y:S01]  /*bdf0*/  FMUL R22, R70, R29 ;  /* 0x0000001d46167220 */ /* 0x000fe20000400000 */
        /* <DEDUP_REMOVED lines=13> */
[----:B------:R-:W-:Y:S01]  /*bed0*/  FMUL R20, R70, R27 ;  /* 0x0000001b46147220 */ /* 0x000fe20000400000 */
[--C-:B------:R-:W-:Y:S01]  /*bee0*/  HADD2.F32 R96, -RZ, R146.reuse.H0_H0 ;  /* 0x20000092ff607230 */ /* 0x100fe20000004100 */
[----:B------:R-:W-:Y:S01]  /*bef0*/  F2FP.SATFINITE.E4M3.F32.PACK_AB_MERGE_C R16, R10, R7, R16 ;  /* 0x000000070a10723e */ /* 0x000fe20004807010 */
[----:B------:R-:W-:Y:S02]  /*bf00*/  HADD2.F32 R97, -RZ, R146.H1_H1 ;  /* 0x30000092ff617230 */ /* 0x000fe40000004100 */
        /* <DEDUP_REMOVED lines=28> */
[----:B------:R-:W-:Y:S01]  /*c0d0*/  F2FP.F16.E4M3.UNPACK_B R151, R151.H1 ;  /* 0x00000097ff97723e */ /* 0x000fe200030006ff */
[----:B------:R-:W-:Y:S01]  /*c0e0*/  FMUL R38, R70, R45 ;  /* 0x0000002d46267220 */ /* 0x000fe20000400000 */
[----:B------:R-:W-:Y:S01]  /*c0f0*/  F2FP.SATFINITE.E4M3.F32.PACK_AB_MERGE_C R19, R28, R27, RZ ;  /* 0x0000001b1c13723e */ /* 0x000fe200048070ff */
[----:B------:R-:W-:Y:S01]  /*c100*/  FFMA R31, R73, R104, R31 ;  /* 0x00000068491f7223 */ /* 0x000fe2000000001f */
[C---:B------:R-:W-:Y:S01]  /*c110*/  FMUL R45, R70.reuse, R52 ;  /* 0x00000034462d7220 */ /* 0x040fe20000400000 */
[C---:B------:R-:W-:Y:S01]  /*c120*/  FMUL R52, R70.reuse, R59 ;  /* 0x0000003b46347220 */ /* 0x040fe20000400000 */
[----:B------:R-:W-:Y:S01]  /*c130*/  F2FP.F16.E4M3.UNPACK_B R152, R152.H1 ;  /* 0x00000098ff98723e */ /* 0x000fe200030006ff */
[C---:B------:R-:W-:Y:S01]  /*c140*/  FMUL R59, R70.reuse, R66 ;  /* 0x00000042463b7220 */ /* 0x040fe20000400000 */
[----:B------:R-:W-:Y:S01]  /*c150*/  F2FP.SATFINITE.E4M3.F32.PACK_AB_MERGE_C R66, R13, R12, R14 ;  /* 0x0000000c0d42723e */ /* 0x000fe2000480700e */
        /* <DEDUP_REMOVED lines=11> */
[C---:B------:R-:W-:Y:S01]  /*c210*/  FFMA R35, R73.reuse, R108, R35 ;  /* 0x0000006c49237223 */ /* 0x040fe20000000023 */
[C---:B------:R-:W-:Y:S01]  /*c220*/  FMUL R36, R70.reuse, R43 ;  /* 0x0000002b46247220 */ /* 0x040fe20000400000 */
[--C-:B------:R-:W-:Y:S02]  /*c230*/  HADD2.F32 R112, -RZ, R150.reuse.H0_H0 ;  /* 0x20000096ff707230 */ /* 0x100fe40000004100 */
[C---:B------:R-:W-:Y:S01]  /*c240*/  FMUL R39, R70.reuse, R46 ;  /* 0x0000002e46277220 */ /* 0x040fe20000400000 */
        /* <DEDUP_REMOVED lines=13> */
[C---:B------:R-:W-:Y:S01]  /*c320*/  FMUL R46, R70.reuse, R53 ;  /* 0x00000035462e7220 */ /* 0x040fe20000400000 */
[--C-:B------:R-:W-:Y:S02]  /*c330*/  HADD2.F32 R120, -RZ, R152.reuse.H0_H0 ;  /* 0x20000098ff787230 */ /* 0x100fe40000004100 */
[C---:B------:R-:W-:Y:S01]  /*c340*/  FMUL R50, R70.reuse, R57 ;  /* 0x0000003946327220 */ /* 0x040fe20000400000 */
[C---:B------:R-:W-:Y:S01]  /*c350*/  FMUL R51, R70.reuse, R58 ;  /* 0x0000003a46337220 */ /* 0x040fe20000400000 */
[C---:B------:R-:W-:Y:S01]  /*c360*/  FMUL R53, R70.reuse, R60 ;  /* 0x0000003c46357220 */ /* 0x040fe20000400000 */
[C---:B------:R-:W-:Y:S01]  /*c370*/  FFMA R43, R73.reuse, R116, R43 ;  /* 0x00000074492b7223 */ /* 0x040fe2000000002b */
[----:B------:R-:W-:Y:S02]  /*c380*/  HADD2.F32 R121, -RZ, R152.H1_H1 ;  /* 0x30000098ff797230 */ /* 0x000fe40000004100 */
[C---:B------:R-:W-:Y:S01]  /*c390*/  FMUL R47, R70.reuse, R54 ;  /* 0x00000036462f7220 */ /* 0x040fe20000400000 */
[C---:B------:R-:W-:Y:S01]  /*c3a0*/  FMUL R57, R70.reuse, R64 ;  /* 0x0000004046397220 */ /* 0x040fe20000400000 */
[C---:B------:R-:W-:Y:S01]  /*c3b0*/  FMUL R58, R70.reuse, R65 ;  /* 0x00000041463a7220 */ /* 0x040fe20000400000 */
[C---:B------:R-:W-:Y:S01]  /*c3c0*/  FMUL R60, R70.reuse, R67 ;  /* 0x00000043463c7220 */ /* 0x040fe20000400000 */
[----:B------:R-:W-:Y:S01]  /*c3d0*/  FFMA R44, R73, R117, R44 ;  /* 0x00000075492c7223 */ /* 0x000fe2000000002c */
[C---:B------:R-:W-:Y:S01]  /*c3e0*/  FMUL R48, R70.reuse, R55 ;  /* 0x0000003746307220 */ /* 0x040fe20000400000 */
[----:B------:R-:W-:Y:S01]  /*c3f0*/  F2FP.SATFINITE.E4M3.F32.PACK_AB_MERGE_C R64, R5, R4, R76 ;  /* 0x000000040540723e */ /* 0x000fe2000480704c */
[----:B------:R-:W-:Y:S01]  /*c400*/  FFMA R45, R73, R118, R45 ;  /* 0x00000076492d7223 */ /* 0x000fe2000000002d */
[----:B------:R-:W-:Y:S01]  /*c410*/  F2FP.SATFINITE.E4M3.F32.PACK_AB_MERGE_C R65, R9, R8, R78 ;  /* 0x000000080941723e */ /* 0x000fe2000480704e */
[----:B------:R-:W-:Y:S01]  /*c420*/  FMUL R49, R70, R56 ;  /* 0x0000003846317220 */ /* 0x000fe20000400000 */
[----:B------:R-:W-:Y:S01]  /*c430*/  F2FP.SATFINITE.E4M3.F32.PACK_AB_MERGE_C R67, R2, R0, R3 ;  /* 0x000000000243723e */ /* 0x000fe20004807003 */
[C---:B------:R-:W-:Y:S01]  /*c440*/  FFMA R46, R73.reuse, R119, R46 ;  /* 0x00000077492e7223 */ /* 0x040fe2000000002e */
[----:B------:R-:W-:Y:S01]  /*c450*/  F2FP.F16.E4M3.UNPACK_B R154, R154.H1 ;  /* 0x0000009aff9a723e */ /* 0x000fe200030006ff */
[--C-:B------:R-:W-:Y:S02]  /*c460*/  HADD2.F32 R124, -RZ, R153.reuse.H0_H0 ;  /* 0x20000099ff7c7230 */ /* 0x100fe40000004100 */
[C---:B------:R-:W-:Y:S01]  /*c470*/  FFMA R47, R73.reuse, R120, R47 ;  /* 0x00000078492f7223 */ /* 0x040fe2000000002f */
[----:B------:R1:W-:Y:S01]  /*c480*/  STS.128 [R137+UR44+0xa400], R64 ;  /* 0x00a4004089007988 */ /* 0x0003e20008000c2c */
[----:B------:R-:W-:Y:S02]  /*c490*/  HADD2.F32 R125, -RZ, R153.H1_H1 ;  /* 0x30000099ff7d7230 */ /* 0x000fe40000004100 */
[C---:B------:R-:W-:Y:S01]  /*c4a0*/  FFMA R48, R73.reuse, R121, R48 ;  /* 0x0000007949307223 */ /* 0x040fe20000000030 */
[C---:B------:R-:W-:Y:S01]  /*c4b0*/  FFMA R49, R73.reuse, R122, R49 ;  /* 0x0000007a49317223 */ /* 0x040fe20000000031 */
[----:B------:R-:W-:Y:S01]  /*c4c0*/  F2FP.F16.E4M3.UNPACK_B R155, R155.H1 ;  /* 0x0000009bff9b723e */ /* 0x000fe200030006ff */
[C---:B------:R-:W-:Y:S01]  /*c4d0*/  FFMA R50, R73.reuse, R123, R50 ;  /* 0x0000007b49327223 */ /* 0x040fe20000000032 */
[----:B------:R-:W-:Y:S01]  /*c4e0*/  FMUL R54, R70, R61 ;  /* 0x0000003d46367220 */ /* 0x000fe20000400000 */
[--C-:B------:R-:W-:Y:S01]  /*c4f0*/  HADD2.F32 R128, -RZ, R154.reuse.H0_H0 ;  /* 0x2000009aff807230 */ /* 0x100fe20000004100 */
[----:B------:R1:W-:Y:S01]  /*c500*/  STS.128 [R178+0xa010], R16 ;  /* 0x00a01010b2007388 */ /* 0x0003e20000000c00 */
[----:B------:R-:W-:Y:S01]  /*c510*/  F2FP.SATFINITE.E4M3.F32.PACK_AB_MERGE_C R35, R36, R35, RZ ;  /* 0x000000232423723e */ /* 0x000fe200048070ff */
[C---:B------:R-:W-:Y:S01]  /*c520*/  FFMA R51, R73.reuse, R124, R51 ;  /* 0x0000007c49337223 */ /* 0x040fe20000000033 */
[----:B------:R-:W-:Y:S01]  /*c530*/  F2FP.SATFINITE.E4M3.F32.PACK_AB_MERGE_C R39, R40, R39, RZ ;  /* 0x000000272827723e */ /* 0x000fe200048070ff */
[----:B------:R-:W-:Y:S02]  /*c540*/  HADD2.F32 R129, -RZ, R154.H1_H1 ;  /* 0x3000009aff817230 */ /* 0x000fe40000004100 */
[C---:B------:R-:W-:Y:S01]  /*c550*/  FMUL R55, R70.reuse, R62 ;  /* 0x0000003e46377220 */ /* 0x040fe20000400000 */
[C---:B------:R-:W-:Y:S01]  /*c560*/  FFMA R52, R73.reuse, R125, R52 ;  /* 0x0000007d49347223 */ /* 0x040fe20000000034 */
[----:B------:R-:W-:Y:S01]  /*c570*/  FMUL R56, R70, R63 ;  /* 0x0000003f46387220 */ /* 0x000fe20000400000 */
[C---:B------:R-:W-:Y:S01]  /*c580*/  FFMA R53, R73.reuse, R126, R53 ;  /* 0x0000007e49357223 */ /* 0x040fe20000000035 */
[C---:B------:R-:W-:Y:S01]  /*c590*/  FFMA R54, R73.reuse, R127, R54 ;  /* 0x0000007f49367223 */ /* 0x040fe20000000036 */
[--C-:B------:R-:W-:Y:S02]  /*c5a0*/  HADD2.F32 R74, -RZ, R155.reuse.H0_H0 ;  /* 0x2000009bff4a7230 */ /* 0x100fe40000004100 */
[C---:B------:R-:W-:Y:S01]  /*c5b0*/  FFMA R55, R73.reuse, R128, R55 ;  /* 0x0000008049377223 */ /* 0x040fe20000000037 */
[----:B------:R-:W-:Y:S02]  /*c5c0*/  HADD2.F32 R131, -RZ, R155.H1_H1 ;  /* 0x3000009bff837230 */ /* 0x000fe40000004100 */
[C---:B------:R-:W-:Y:S01]  /*c5d0*/  FFMA R56, R73.reuse, R129, R56 ;  /* 0x0000008149387223 */ /* 0x040fe20000000038 */
[----:B------:R-:W-:Y:S01]  /*c5e0*/  F2FP.SATFINITE.E4M3.F32.PACK_AB_MERGE_C R43, R44, R43, RZ ;  /* 0x0000002b2c2b723e */ /* 0x000fe200048070ff */
[C---:B------:R-:W-:Y:S01]  /*c5f0*/  FFMA R57, R73.reuse, R72, R57 ;  /* 0x0000004849397223 */ /* 0x040fe20000000039 */
[C---:B------:R-:W-:Y:S01]  /*c600*/  FFMA R58, R73.reuse, R75, R58 ;  /* 0x0000004b493a7223 */ /* 0x040fe2000000003a */
[C---:B------:R-:W-:Y:S01]  /*c610*/  FFMA R59, R73.reuse, R74, R59 ;  /* 0x0000004a493b7223 */ /* 0x040fe2000000003b */
[----:B------:R-:W-:Y:S01]  /*c620*/  F2FP.SATFINITE.E4M3.F32.PACK_AB_MERGE_C R33, R34, R33, R35 ;  /* 0x000000212221723e */ /* 0x000fe20004807023 */
[----:B------:R-:W-:Y:S01]  /*c630*/  FFMA R60, R73, R131, R60 ;  /* 0x00000083493c7223 */ /* 0x000fe2000000003c */
[----:B------:R-:W-:Y:S02]  /*c640*/  F2FP.SATFINITE.E4M3.F32.PACK_AB_MERGE_C R32, R30, R29, R32 ;  /* 0x0000001d1e20723e */ /* 0x000fe40004807020 */
        /* <DEDUP_REMOVED lines=11> */
[----:B------:R-:W-:Y:S03]  /*c700*/  IADD3 R68, PT, PT, R68, 0x1, RZ ;  /* 0x0000000144447810 */ /* 0x000fe60007ffe0ff */
        /* <DEDUP_REMOVED lines=18> */
.L_x_161:
[----:B------:R-:W-:Y:S05]  /*c830*/  BSYNC.RECONVERGENT B0 ;  /* 0x0000000000007941 */ /* 0x000fea0003800200 */
.L_x_160:
[----:B------:R-:W-:Y:S01]  /*c840*/  R2UR UR5, R160 ;  /* 0x00000000a00572ca */ /* 0x000fe200000e0000 */
[----:B------:R-:W-:Y:S01]  /*c850*/  BAR.SYNC.DEFER_BLOCKING 0x1, 0x80 ;  /* 0x0042000000007b1d */ /* 0x000fe20000010000 */
[----:B------:R-:W-:Y:S01]  /*c860*/  R2UR UR4, R161 ;  /* 0x00000000a10472ca */ /* 0x000fe200000e0000 */
[----:B------:R-:W-:Y:S01]  /*c870*/  UISETP.NE.AND UP0, UPT, UR46, URZ, UPT ;  /* 0x000000ff2e00728c */ /* 0x000fe2000bf05270 */
[----:B------:R-:W-:Y:S02]  /*c880*/  ISETP.NE.AND P0, PT, R164, 0x2, PT ;  /* 0x00000002a400780c */ /* 0x000fe40003f05270 */
[----:B------:R-:W-:Y:S02]  /*c890*/  ISETP.NE.AND P1, PT, R68, 0x2, PT ;  /* 0x000000024400780c */ /* 0x000fe40003f25270 */
[----:B------:R-:W-:Y:S02]  /*c8a0*/  SEL R0, RZ, 0x1, P0 ;  /* 0x00000001ff007807 */ /* 0x000fe40000000000 */
[----:B------:R-:W-:Y:S02]  /*c8b0*/  SEL R3, RZ, 0x1, P1 ;  /* 0x00000001ff037807 */ /* 0x000fe40000800000 */
[----:B------:R-:W-:Y:S01]  /*c8c0*/  LOP3.LUT R169, R169, R0, RZ, 0x3c, !PT ;  /* 0x00000000a9a97212 */ /* 0x000fe200078e3cff */
[----:B------:R-:W-:Y:S01]  /*c8d0*/  UIADD3 UR30, UPT, UPT, UR37, UR5, URZ ;  /* 0x00000005251e7290 */ /* 0x000fe2000fffe0ff */
[----:B------:R-:W-:Y:S01]  /*c8e0*/  LOP3.LUT R170, R170, R3, RZ, 0x3c, !PT ;  /* 0x00000003aaaa7212 */ /* 0x000fe200078e3cff */
[----:B------:R-:W-:Y:S01]  /*c8f0*/  UIADD3 UR31, UPT, UPT, UR38, UR4, URZ ;  /* 0x00000004261f7290 */ /* 0x000fe2000fffe0ff */
[----:B------:R-:W-:Y:S02]  /*c900*/  SEL R164, R164, RZ, P0 ;  /* 0x000000ffa4a47207 */ /* 0x000fe40000000000 */
[----:B------:R-:W-:Y:S01]  /*c910*/  SEL R68, R68, RZ, P1 ;  /* 0x000000ff44447207 */ /* 0x000fe20000800000 */
[----:B------:R-:W-:Y:S01]  /*c920*/  UMOV UR36, UR59 ;  /* 0x0000003b00247c82 */ /* 0x000fe20008000000 */
[----:B------:R-:W-:Y:S07]  /*c930*/  BRA.U UP0, `(.L_x_162) ;  /* 0xffffff9900787547 */ /* 0x000fee000b83ffff */
[----:B------:R-:W-:Y:S05]  /*c940*/  EXIT ;  /* 0x000000000000794d */ /* 0x000fea0003800000 */
.L_x_25:
[----:B--2---:R2:W3:Y:S02]  /*c950*/  SYNCS.PHASECHK.TRANS64.TRYWAIT P0, [R3+URZ+0x200], R2 ;  /* 0x00020002030075a7 */ /* 0x0044e400080011ff */
[----:B---3--:R-:W-:Y:S05]  /*c960*/  @!P0 NANOSLEEP.SYNCS 0x989680 ;  /* 0x009896800000895d */ /* 0x008fea0003900000 */
[----:B------:R-:W3:Y:S02]  /*c970*/  @!P0 SYNCS.PHASECHK.TRANS64 P0, [R3+URZ+0x200], R2 ;  /* 0x00020002030085a7 */ /* 0x000ee400080010ff */
[----:B---3--:R-:W-:Y:S05]  /*c980*/  @!P0 BRA `(.L_x_25) ;  /* 0xfffffffc00f08947 */ /* 0x008fea000383ffff */
[----:B------:R-:W-:Y:S05]  /*c990*/  BRA `(.L_x_163) ;  /* 0xffffff5000d07947 */ /* 0x000fea000383ffff */
.L_x_28:
[----:B-1----:R-:W-:-:S07]  /*c9a0*/  MOV R0, UR33 ;  /* 0x0000002100007c02 */ /* 0x002fce0008000f00 */
.L_x_164:
[----:B-1----:R1:W2:Y:S02]  /*c9b0*/  SYNCS.PHASECHK.TRANS64.TRYWAIT P0, [R0+URZ+0xb0], R3 ;  /* 0x0000b003000075a7 */ /* 0x0022a400080011ff */
[----:B--2---:R-:W-:Y:S05]  /*c9c0*/  @!P0 NANOSLEEP.SYNCS 0x989680 ;  /* 0x009896800000895d */ /* 0x004fea0003900000 */
[----:B------:R-:W2:Y:S02]  /*c9d0*/  @!P0 SYNCS.PHASECHK.TRANS64 P0, [R0+URZ+0xb0], R3 ;  /* 0x0000b003000085a7 */ /* 0x000ea400080010ff */
[----:B--2---:R-:W-:Y:S05]  /*c9e0*/  @!P0 BRA `(.L_x_164) ;  /* 0xfffffffc00f08947 */ /* 0x004fea000383ffff */
[----:B------:R-:W-:Y:S05]  /*c9f0*/  BRA `(.L_x_27) ;  /* 0xffffff5400247947 */ /* 0x000fea000383ffff */
.L_x_35:
[----:B-1----:R-:W-:-:S07]  /*ca00*/  MOV R0, UR17 ;  /* 0x0000001100007c02 */ /* 0x002fce0008000f00 */
.L_x_165:
[----:B-1----:R1:W2:Y:S02]  /*ca10*/  SYNCS.PHASECHK.TRANS64.TRYWAIT P0, [R0+URZ+0xb0], R3 ;  /* 0x0000b003000075a7 */ /* 0x0022a400080011ff */
[----:B--2---:R-:W-:Y:S05]  /*ca20*/  @!P0 NANOSLEEP.SYNCS 0x989680 ;  /* 0x009896800000895d */ /* 0x004fea0003900000 */
[----:B------:R-:W2:Y:S02]  /*ca30*/  @!P0 SYNCS.PHASECHK.TRANS64 P0, [R0+URZ+0xb0], R3 ;  /* 0x0000b003000085a7 */ /* 0x000ea400080010ff */
[----:B--2---:R-:W-:Y:S05]  /*ca40*/  @!P0 BRA `(.L_x_165) ;  /* 0xfffffffc00f08947 */ /* 0x004fea000383ffff */
[----:B------:R-:W-:Y:S05]  /*ca50*/  BRA `(.L_x_34) ;  /* 0xffffff5400e47947 */ /* 0x000fea000383ffff */
.L_x_40:
[----:B-1----:R1:W2:Y:S02]  /*ca60*/  SYNCS.PHASECHK.TRANS64.TRYWAIT P0, [R3+URZ+0x1b0], R0 ;  /* 0x0001b000030075a7 */ /* 0x0022a400080011ff */
[----:B--2---:R-:W-:Y:S05]  /*ca70*/  @!P0 NANOSLEEP.SYNCS 0x989680 ;  /* 0x009896800000895d */ /* 0x004fea0003900000 */
[----:B------:R-:W2:Y:S02]  /*ca80*/  @!P0 SYNCS.PHASECHK.TRANS64 P0, [R3+URZ+0x1b0], R0 ;  /* 0x0001b000030085a7 */ /* 0x000ea400080010ff */
[----:B--2---:R-:W-:Y:S05]  /*ca90*/  @!P0 BRA `(.L_x_40) ;  /* 0xfffffffc00f08947 */ /* 0x004fea000383ffff */
[----:B------:R-:W-:Y:S05]  /*caa0*/  BRA `(.L_x_166) ;  /* 0xffffff58008c7947 */ /* 0x000fea000383ffff */
.L_x_44:
[----:B-1----:R-:W-:-:S07]  /*cab0*/  MOV R0, UR4 ;  /* 0x0000000400007c02 */ /* 0x002fce0008000f00 */
.L_x_167:
[----:B-1----:R1:W2:Y:S02]  /*cac0*/  SYNCS.PHASECHK.TRANS64.TRYWAIT P0, [R0+URZ], R3 ;  /* 0x00000003000075a7 */ /* 0x0022a400080011ff */
[----:B--2---:R-:W-:Y:S05]  /*cad0*/  @!P0 NANOSLEEP.SYNCS 0x989680 ;  /* 0x009896800000895d */ /* 0x004fea0003900000 */
[----:B------:R-:W2:Y:S02]  /*cae0*/  @!P0 SYNCS.PHASECHK.TRANS64 P0, [R0+URZ], R3 ;  /* 0x00000003000085a7 */ /* 0x000ea400080010ff */
[----:B--2---:R-:W-:Y:S05]  /*caf0*/  @!P0 BRA `(.L_x_167) ;  /* 0xfffffffc00f08947 */ /* 0x004fea000383ffff */
[----:B------:R-:W-:Y:S05]  /*cb00*/  BRA `(.L_x_168) ;  /* 0xffffff6000387947 */ /* 0x000fea000383ffff */
.L_x_45:
[----:B------:R-:W-:-:S07]  /*cb10*/  MOV R0, UR5 ;  /* 0x0000000500007c02 */ /* 0x000fce0008000f00 */
.L_x_169:
[----:B-1----:R1:W2:Y:S02]  /*cb20*/  SYNCS.PHASECHK.TRANS64.TRYWAIT P0, [R0+URZ], R3 ;  /* 0x00000003000075a7 */ /* 0x0022a400080011ff */
[----:B--2---:R-:W-:Y:S05]  /*cb30*/  @!P0 NANOSLEEP.SYNCS 0x989680 ;  /* 0x009896800000895d */ /* 0x004fea0003900000 */
[----:B------:R-:W2:Y:S02]  /*cb40*/  @!P0 SYNCS.PHASECHK.TRANS64 P0, [R0+URZ], R3 ;  /* 0x00000003000085a7 */ /* 0x000ea400080010ff */
[----:B--2---:R-:W-:Y:S05]  /*cb50*/  @!P0 BRA `(.L_x_169) ;  /* 0xfffffffc00f08947 */ /* 0x004fea000383ffff */
[----:B------:R-:W-:Y:S05]  /*cb60*/  BRA `(.L_x_170) ;  /* 0xffffff6000447947 */ /* 0x000fea000383ffff */
.L_x_46:
[----:B------:R-:W-:-:S07]  /*cb70*/  MOV R0, UR5 ;  /* 0x0000000500007c02 */ /* 0x000fce0008000f00 */
.L_x_171:
[----:B-1----:R1:W2:Y:S02]  /*cb80*/  SYNCS.PHASECHK.TRANS64.TRYWAIT P0, [R0+URZ], R3 ;  /* 0x00000003000075a7 */ /* 0x0022a400080011ff */
[----:B--2---:R-:W-:Y:S05]  /*cb90*/  @!P0 NANOSLEEP.SYNCS 0x989680 ;  /* 0x009896800000895d */ /* 0x004fea0003900000 */
[----:B------:R-:W2:Y:S02]  /*cba0*/  @!P0 SYNCS.PHASECHK.TRANS64 P0, [R0+URZ], R3 ;  /* 0x00000003000085a7 */ /* 0x000ea400080010ff */
[----:B--2---:R-:W-:Y:S05]  /*cbb0*/  @!P0 BRA `(.L_x_171) ;  /* 0xfffffffc00f08947 */ /* 0x004fea000383ffff */
[----:B------:R-:W-:Y:S05]  /*cbc0*/  BRA `(.L_x_172) ;  /* 0xffffff6000507947 */ /* 0x000fea000383ffff */
.L_x_47:
[----:B------:R-:W-:-:S07]  /*cbd0*/  MOV R0, UR5 ;  /* 0x0000000500007c02 */ /* 0x000fce0008000f00 */
.L_x_173:
[----:B-1----:R1:W2:Y:S02]  /*cbe0*/  SYNCS.PHASECHK.TRANS64.TRYWAIT P0, [R0+URZ], R3 ;  /* 0x00000003000075a7 */ /* 0x0022a400080011ff */
[----:B--2---:R-:W-:Y:S05]  /*cbf0*/  @!P0 NANOSLEEP.SYNCS 0x989680 ;  /* 0x009896800000895d */ /* 0x004fea0003900000 */
[----:B------:R-:W2:Y:S02]  /*cc00*/  @!P0 SYNCS.PHASECHK.TRANS64 P0, [R0+URZ], R3 ;  /* 0x00000003000085a7 */ /* 0x000ea400080010ff */
[----:B--2---:R-:W-:Y:S05]  /*cc10*/  @!P0 BRA `(.L_x_173) ;  /* 0xfffffffc00f08947 */ /* 0x004fea000383ffff */
[----:B------:R-:W-:Y:S05]  /*cc20*/  BRA `(.L_x_174) ;  /* 0xffffff60005c7947 */ /* 0x000fea000383ffff */
.L_x_48:
[----:B------:R-:W-:-:S07]  /*cc30*/  MOV R0, UR5 ;  /* 0x0000000500007c02 */ /* 0x000fce0008000f00 */
.L_x_175:
[----:B-1----:R1:W2:Y:S02]  /*cc40*/  SYNCS.PHASECHK.TRANS64.TRYWAIT P0, [R0+URZ], R3 ;  /* 0x00000003000075a7 */ /* 0x0022a400080011ff */
[----:B--2---:R-:W-:Y:S05]  /*cc50*/  @!P0 NANOSLEEP.SYNCS 0x989680 ;  /* 0x009896800000895d */ /* 0x004fea0003900000 */
[----:B------:R-:W2:Y:S02]  /*cc60*/  @!P0 SYNCS.PHASECHK.TRANS64 P0, [R0+URZ], R3 ;  /* 0x00000003000085a7 */ /* 0x000ea400080010ff */
[----:B--2---:R-:W-:Y:S05]  /*cc70*/  @!P0 BRA `(.L_x_175) ;  /* 0xfffffffc00f08947 */ /* 0x004fea000383ffff */
[----:B------:R-:W-:Y:S05]  /*cc80*/  BRA `(.L_x_176) ;  /* 0xffffff6000687947 */ /* 0x000fea000383ffff */
.L_x_49:
[----:B------:R-:W-:-:S07]  /*cc90*/  MOV R0, UR5 ;  /* 0x0000000500007c02 */ /* 0x000fce0008000f00 */
.L_x_177:
[----:B-1----:R1:W2:Y:S02]  /*cca0*/  SYNCS.PHASECHK.TRANS64.TRYWAIT P0, [R0+URZ], R3 ;  /* 0x00000003000075a7 */ /* 0x0022a400080011ff */
[----:B--2---:R-:W-:Y:S05]  /*ccb0*/  @!P0 NANOSLEEP.SYNCS 0x989680 ;  /* 0x009896800000895d */ /* 0x004fea0003900000 */
[----:B------:R-:W2:Y:S02]  /*ccc0*/  @!P0 SYNCS.PHASECHK.TRANS64 P0, [R0+URZ], R3 ;  /* 0x00000003000085a7 */ /* 0x000ea400080010ff */
[----:B--2---:R-:W-:Y:S05]  /*ccd0*/  @!P0 BRA `(.L_x_177) ;  /* 0xfffffffc00f08947 */ /* 0x004fea000383ffff */
[----:B------:R-:W-:Y:S05]  /*cce0*/  BRA `(.L_x_178) ;  /* 0xffffff6000747947 */ /* 0x000fea000383ffff */
.L_x_50:
[----:B------:R-:W-:-:S07]  /*ccf0*/  MOV R0, UR5 ;  /* 0x0000000500007c02 */ /* 0x000fce0008000f00 */
.L_x_179:
[----:B-1----:R1:W2:Y:S02]  /*cd00*/  SYNCS.PHASECHK.TRANS64.TRYWAIT P0, [R0+URZ], R3 ;  /* 0x00000003000075a7 */ /* 0x0022a400080011ff */
[----:B--2---:R-:W-:Y:S05]  /*cd10*/  @!P0 NANOSLEEP.SYNCS 0x989680 ;  /* 0x009896800000895d */ /* 0x004fea0003900000 */
[----:B------:R-:W2:Y:S02]  /*cd20*/  @!P0 SYNCS.PHASECHK.TRANS64 P0, [R0+URZ], R3 ;  /* 0x00000003000085a7 */ /* 0x000ea400080010ff */
[----:B--2---:R-:W-:Y:S05]  /*cd30*/  @!P0 BRA `(.L_x_179) ;  /* 0xfffffffc00f08947 */ /* 0x004fea000383ffff */
[----:B------:R-:W-:Y:S05]  /*cd40*/  BRA `(.L_x_180) ;  /* 0xffffff6000807947 */ /* 0x000fea000383ffff */
.L_x_51:
[----:B------:R-:W-:-:S07]  /*cd50*/  MOV R0, UR5 ;  /* 0x0000000500007c02 */ /* 0x000fce0008000f00 */
.L_x_181:
[----:B-1----:R1:W2:Y:S02]  /*cd60*/  SYNCS.PHASECHK.TRANS64.TRYWAIT P0, [R0+URZ], R3 ;  /* 0x00000003000075a7 */ /* 0x0022a400080011ff */
[----:B--2---:R-:W-:Y:S05]  /*cd70*/  @!P0 NANOSLEEP.SYNCS 0x989680 ;  /* 0x009896800000895d */ /* 0x004fea0003900000 */
[----:B------:R-:W2:Y:S02]  /*cd80*/  @!P0 SYNCS.PHASECHK.TRANS64 P0, [R0+URZ], R3 ;  /* 0x00000003000085a7 */ /* 0x000ea400080010ff */
[----:B--2---:R-:W-:Y:S05]  /*cd90*/  @!P0 BRA `(.L_x_181) ;  /* 0xfffffffc00f08947 */ /* 0x004fea000383ffff */
[----:B------:R-:W-:Y:S05]  /*cda0*/  BRA `(.L_x_182) ;  /* 0xffffff60008c7947 */ /* 0x000fea000383ffff */
.L_x_52:
[----:B------:R-:W-:-:S07]  /*cdb0*/  MOV R0, UR5 ;  /* 0x0000000500007c02 */ /* 0x000fce0008000f00 */
.L_x_183:
[----:B-1----:R1:W2:Y:S02]  /*cdc0*/  SYNCS.PHASECHK.TRANS64.TRYWAIT P0, [R0+URZ], R3 ;  /* 0x00000003000075a7 */ /* 0x0022a400080011ff */
[----:B--2---:R-:W-:Y:S05]  /*cdd0*/  @!P0 NANOSLEEP.SYNCS 0x989680 ;  /* 0x009896800000895d */ /* 0x004fea0003900000 */
[----:B------:R-:W2:Y:S02]  /*cde0*/  @!P0 SYNCS.PHASECHK.TRANS64 P0, [R0+URZ], R3 ;  /* 0x00000003000085a7 */ /* 0x000ea400080010ff */
[----:B--2---:R-:W-:Y:S05]  /*cdf0*/  @!P0 BRA `(.L_x_183) ;  /* 0xfffffffc00f08947 */ /* 0x004fea000383ffff */
[----:B------:R-:W-:Y:S05]  /*ce00*/  BRA `(.L_x_184) ;  /* 0xffffff6000987947 */ /* 0x000fea000383ffff */
.L_x_53:
[----:B------:R-:W-:-:S07]  /*ce10*/  MOV R0, UR5 ;  /* 0x0000000500007c02 */ /* 0x000fce0008000f00 */
.L_x_185:
[----:B-1----:R1:W2:Y:S02]  /*ce20*/  SYNCS.PHASECHK.TRANS64.TRYWAIT P0, [R0+URZ], R3 ;  /* 0x00000003000075a7 */ /* 0x0022a400080011ff */
[----:B--2---:R-:W-:Y:S05]  /*ce30*/  @!P0 NANOSLEEP.SYNCS 0x989680 ;  /* 0x009896800000895d */ /* 0x004fea0003900000 */
[----:B------:R-:W2:Y:S02]  /*ce40*/  @!P0 SYNCS.PHASECHK.TRANS64 P0, [R0+URZ], R3 ;  /* 0x00000003000085a7 */ /* 0x000ea400080010ff */
[----:B--2---:R-:W-:Y:S05]  /*ce50*/  @!P0 BRA `(.L_x_185) ;  /* 0xfffffffc00f08947 */ /* 0x004fea000383ffff */
[----:B------:R-:W-:Y:S05]  /*ce60*/  BRA `(.L_x_186) ;  /* 0xffffff6000a47947 */ /* 0x000fea000383ffff */
.L_x_54:
[----:B------:R-:W-:-:S07]  /*ce70*/  MOV R0, UR5 ;  /* 0x0000000500007c02 */ /* 0x000fce0008000f00 */
.L_x_187:
[----:B-1----:R1:W2:Y:S02]  /*ce80*/  SYNCS.PHASECHK.TRANS64.TRYWAIT P0, [R0+URZ], R3 ;  /* 0x00000003000075a7 */ /* 0x0022a400080011ff */
[----:B--2---:R-:W-:Y:S05]  /*ce90*/  @!P0 NANOSLEEP.SYNCS 0x989680 ;  /* 0x009896800000895d */ /* 0x004fea0003900000 */
[----:B------:R-:W2:Y:S02]  /*cea0*/  @!P0 SYNCS.PHASECHK.TRANS64 P0, [R0+URZ], R3 ;  /* 0x00000003000085a7 */ /* 0x000ea400080010ff */
[----:B--2---:R-:W-:Y:S05]  /*ceb0*/  @!P0 BRA `(.L_x_187) ;  /* 0xfffffffc00f08947 */ /* 0x004fea000383ffff */
[----:B------:R-:W-:Y:S05]  /*cec0*/  BRA `(.L_x_188) ;  /* 0xffffff6000b07947 */ /* 0x000fea000383ffff */
.L_x_55:
[----:B------:R-:W-:-:S07]  /*ced0*/  MOV R0, UR5 ;  /* 0x0000000500007c02 */ /* 0x000fce0008000f00 */
.L_x_189:
[----:B-1----:R1:W2:Y:S02]  /*cee0*/  SYNCS.PHASECHK.TRANS64.TRYWAIT P0, [R0+URZ], R3 ;  /* 0x00000003000075a7 */ /* 0x0022a400080011ff */
[----:B--2---:R-:W-:Y:S05]  /*cef0*/  @!P0 NANOSLEEP.SYNCS 0x989680 ;  /* 0x009896800000895d */ /* 0x004fea0003900000 */
[----:B------:R-:W2:Y:S02]  /*cf00*/  @!P0 SYNCS.PHASECHK.TRANS64 P0, [R0+URZ], R3 ;  /* 0x00000003000085a7 */ /* 0x000ea400080010ff */
[----:B--2---:R-:W-:Y:S05]  /*cf10*/  @!P0 BRA `(.L_x_189) ;  /* 0xfffffffc00f08947 */ /* 0x004fea000383ffff */
[----:B------:R-:W-:Y:S05]  /*cf20*/  BRA `(.L_x_190) ;  /* 0xffffff6000bc7947 */ /* 0x000fea000383ffff */
.L_x_56:
[----:B------:R-:W-:-:S07]  /*cf30*/  MOV R0, UR5 ;  /* 0x0000000500007c02 */ /* 0x000fce0008000f00 */
.L_x_191:
[----:B-1----:R1:W2:Y:S02]  /*cf40*/  SYNCS.PHASECHK.TRANS64.TRYWAIT P0, [R0+URZ], R3 ;  /* 0x00000003000075a7 */ /* 0x0022a400080011ff */
[----:B--2---:R-:W-:Y:S05]  /*cf50*/  @!P0 NANOSLEEP.SYNCS 0x989680 ;  /* 0x009896800000895d */ /* 0x004fea0003900000 */
[----:B------:R-:W2:Y:S02]  /*cf60*/  @!P0 SYNCS.PHASECHK.TRANS64 P0, [R0+URZ], R3 ;  /* 0x00000003000085a7 */ /* 0x000ea400080010ff */
[----:B--2---:R-:W-:Y:S05]  /*cf70*/  @!P0 BRA `(.L_x_191) ;  /* 0xfffffffc00f08947 */ /* 0x004fea000383ffff */
[----:B------:R-:W-:Y:S05]  /*cf80*/  BRA `(.L_x_192) ;  /* 0xffffff6000c87947 */ /* 0x000fea000383ffff */
.L_x_57:
[----:B------:R-:W-:-:S07]  /*cf90*/  MOV R0, UR5 ;  /* 0x0000000500007c02 */ /* 0x000fce0008000f00 */
.L_x_193:
[----:B-1----:R1:W2:Y:S02]  /*cfa0*/  SYNCS.PHASECHK.TRANS64.TRYWAIT P0, [R0+URZ], R3 ;  /* 0x00000003000075a7 */ /* 0x0022a400080011ff */
[----:B--2---:R-:W-:Y:S05]  /*cfb0*/  @!P0 NANOSLEEP.SYNCS 0x989680 ;  /* 0x009896800000895d */ /* 0x004fea0003900000 */
[----:B------:R-:W2:Y:S02]  /*cfc0*/  @!P0 SYNCS.PHASECHK.TRANS64 P0, [R0+URZ], R3 ;  /* 0x00000003000085a7 */ /* 0x000ea400080010ff */
[----:B--2---:R-:W-:Y:S05]  /*cfd0*/  @!P0 BRA `(.L_x_193) ;  /* 0xfffffffc00f08947 */ /* 0x004fea000383ffff */
[----:B------:R-:W-:Y:S05]  /*cfe0*/  BRA `(.L_x_194) ;  /* 0xffffff6000d47947 */ /* 0x000fea000383ffff */
.L_x_58:
[----:B------:R-:W-:-:S07]  /*cff0*/  MOV R0, UR5 ;  /* 0x0000000500007c02 */ /* 0x000fce0008000f00 */
.L_x_195:
[----:B-1----:R1:W2:Y:S02]  /*d000*/  SYNCS.PHASECHK.TRANS64.TRYWAIT P0, [R0+URZ], R3 ;  /* 0x00000003000075a7 */ /* 0x0022a400080011ff */
[----:B--2---:R-:W-:Y:S05]  /*d010*/  @!P0 NANOSLEEP.SYNCS 0x989680 ;  /* 0x009896800000895d */ /* 0x004fea0003900000 */
[----:B------:R-:W2:Y:S02]  /*d020*/  @!P0 SYNCS.PHASECHK.TRANS64 P0, [R0+URZ], R3 ;  /* 0x00000003000085a7 */ /* 0x000ea400080010ff */
[----:B--2---:R-:W-:Y:S05]  /*d030*/  @!P0 BRA `(.L_x_195) ;  /* 0xfffffffc00f08947 */ /* 0x004fea000383ffff */
[----:B------:R-:W-:Y:S05]  /*d040*/  BRA `(.L_x_196) ;  /* 0xffffff6000e07947 */ /* 0x000fea000383ffff */
.L_x_59:
[----:B------:R-:W-:-:S07]  /*d050*/  MOV R0, UR5 ;  /* 0x0000000500007c02 */ /* 0x000fce0008000f00 */
.L_x_197:
[----:B-1----:R1:W2:Y:S02]  /*d060*/  SYNCS.PHASECHK.TRANS64.TRYWAIT P0, [R0+URZ], R3 ;  /* 0x00000003000075a7 */ /* 0x0022a400080011ff */
[----:B--2---:R-:W-:Y:S05]  /*d070*/  @!P0 NANOSLEEP.SYNCS 0x989680 ;  /* 0x009896800000895d */ /* 0x004fea0003900000 */
[----:B------:R-:W2:Y:S02]  /*d080*/  @!P0 SYNCS.PHASECHK.TRANS64 P0, [R0+URZ], R3 ;  /* 0x00000003000085a7 */ /* 0x000ea400080010ff */
[----:B--2---:R-:W-:Y:S05]  /*d090*/  @!P0 BRA `(.L_x_197) ;  /* 0xfffffffc00f08947 */ /* 0x004fea000383ffff */
[----:B------:R-:W-:Y:S05]  /*d0a0*/  BRA `(.L_x_198) ;  /* 0xffffff6000ec7947 */ /* 0x000fea000383ffff */
.L_x_60:
[----:B------:R-:W-:-:S07]  /*d0b0*/  MOV R0, UR5 ;  /* 0x0000000500007c02 */ /* 0x000fce0008000f00 */
.L_x_199:
[----:B-1----:R1:W2:Y:S02]  /*d0c0*/  SYNCS.PHASECHK.TRANS64.TRYWAIT P0, [R0+URZ], R3 ;  /* 0x00000003000075a7 */ /* 0x0022a400080011ff */
[----:B--2---:R-:W-:Y:S05]  /*d0d0*/  @!P0 NANOSLEEP.SYNCS 0x989680 ;  /* 0x009896800000895d */ /* 0x004fea0003900000 */
[----:B------:R-:W2:Y:S02]  /*d0e0*/  @!P0 SYNCS.PHASECHK.TRANS64 P0, [R0+URZ], R3 ;  /* 0x00000003000085a7 */ /* 0x000ea400080010ff */
[----:B--2---:R-:W-:Y:S05]  /*d0f0*/  @!P0 BRA `(.L_x_199) ;  /* 0xfffffffc00f08947 */ /* 0x004fea000383ffff */
[----:B------:R-:W-:Y:S05]  /*d100*/  BRA `(.L_x_200) ;  /* 0xffffff6000f87947 */ /* 0x000fea000383ffff */
.L_x_61:
[----:B------:R-:W-:-:S07]  /*d110*/  MOV R0, UR5 ;  /* 0x0000000500007c02 */ /* 0x000fce0008000f00 */
.L_x_201:
[----:B-1----:R1:W2:Y:S02]  /*d120*/  SYNCS.PHASECHK.TRANS64.TRYWAIT P0, [R0+URZ], R3 ;  /* 0x00000003000075a7 */ /* 0x0022a400080011ff */
[----:B--2---:R-:W-:Y:S05]  /*d130*/  @!P0 NANOSLEEP.SYNCS 0x989680 ;  /* 0x009896800000895d */ /* 0x004fea0003900000 */
[----:B------:R-:W2:Y:S02]  /*d140*/  @!P0 SYNCS.PHASECHK.TRANS64 P0, [R0+URZ], R3 ;  /* 0x00000003000085a7 */ /* 0x000ea400080010ff */
[----:B--2---:R-:W-:Y:S05]  /*d150*/  @!P0 BRA `(.L_x_201) ;  /* 0xfffffffc00f08947 */ /* 0x004fea000383ffff */
[----:B------:R-:W-:Y:S05]  /*d160*/  BRA `(.L_x_202) ;  /* 0xffffff6400047947 */ /* 0x000fea000383ffff */
.L_x_62:
[----:B------:R-:W-:-:S07]  /*d170*/  MOV R0, UR5 ;  /* 0x0000000500007c02 */ /* 0x000fce0008000f00 */
.L_x_203:
[----:B-1----:R1:W2:Y:S02]  /*d180*/  SYNCS.PHASECHK.TRANS64.TRYWAIT P0, [R0+URZ], R3 ;  /* 0x00000003000075a7 */ /* 0x0022a400080011ff */
[----:B--2---:R-:W-:Y:S05]  /*d190*/  @!P0 NANOSLEEP.SYNCS 0x989680 ;  /* 0x009896800000895d */ /* 0x004fea0003900000 */
[----:B------:R-:W2:Y:S02]  /*d1a0*/  @!P0 SYNCS.PHASECHK.TRANS64 P0, [R0+URZ], R3 ;  /* 0x00000003000085a7 */ /* 0x000ea400080010ff */
[----:B--2---:R-:W-:Y:S05]  /*d1b0*/  @!P0 BRA `(.L_x_203) ;  /* 0xfffffffc00f08947 */ /* 0x004fea000383ffff */
[----:B------:R-:W-:Y:S05]  /*d1c0*/  BRA `(.L_x_204) ;  /* 0xffffff6400107947 */ /* 0x000fea000383ffff */
.L_x_63:
[----:B------:R-:W-:-:S07]  /*d1d0*/  MOV R0, UR5 ;  /* 0x0000000500007c02 */ /* 0x000fce0008000f00 */
.L_x_205:
[----:B-1----:R1:W2:Y:S02]  /*d1e0*/  SYNCS.PHASECHK.TRANS64.TRYWAIT P0, [R0+URZ], R3 ;  /* 0x00000003000075a7 */ /* 0x0022a400080011ff */
[----:B--2---:R-:W-:Y:S05]  /*d1f0*/  @!P0 NANOSLEEP.SYNCS 0x989680 ;  /* 0x009896800000895d */ /* 0x004fea0003900000 */
[----:B------:R-:W2:Y:S02]  /*d200*/  @!P0 SYNCS.PHASECHK.TRANS64 P0, [R0+URZ], R3 ;  /* 0x00000003000085a7 */ /* 0x000ea400080010ff */
[----:B--2---:R-:W-:Y:S05]  /*d210*/  @!P0 BRA `(.L_x_205) ;  /* 0xfffffffc00f08947 */ /* 0x004fea000383ffff */
[----:B------:R-:W-:Y:S05]  /*d220*/  BRA `(.L_x_206) ;  /* 0xffffff64001c7947 */ /* 0x000fea000383ffff */
.L_x_64:
[----:B------:R-:W-:-:S07]  /*d230*/  MOV R0, UR5 ;  /* 0x0000000500007c02 */ /* 0x000fce0008000f00 */
.L_x_207:
[----:B-1----:R1:W2:Y:S02]  /*d240*/  SYNCS.PHASECHK.TRANS64.TRYWAIT P0, [R0+URZ], R3 ;  /* 0x00000003000075a7 */ /* 0x0022a400080011ff */
[----:B--2---:R-:W-:Y:S05]  /*d250*/  @!P0 NANOSLEEP.SYNCS 0x989680 ;  /* 0x009896800000895d */ /* 0x004fea0003900000 */
[----:B------:R-:W2:Y:S02]  /*d260*/  @!P0 SYNCS.PHASECHK.TRANS64 P0, [R0+URZ], R3 ;  /* 0x00000003000085a7 */ /* 0x000ea400080010ff */
[----:B--2---:R-:W-:Y:S05]  /*d270*/  @!P0 BRA `(.L_x_207) ;  /* 0xfffffffc00f08947 */ /* 0x004fea000383ffff */
[----:B------:R-:W-:Y:S05]  /*d280*/  BRA `(.L_x_208) ;  /* 0xffffff6400287947 */ /* 0x000fea000383ffff */
.L_x_67:
[----:B--2---:R2:W3:Y:S02]  /*d290*/  SYNCS.PHASECHK.TRANS64.TRYWAIT P0, [R0+URZ+0x1f0], R5 ;  /* 0x0001f005000075a7 */ /* 0x0044e400080011ff */
[----:B---3--:R-:W-:Y:S05]  /*d2a0*/  @!P0 NANOSLEEP.SYNCS 0x989680 ;  /* 0x009896800000895d */ /* 0x008fea0003900000 */
[----:B------:R-:W3:Y:S02]  /*d2b0*/  @!P0 SYNCS.PHASECHK.TRANS64 P0, [R0+URZ+0x1f0], R5 ;  /* 0x0001f005000085a7 */ /* 0x000ee400080010ff */
[----:B---3--:R-:W-:Y:S05]  /*d2c0*/  @!P0 BRA `(.L_x_67) ;  /* 0xfffffffc00f08947 */ /* 0x008fea000383ffff */
[----:B------:R-:W-:Y:S05]  /*d2d0*/  BRA `(.L_x_209) ;  /* 0xffffff6400847947 */ /* 0x000fea000383ffff */
.L_x_68:
[----:B------:R-:W-:-:S07]  /*d2e0*/  MOV R0, UR4 ;  /* 0x0000000400007c02 */ /* 0x000fce0008000f00 */
.L_x_210:
[----:B--2---:R2:W3:Y:S02]  /*d2f0*/  SYNCS.PHASECHK.TRANS64.TRYWAIT P0, [R0+URZ+0x1c0], R7 ;  /* 0x0001c007000075a7 */ /* 0x0044e400080011ff */
[----:B---3--:R-:W-:Y:S05]  /*d300*/  @!P0 NANOSLEEP.SYNCS 0x989680 ;  /* 0x009896800000895d */ /* 0x008fea0003900000 */
[----:B------:R-:W3:Y:S02]  /*d310*/  @!P0 SYNCS.PHASECHK.TRANS64 P0, [R0+URZ+0x1c0], R7 ;  /* 0x0001c007000085a7 */ /* 0x000ee400080010ff */
[----:B---3--:R-:W-:Y:S05]  /*d320*/  @!P0 BRA `(.L_x_210) ;  /* 0xfffffffc00f08947 */ /* 0x008fea000383ffff */
[----:B------:R-:W-:Y:S05]  /*d330*/  BRA `(.L_x_211) ;  /* 0xffffff6400947947 */ /* 0x000fea000383ffff */
.L_x_69:
[----:B--2---:R2:W3:Y:S02]  /*d340*/  SYNCS.PHASECHK.TRANS64.TRYWAIT P1, [R0+URZ+0x1b0], R5 ;  /* 0x0001b005000075a7 */ /* 0x0044e400080211ff */
[----:B---3--:R-:W-:Y:S05]  /*d350*/  @!P1 NANOSLEEP.SYNCS 0x989680 ;  /* 0x009896800000995d */ /* 0x008fea0003900000 */
[----:B------:R-:W3:Y:S02]  /*d360*/  @!P1 SYNCS.PHASECHK.TRANS64 P1, [R0+URZ+0x1b0], R5 ;  /* 0x0001b005000095a7 */ /* 0x000ee400080210ff */
[----:B---3--:R-:W-:Y:S05]  /*d370*/  @!P1 BRA `(.L_x_69) ;  /* 0xfffffffc00f09947 */ /* 0x008fea000383ffff */
[----:B------:R-:W-:Y:S05]  /*d380*/  BRA `(.L_x_212) ;  /* 0xffffff6400c47947 */ /* 0x000fea000383ffff */
.L_x_72:
[----:B------:R-:W-:-:S07]  /*d390*/  MOV R0, UR4 ;  /* 0x0000000400007c02 */ /* 0x000fce0008000f00 */
.L_x_213:
[----:B--2---:R2:W3:Y:S02]  /*d3a0*/  SYNCS.PHASECHK.TRANS64.TRYWAIT P0, [R0+URZ+0x1c0], R3 ;  /* 0x0001c003000075a7 */ /* 0x0044e400080011ff */
[----:B---3--:R-:W-:Y:S05]  /*d3b0*/  @!P0 NANOSLEEP.SYNCS 0x989680 ;  /* 0x009896800000895d */ /* 0x008fea0003900000 */
[----:B------:R-:W3:Y:S02]  /*d3c0*/  @!P0 SYNCS.PHASECHK.TRANS64 P0, [R0+URZ+0x1c0], R3 ;  /* 0x0001c003000085a7 */ /* 0x000ee400080010ff */
[----:B---3--:R-:W-:Y:S05]  /*d3d0*/  @!P0 BRA `(.L_x_213) ;  /* 0xfffffffc00f08947 */ /* 0x008fea000383ffff */
[----:B------:R-:W-:Y:S05]  /*d3e0*/  BRA `(.L_x_71) ;  /* 0xffffff6800187947 */ /* 0x000fea000383ffff */
.L_x_81:
[----:B--2---:R-:W-:-:S04]  /*d3f0*/  MOV R5, UR5 ;  /* 0x0000000500057c02 */ /* 0x004fc80008000f00 */
[----:B------:R2:W3:Y:S03]  /*d400*/  SYNCS.PHASECHK.TRANS64.TRYWAIT P0, [R5+URZ+0x8], R6 ;  /* 0x00000806050075a7 */ /* 0x0004e600080011ff */
[----:B---3--:R-:W-:Y:S05]  /*d410*/  @!P0 NANOSLEEP.SYNCS 0x989680 ;  /* 0x009896800000895d */ /* 0x008fea0003900000 */
[----:B------:R-:W3:Y:S02]  /*d420*/  @!P0 SYNCS.PHASECHK.TRANS64 P0, [R5+URZ+0x8], R6 ;  /* 0x00000806050085a7 */ /* 0x000ee400080010ff */
[----:B---3--:R-:W-:Y:S05]  /*d430*/  @!P0 BRA `(.L_x_81) ;  /* 0xfffffffc00ec8947 */ /* 0x008fea000383ffff */
[----:B------:R-:W-:Y:S05]  /*d440*/  BRA `(.L_x_80) ;  /* 0xffffff6800cc7947 */ /* 0x000fea000383ffff */
.L_x_83:
[----:B------:R-:W-:Y:S01]  /*d450*/  BSSY B0, `(.L_x_214) ;  /* 0x0000006000007945 */ /* 0x000fe20003800000 */
[----:B------:R-:W-:-:S07]  /*d460*/  MOV R15, 0xffffffff ;  /* 0xffffffff000f7802 */ /* 0x000fce0000000f00 */
[----:B-12--5:R-:W-:Y:S05]  /*d470*/  WARPSYNC.COLLECTIVE R15, `(.L_x_215) ;  /* 0x000000000f0c7348 */ /* 0x026fea0003c00000 */
[----:B------:R-:W-:Y:S02]  /*d480*/  ELECT P6, UR79, PT ;  /* 0x00000000004f782f */ /* 0x000fe400038c0000 */
[----:B------:R-:W-:Y:S01]  /*d490*/  MOV R14, UR79 ;  /* 0x0000004f000e7c02 */ /* 0x000fe20008000f00 */
[----:B-12--5:R-:W-:Y:S10]  /*d4a0*/  ENDCOLLECTIVE ;  /* 0x000000000000791b */ /* 0x026ff40003800000 */
.L_x_215:
[----:B------:R-:W-:Y:S05]  /*d4b0*/  BSYNC B0 ;  /* 0x0000000000007941 */ /* 0x000fea0003800000 */
.L_x_214:
[----:B------:R-:W-:Y:S01]  /*d4c0*/  PLOP3.LUT P0, PT, P6, PT, PT, 0x80, 0x8 ;  /* 0x000000000008781c */ /* 0x000fe2000370f070 */
[----:B------:R-:W-:-:S12]  /*d4d0*/  BRA `(.L_x_216) ;  /* 0xffffff6800f87947 */ /* 0x000fd8000383ffff */
.L_x_85:
[----:B--2---:R-:W-:-:S04]  /*d4e0*/  MOV R3, UR5 ;  /* 0x0000000500037c02 */ /* 0x004fc80008000f00 */
[----:B------:R2:W3:Y:S03]  /*d4f0*/  SYNCS.PHASECHK.TRANS64.TRYWAIT P0, [R3+URZ+0x8], R4 ;  /* 0x00000804030075a7 */ /* 0x0004e600080011ff */
[----:B---3--:R-:W-:Y:S05]  /*d500*/  @!P0 NANOSLEEP.SYNCS 0x989680 ;  /* 0x009896800000895d */ /* 0x008fea0003900000 */
[----:B------:R-:W3:Y:S02]  /*d510*/  @!P0 SYNCS.PHASECHK.TRANS64 P0, [R3+URZ+0x8], R4 ;  /* 0x00000804030085a7 */ /* 0x000ee400080010ff */
[----:B---3--:R-:W-:Y:S05]  /*d520*/  @!P0 BRA `(.L_x_85) ;  /* 0xfffffffc00ec8947 */ /* 0x008fea000383ffff */
[----:B------:R-:W-:Y:S05]  /*d530*/  BRA `(.L_x_84) ;  /* 0xffffff6800fc7947 */ /* 0x000fea000383ffff */
.L_x_86:
[----:B-1----:R1:W2:Y:S02]  /*d540*/  SYNCS.PHASECHK.TRANS64.TRYWAIT P0, [R0+URZ+0x1b0], R5 ;  /* 0x0001b005000075a7 */ /* 0x0022a400080011ff */
[----:B--2---:R-:W-:Y:S05]  /*d550*/  @!P0 NANOSLEEP.SYNCS 0x989680 ;  /* 0x009896800000895d */ /* 0x004fea0003900000 */
[----:B------:R-:W2:Y:S02]  /*d560*/  @!P0 SYNCS.PHASECHK.TRANS64 P0, [R0+URZ+0x1b0], R5 ;  /* 0x0001b005000085a7 */ /* 0x000ea400080010ff */
[----:B--2---:R-:W-:Y:S05]  /*d570*/  @!P0 BRA `(.L_x_86) ;  /* 0xfffffffc00f08947 */ /* 0x004fea000383ffff */
[----:B------:R-:W-:Y:S05]  /*d580*/  BRA `(.L_x_217) ;  /* 0xffffff6c00d07947 */ /* 0x000fea000383ffff */
.L_x_88:
[----:B------:R-:W-:-:S07]  /*d590*/  MOV R0, UR19 ;  /* 0x0000001300007c02 */ /* 0x000fce0008000f00 */
.L_x_218:
[----:B-1----:R1:W2:Y:S02]  /*d5a0*/  SYNCS.PHASECHK.TRANS64.TRYWAIT P0, [R0+URZ+0x1e0], R5 ;  /* 0x0001e005000075a7 */ /* 0x0022a400080011ff */
[----:B--2---:R-:W-:Y:S05]  /*d5b0*/  @!P0 NANOSLEEP.SYNCS 0x989680 ;  /* 0x009896800000895d */ /* 0x004fea0003900000 */
[----:B------:R-:W2:Y:S02]  /*d5c0*/  @!P0 SYNCS.PHASECHK.TRANS64 P0, [R0+URZ+0x1e0], R5 ;  /* 0x0001e005000085a7 */ /* 0x000ea400080010ff */
[----:B--2---:R-:W-:Y:S05]  /*d5d0*/  @!P0 BRA `(.L_x_218) ;  /* 0xfffffffc00f08947 */ /* 0x004fea000383ffff */
[----:B------:R-:W-:Y:S05]  /*d5e0*/  BRA `(.L_x_219) ;  /* 0xffffff7000187947 */ /* 0x000fea000383ffff */
.L_x_91:
[----:B------:R-:W-:Y:S07]  /*d5f0*/  MOV R0, UR6 ;  /* 0x0000000600007c02 */ /* 0x000fee0008000f00 */
.L_x_220:
[----:B-1----:R1:W2:Y:S02]  /*d600*/  SYNCS.PHASECHK.TRANS64.TRYWAIT P0, [R0+URZ], R5 ;  /* 0x00000005000075a7 */ /* 0x0022a400080011ff */
[----:B--2---:R-:W-:Y:S05]  /*d610*/  @!P0 NANOSLEEP.SYNCS 0x989680 ;  /* 0x009896800000895d */ /* 0x004fea0003900000 */
[----:B------:R-:W2:Y:S02]  /*d620*/  @!P0 SYNCS.PHASECHK.TRANS64 P0, [R0+URZ], R5 ;  /* 0x00000005000085a7 */ /* 0x000ea400080010ff */
[----:B--2---:R-:W-:Y:S05]  /*d630*/  @!P0 BRA `(.L_x_220) ;  /* 0xfffffffc00f08947 */ /* 0x004fea000383ffff */
[----:B------:R-:W-:Y:S05]  /*d640*/  BRA `(.L_x_90) ;  /* 0xffffff7000307947 */ /* 0x000fea000383ffff */
.L_x_95:
[----:B-1----:R-:W-:-:S07]  /*d650*/  MOV R0, UR4 ;  /* 0x0000000400007c02 */ /* 0x002fce0008000f00 */
.L_x_221:
[----:B-1----:R1:W2:Y:S02]  /*d660*/  SYNCS.PHASECHK.TRANS64.TRYWAIT P0, [R0+URZ], R3 ;  /* 0x00000003000075a7 */ /* 0x0022a400080011ff */
[----:B--2---:R-:W-:Y:S05]  /*d670*/  @!P0 NANOSLEEP.SYNCS 0x989680 ;  /* 0x009896800000895d */ /* 0x004fea0003900000 */
[----:B------:R-:W2:Y:S02]  /*d680*/  @!P0 SYNCS.PHASECHK.TRANS64 P0, [R0+URZ], R3 ;  /* 0x00000003000085a7 */ /* 0x000ea400080010ff */
[----:B--2---:R-:W-:Y:S05]  /*d690*/  @!P0 BRA `(.L_x_221) ;  /* 0xfffffffc00f08947 */ /* 0x004fea000383ffff */
[----:B------:R-:W-:Y:S05]  /*d6a0*/  BRA `(.L_x_222) ;  /* 0xffffff7000e87947 */ /* 0x000fea000383ffff */
.L_x_98:
[----:B------:R-:W-:-:S07]  /*d6b0*/  MOV R0, UR13 ;  /* 0x0000000d00007c02 */ /* 0x000fce0008000f00 */
.L_x_223:
[----:B-1----:R1:W2:Y:S02]  /*d6c0*/  SYNCS.PHASECHK.TRANS64.TRYWAIT P1, [R0+URZ+0x210], R3 ;  /* 0x00021003000075a7 */ /* 0x0022a400080211ff */
[----:B--2---:R-:W-:Y:S05]  /*d6d0*/  @!P1 NANOSLEEP.SYNCS 0x989680 ;  /* 0x009896800000995d */ /* 0x004fea0003900000 */
[----:B------:R-:W2:Y:S02]  /*d6e0*/  @!P1 SYNCS.PHASECHK.TRANS64 P1, [R0+URZ+0x210], R3 ;  /* 0x00021003000095a7 */ /* 0x000ea400080210ff */
[----:B--2---:R-:W-:Y:S05]  /*d6f0*/  @!P1 BRA `(.L_x_223) ;  /* 0xfffffffc00f09947 */ /* 0x004fea000383ffff */
[----:B------:R-:W-:Y:S05]  /*d700*/  BRA `(.L_x_224) ;  /* 0xffffff7400347947 */ /* 0x000fea000383ffff */
.L_x_103:
[----:B--2---:R2:W3:Y:S02]  /*d710*/  SYNCS.PHASECHK.TRANS64.TRYWAIT P0, [R8+URZ+0x1b0], R5 ;  /* 0x0001b005080075a7 */ /* 0x0044e400080011ff */
[----:B---3--:R-:W-:Y:S05]  /*d720*/  @!P0 NANOSLEEP.SYNCS 0x989680 ;  /* 0x009896800000895d */ /* 0x008fea0003900000 */
[----:B------:R-:W3:Y:S02]  /*d730*/  @!P0 SYNCS.PHASECHK.TRANS64 P0, [R8+URZ+0x1b0], R5 ;  /* 0x0001b005080085a7 */ /* 0x000ee400080010ff */
[----:B---3--:R-:W-:Y:S05]  /*d740*/  @!P0 BRA `(.L_x_103) ;  /* 0xfffffffc00f08947 */ /* 0x008fea000383ffff */
[----:B------:R-:W-:Y:S05]  /*d750*/  BRA `(.L_x_225) ;  /* 0xffffff78006c7947 */ /* 0x000fea000383ffff */
.L_x_106:
[----:B------:R-:W-:Y:S07]  /*d760*/  MOV R0, UR21 ;  /* 0x0000001500007c02 */ /* 0x000fee0008000f00 */
.L_x_226:
[----:B--2---:R2:W3:Y:S02]  /*d770*/  SYNCS.PHASECHK.TRANS64.TRYWAIT P1, [R0+URZ+0x1a8], R5 ;  /* 0x0001a805000075a7 */ /* 0x0044e400080211ff */
[----:B---3--:R-:W-:Y:S05]  /*d780*/  @!P1 NANOSLEEP.SYNCS 0x989680 ;  /* 0x009896800000995d */ /* 0x008fea0003900000 */
[----:B------:R-:W3:Y:S02]  /*d790*/  @!P1 SYNCS.PHASECHK.TRANS64 P1, [R0+URZ+0x1a8], R5 ;  /* 0x0001a805000095a7 */ /* 0x000ee400080210ff */
[----:B---3--:R-:W-:Y:S05]  /*d7a0*/  @!P1 BRA `(.L_x_226) ;  /* 0xfffffffc00f09947 */ /* 0x008fea000383ffff */
[----:B------:R-:W-:Y:S05]  /*d7b0*/  BRA `(.L_x_105) ;  /* 0xffffff7c00e87947 */ /* 0x000fea000383ffff */
.L_x_109:
[----:B--2---:R-:W-:Y:S07]  /*d7c0*/  MOV R5, UR21 ;  /* 0x0000001500057c02 */ /* 0x004fee0008000f00 */
.L_x_227:
[----:B--2---:R2:W3:Y:S02]  /*d7d0*/  SYNCS.PHASECHK.TRANS64.TRYWAIT P0, [R5+URZ+0x180], R4 ;  /* 0x00018004050075a7 */ /* 0x0044e400080011ff */
[----:B---3--:R-:W-:Y:S05]  /*d7e0*/  @!P0 NANOSLEEP.SYNCS 0x989680 ;  /* 0x009896800000895d */ /* 0x008fea0003900000 */
[----:B------:R-:W3:Y:S02]  /*d7f0*/  @!P0 SYNCS.PHASECHK.TRANS64 P0, [R5+URZ+0x180], R4 ;  /* 0x00018004050085a7 */ /* 0x000ee400080010ff */
[----:B---3--:R-:W-:Y:S05]  /*d800*/  @!P0 BRA `(.L_x_227) ;  /* 0xfffffffc00f08947 */ /* 0x008fea000383ffff */
[----:B------:R-:W-:Y:S05]  /*d810*/  BRA `(.L_x_228) ;  /* 0xffffff8000407947 */ /* 0x000fea000383ffff */
.L_x_110:
[----:B------:R-:W-:Y:S07]  /*d820*/  MOV R5, UR21 ;  /* 0x0000001500057c02 */ /* 0x000fee0008000f00 */
.L_x_229:
[----:B--2---:R2:W3:Y:S02]  /*d830*/  SYNCS.PHASECHK.TRANS64.TRYWAIT P0, [R5+URZ+0x188], R4 ;  /* 0x00018804050075a7 */ /* 0x0044e400080011ff */
[----:B---3--:R-:W-:Y:S05]  /*d840*/  @!P0 NANOSLEEP.SYNCS 0x989680 ;  /* 0x009896800000895d */ /* 0x008fea0003900000 */
[----:B------:R-:W3:Y:S02]  /*d850*/  @!P0 SYNCS.PHASECHK.TRANS64 P0, [R5+URZ+0x188], R4 ;  /* 0x00018804050085a7 */ /* 0x000ee400080010ff */
[----:B---3--:R-:W-:Y:S05]  /*d860*/  @!P0 BRA `(.L_x_229) ;  /* 0xfffffffc00f08947 */ /* 0x008fea000383ffff */
[----:B------:R-:W-:Y:S05]  /*d870*/  BRA `(.L_x_230) ;  /* 0xffffff80007c7947 */ /* 0x000fea000383ffff */
.L_x_111:
[----:B--2---:R-:W-:Y:S07]  /*d880*/  MOV R5, UR21 ;  /* 0x0000001500057c02 */ /* 0x004fee0008000f00 */
.L_x_231:
[----:B--2---:R2:W3:Y:S02]  /*d890*/  SYNCS.PHASECHK.TRANS64.TRYWAIT P0, [R5+URZ+0x190], R4 ;  /* 0x00019004050075a7 */ /* 0x0044e400080011ff */
[----:B---3--:R-:W-:Y:S05]  /*d8a0*/  @!P0 NANOSLEEP.SYNCS 0x989680 ;  /* 0x009896800000895d */ /* 0x008fea0003900000 */
[----:B------:R-:W3:Y:S02]  /*d8b0*/  @!P0 SYNCS.PHASECHK.TRANS64 P0, [R5+URZ+0x190], R4 ;  /* 0x00019004050085a7 */ /* 0x000ee400080010ff */
[----:B---3--:R-:W-:Y:S05]  /*d8c0*/  @!P0 BRA `(.L_x_231) ;  /* 0xfffffffc00f08947 */ /* 0x008fea000383ffff */
[----:B------:R-:W-:Y:S05]  /*d8d0*/  BRA `(.L_x_232) ;  /* 0xffffff8000c47947 */ /* 0x000fea000383ffff */
.L_x_112:
[----:B--2---:R-:W-:Y:S07]  /*d8e0*/  MOV R5, UR21 ;  /* 0x0000001500057c02 */ /* 0x004fee0008000f00 */
.L_x_233:
[----:B--2---:R2:W3:Y:S02]  /*d8f0*/  SYNCS.PHASECHK.TRANS64.TRYWAIT P0, [R5+URZ+0x198], R4 ;  /* 0x00019804050075a7 */ /* 0x0044e400080011ff */
[----:B---3--:R-:W-:Y:S05]  /*d900*/  @!P0 NANOSLEEP.SYNCS 0x989680 ;  /* 0x009896800000895d */ /* 0x008fea0003900000 */
[----:B------:R-:W3:Y:S02]  /*d910*/  @!P0 SYNCS.PHASECHK.TRANS64 P0, [R5+URZ+0x198], R4 ;  /* 0x00019804050085a7 */ /* 0x000ee400080010ff */
[----:B---3--:R-:W-:Y:S05]  /*d920*/  @!P0 BRA `(.L_x_233) ;  /* 0xfffffffc00f08947 */ /* 0x008fea000383ffff */
[----:B------:R-:W-:Y:S05]  /*d930*/  BRA `(.L_x_234) ;  /* 0xffffff8400107947 */ /* 0x000fea000383ffff */
.L_x_114:
[----:B------:R-:W-:-:S07]  /*d940*/  MOV R0, UR21 ;  /* 0x0000001500007c02 */ /* 0x000fce0008000f00 */
.L_x_235:
[----:B--2---:R2:W3:Y:S02]  /*d950*/  SYNCS.PHASECHK.TRANS64.TRYWAIT P0, [R0+URZ+0x180], R3 ;  /* 0x00018003000075a7 */ /* 0x0044e400080011ff */
[----:B---3--:R-:W-:Y:S05]  /*d960*/  @!P0 NANOSLEEP.SYNCS 0x989680 ;  /* 0x009896800000895d */ /* 0x008fea0003900000 */
[----:B------:R-:W3:Y:S02]  /*d970*/  @!P0 SYNCS.PHASECHK.TRANS64 P0, [R0+URZ+0x180], R3 ;  /* 0x00018003000085a7 */ /* 0x000ee400080010ff */
[----:B---3--:R-:W-:Y:S05]  /*d980*/  @!P0 BRA `(.L_x_235) ;  /* 0xfffffffc00f08947 */ /* 0x008fea000383ffff */
[----:B------:R-:W-:Y:S05]  /*d990*/  BRA `(.L_x_236) ;  /* 0xffffff8400887947 */ /* 0x000fea000383ffff */
.L_x_115:
[----:B--2---:R-:W-:-:S07]  /*d9a0*/  MOV R0, UR21 ;  /* 0x0000001500007c02 */ /* 0x004fce0008000f00 */
.L_x_237:
[----:B--2---:R2:W3:Y:S02]  /*d9b0*/  SYNCS.PHASECHK.TRANS64.TRYWAIT P0, [R0+URZ+0x188], R3 ;  /* 0x00018803000075a7 */ /* 0x0044e400080011ff */
[----:B---3--:R-:W-:Y:S05]  /*d9c0*/  @!P0 NANOSLEEP.SYNCS 0x989680 ;  /* 0x009896800000895d */ /* 0x008fea0003900000 */
[----:B------:R-:W3:Y:S02]  /*d9d0*/  @!P0 SYNCS.PHASECHK.TRANS64 P0, [R0+URZ+0x188], R3 ;  /* 0x00018803000085a7 */ /* 0x000ee400080010ff */
[----:B---3--:R-:W-:Y:S05]  /*d9e0*/  @!P0 BRA `(.L_x_237) ;  /* 0xfffffffc00f08947 */ /* 0x008fea000383ffff */
[----:B------:R-:W-:Y:S05]  /*d9f0*/  BRA `(.L_x_238) ;  /* 0xffffff8400787947 */ /* 0x000fea000383ffff */
.L_x_116:
[----:B--2---:R-:W-:-:S07]  /*da00*/  MOV R0, UR21 ;  /* 0x0000001500007c02 */ /* 0x004fce0008000f00 */
.L_x_239:
[----:B--2---:R2:W3:Y:S02]  /*da10*/  SYNCS.PHASECHK.TRANS64.TRYWAIT P0, [R0+URZ+0x190], R3 ;  /* 0x00019003000075a7 */ /* 0x0044e400080011ff */
[----:B---3--:R-:W-:Y:S05]  /*da20*/  @!P0 NANOSLEEP.SYNCS 0x989680 ;  /* 0x009896800000895d */ /* 0x008fea0003900000 */
[----:B------:R-:W3:Y:S02]  /*da30*/  @!P0 SYNCS.PHASECHK.TRANS64 P0, [R0+URZ+0x190], R3 ;  /* 0x00019003000085a7 */ /* 0x000ee400080010ff */
[----:B---3--:R-:W-:Y:S05]  /*da40*/  @!P0 BRA `(.L_x_239) ;  /* 0xfffffffc00f08947 */ /* 0x008fea000383ffff */
[----:B------:R-:W-:Y:S05]  /*da50*/  BRA `(.L_x_240) ;  /* 0xffffff8400687947 */ /* 0x000fea000383ffff */
.L_x_118:
[----:B-1----:R1:W2:Y:S02]  /*da60*/  SYNCS.PHASECHK.TRANS64.TRYWAIT P0, [R3+URZ+0x1b0], R0 ;  /* 0x0001b000030075a7 */ /* 0x0022a400080011ff */
[----:B--2---:R-:W-:Y:S05]  /*da70*/  @!P0 NANOSLEEP.SYNCS 0x989680 ;  /* 0x009896800000895d */ /* 0x004fea0003900000 */
[----:B------:R-:W2:Y:S02]  /*da80*/  @!P0 SYNCS.PHASECHK.TRANS64 P0, [R3+URZ+0x1b0], R0 ;  /* 0x0001b000030085a7 */ /* 0x000ea400080010ff */
[----:B--2---:R-:W-:Y:S05]  /*da90*/  @!P0 BRA `(.L_x_118) ;  /* 0xfffffffc00f08947 */ /* 0x004fea000383ffff */
[----:B------:R-:W-:Y:S05]  /*daa0*/  BRA `(.L_x_241) ;  /* 0xffffff8800307947 */ /* 0x000fea000383ffff */
.L_x_129:
[----:B-1----:R1:W2:Y:S02]  /*dab0*/  SYNCS.PHASECHK.TRANS64.TRYWAIT P1, [R3+URZ+0x160], R0 ;  /* 0x00016000030075a7 */ /* 0x0022a400080211ff */
[----:B--2---:R-:W-:Y:S05]  /*dac0*/  @!P1 NANOSLEEP.SYNCS 0x989680 ;  /* 0x009896800000995d */ /* 0x004fea0003900000 */
[----:B------:R-:W2:Y:S02]  /*dad0*/  @!P1 SYNCS.PHASECHK.TRANS64 P1, [R3+URZ+0x160], R0 ;  /* 0x00016000030095a7 */ /* 0x000ea400080210ff */
[----:B--2---:R-:W-:Y:S05]  /*dae0*/  @!P1 BRA `(.L_x_129) ;  /* 0xfffffffc00f09947 */ /* 0x004fea000383ffff */
[----:B------:R-:W-:Y:S05]  /*daf0*/  BRA `(.L_x_128) ;  /* 0xffffff9400b07947 */ /* 0x000fea000383ffff */
.L_x_131:
[----:B--2---:R2:W4:Y:S02]  /*db00*/  SYNCS.PHASECHK.TRANS64.TRYWAIT P0, [R163+URZ+0x1d0], R2 ;  /* 0x0001d002a30075a7 */ /* 0x00452400080011ff */
[----:B----4-:R-:W-:Y:S05]  /*db10*/  @!P0 NANOSLEEP.SYNCS 0x989680 ;  /* 0x009896800000895d */ /* 0x010fea0003900000 */
[----:B------:R-:W4:Y:S02]  /*db20*/  @!P0 SYNCS.PHASECHK.TRANS64 P0, [R163+URZ+0x1d0], R2 ;  /* 0x0001d002a30085a7 */ /* 0x000f2400080010ff */
[----:B----4-:R-:W-:Y:S05]  /*db30*/  @!P0 BRA `(.L_x_131) ;  /* 0xfffffffc00f08947 */ /* 0x010fea000383ffff */
[----:B------:R-:W-:Y:S05]  /*db40*/  BRA `(.L_x_130) ;  /* 0xffffff98000c7947 */ /* 0x000fea000383ffff */
.L_x_140:
[----:B--2---:R2:W3:Y:S02]  /*db50*/  SYNCS.PHASECHK.TRANS64.TRYWAIT P0, [R191+URZ+0x160], R0 ;  /* 0x00016000bf0075a7 */ /* 0x0044e400080011ff */
[----:B---3--:R-:W-:Y:S05]  /*db60*/  @!P0 NANOSLEEP.SYNCS 0x989680 ;  /* 0x009896800000895d */ /* 0x008fea0003900000 */
[----:B------:R-:W3:Y:S02]  /*db70*/  @!P0 SYNCS.PHASECHK.TRANS64 P0, [R191+URZ+0x160], R0 ;  /* 0x00016000bf0085a7 */ /* 0x000ee400080010ff */
[----:B---3--:R-:W-:Y:S05]  /*db80*/  @!P0 BRA `(.L_x_140) ;  /* 0xfffffffc00f08947 */ /* 0x008fea000383ffff */
[----:B------:R-:W-:Y:S05]  /*db90*/  BRA `(.L_x_139) ;  /* 0xffffffac00187947 */ /* 0x000fea000383ffff */
.L_x_149:
[----:B--2---:R2:W3:Y:S02]  /*dba0*/  SYNCS.PHASECHK.TRANS64.TRYWAIT P0, [R0+URZ+0x160], R7 ;  /* 0x00016007000075a7 */ /* 0x0044e400080011ff */
[----:B---3--:R-:W-:Y:S05]  /*dbb0*/  @!P0 NANOSLEEP.SYNCS 0x989680 ;  /* 0x009896800000895d */ /* 0x008fea0003900000 */
[----:B------:R-:W3:Y:S02]  /*dbc0*/  @!P0 SYNCS.PHASECHK.TRANS64 P0, [R0+URZ+0x160], R7 ;  /* 0x00016007000085a7 */ /* 0x000ee400080010ff */
[----:B---3--:R-:W-:Y:S05]  /*dbd0*/  @!P0 BRA `(.L_x_149) ;  /* 0xfffffffc00f08947 */ /* 0x008fea000383ffff */
[----:B------:R-:W-:Y:S05]  /*dbe0*/  BRA `(.L_x_148) ;  /* 0xffffffc000707947 */ /* 0x000fea000383ffff */
.L_x_158:
[----:B--2---:R2:W3:Y:S02]  /*dbf0*/  SYNCS.PHASECHK.TRANS64.TRYWAIT P0, [R0+URZ+0x160], R5 ;  /* 0x00016005000075a7 */ /* 0x0044e400080011ff */
[----:B---3--:R-:W-:Y:S05]  /*dc00*/  @!P0 NANOSLEEP.SYNCS 0x989680 ;  /* 0x009896800000895d */ /* 0x008fea0003900000 */
[----:B------:R-:W3:Y:S02]  /*dc10*/  @!P0 SYNCS.PHASECHK.TRANS64 P0, [R0+URZ+0x160], R5 ;  /* 0x00016005000085a7 */ /* 0x000ee400080010ff */
[----:B---3--:R-:W-:Y:S05]  /*dc20*/  @!P0 BRA `(.L_x_158) ;  /* 0xfffffffc00f08947 */ /* 0x008fea000383ffff */
[----:B------:R-:W-:Y:S05]  /*dc30*/  BRA `(.L_x_157) ;  /* 0xffffffd400d47947 */ /* 0x000fea000383ffff */
        .weak           $__internal_0_$__cuda_sm10x_tcgen05_guardrail_trap_col_being_dealloced_not_returned_by_alloc
        .type           $__internal_0_$__cuda_sm10x_tcgen05_guardrail_trap_col_being_dealloced_not_returned_by_alloc,@function
        .size           $__internal_0_$__cuda_sm10x_tcgen05_guardrail_trap_col_being_dealloced_not_returned_by_alloc,($__internal_1_$__cuda_sm10x_tcgen05_guardrail_trap_phase_invalid_during_alloc - $__internal_0_$__cuda_sm10x_tcgen05_guardrail_trap_col_being_dealloced_not_returned_by_alloc)
$__internal_0_$__cuda_sm10x_tcgen05_guardrail_trap_col_being_dealloced_not_returned_by_alloc:
[----:B------:R-:W-:Y:S05]  /*dc40*/  BPT.TRAP 0x1 ;  /* 0x000000040000795c */ /* 0x000fea0000300000 */
[----:B------:R-:W-:-:S04]  /*dc50*/  HFMA2 R3, -RZ, RZ, 0, 0 ;  /* 0x00000000ff037431 */ /* 0x000fc800000001ff */
[----:B------:R-:W-:Y:S05]  /*dc60*/  RET.REL.NODEC R2 `(_ZN7cutlass13device_kernelINS_4gemm6kernel13GemmUniversalIN4cute5tupleIJiiiiEEENS1_10collective13CollectiveMmaINS1_35MainloopSm100TmaUmmaWarpSpecializedILi22ELi2ELi2ENS5_IJNS4_1CILi8EEENSA_ILi1EEESC_EEEEENS5_IJNSA_ILi256EEESF_NSA_ILi32EEEEEENS_12float_e4m3_tENS5_IJlSC_lEEESI_SJ_NS4_8TiledMMAINS4_8MMA_AtomIJNS4_10MMA_TraitsINS4_25SM100_MMA_F8F6F4_2x1SM_SSEJSI_SI_fSF_SF_NS4_17integral_constantINS4_4UMMA5MajorELSQ_0EEESR_NSO_INSP_7ScaleInELSS_0EEEST_EEEEEENS4_6LayoutINS5_IJSC_SC_SC_EEENS5_IJNSA_ILi0EEESY_SY_EEEEENS5_IJNS4_10UnderscoreES11_S11_EEEEENS4_18SM100_TMA_2SM_LOADENS4_14ComposedLayoutINS4_7SwizzleILi1ELi4ELi3EEENS4_18smem_ptr_flag_bitsILi8EEENSW_INS5_IJSB_SG_EEENS5_IJSG_SC_EEEEEEEvNS4_8identityENS4_28SM100_TMA_2SM_LOAD_MULTICASTES1D_vS1E_EENS_8epilogue10collective18CollectiveEpilogueINS1H_23Sm100TmaWarpSpecializedILi4ELi2ELi64ELb0ELb0EEEJNS5_IJNSA_ILi128EEESF_SG_EEENS5_IJNSW_IS1M_SC_EENSW_INSA_ILi64EEESC_EEEEESI_SJ_SI_SJ_NS1H_6fusion15FusionCallbacksIS1L_NS1S_17LinearCombinationISI_fSI_fLNS_15FloatRoundStyleE2EEES1N_S1R_JEEENS4_5SM1004TMEM4LOAD26SM100_TMEM_LOAD_32dp32b64xENS4_13SM90_TMA_LOADENS15_INS16_ILi2ELi4ELi3EEES19_NSW_INS5_IJSB_S1P_EEENS5_IJS1P_SC_EEEEEEENS4_39AutoVectorizingCopyWithAssumedAlignmentILi128EEENS4_14SM90_TMA_STOREES27_S29_S29_EEEvvEEEEvNT_6ParamsE) ;  /* 0xffffff2002e47950 */ /* 0x000fea0003c3ffff */
        .weak           $__internal_1_$__cuda_sm10x_tcgen05_guardrail_trap_phase_invalid_during_alloc
        .type           $__internal_1_$__cuda_sm10x_tcgen05_guardrail_trap_phase_invalid_during_alloc,@function
        .size           $__internal_1_$__cuda_sm10x_tcgen05_guardrail_trap_phase_invalid_during_alloc,($__internal_2_$__cuda_sm10x_tcgen05_guardrail_trap_unallocated_columns_being_dealloced - $__internal_1_$__cuda_sm10x_tcgen05_guardrail_trap_phase_invalid_during_alloc)
$__internal_1_$__cuda_sm10x_tcgen05_guardrail_trap_phase_invalid_during_alloc:
[----:B------:R-:W-:Y:S05]  /*dc70*/  BPT.TRAP 0x1 ;  /* 0x000000040000795c */ /* 0x000fea0000300000 */
[----:B------:R-:W-:-:S04]  /*dc80*/  MOV R5, 0x0 ;  /* 0x0000000000057802 */ /* 0x000fc80000000f00 */
[----:B------:R-:W-:Y:S05]  /*dc90*/  RET.REL.NODEC R4 `(_ZN7cutlass13device_kernelINS_4gemm6kernel13GemmUniversalIN4cute5tupleIJiiiiEEENS1_10collective13CollectiveMmaINS1_35MainloopSm100TmaUmmaWarpSpecializedILi22ELi2ELi2ENS5_IJNS4_1CILi8EEENSA_ILi1EEESC_EEEEENS5_IJNSA_ILi256EEESF_NSA_ILi32EEEEEENS_12float_e4m3_tENS5_IJlSC_lEEESI_SJ_NS4_8TiledMMAINS4_8MMA_AtomIJNS4_10MMA_TraitsINS4_25SM100_MMA_F8F6F4_2x1SM_SSEJSI_SI_fSF_SF_NS4_17integral_constantINS4_4UMMA5MajorELSQ_0EEESR_NSO_INSP_7ScaleInELSS_0EEEST_EEEEEENS4_6LayoutINS5_IJSC_SC_SC_EEENS5_IJNSA_ILi0EEESY_SY_EEEEENS5_IJNS4_10UnderscoreES11_S11_EEEEENS4_18SM100_TMA_2SM_LOADENS4_14ComposedLayoutINS4_7SwizzleILi1ELi4ELi3EEENS4_18smem_ptr_flag_bitsILi8EEENSW_INS5_IJSB_SG_EEENS5_IJSG_SC_EEEEEEEvNS4_8identityENS4_28SM100_TMA_2SM_LOAD_MULTICASTES1D_vS1E_EENS_8epilogue10collective18CollectiveEpilogueINS1H_23Sm100TmaWarpSpecializedILi4ELi2ELi64ELb0ELb0EEEJNS5_IJNSA_ILi128EEESF_SG_EEENS5_IJNSW_IS1M_SC_EENSW_INSA_ILi64EEESC_EEEEESI_SJ_SI_SJ_NS1H_6fusion15FusionCallbacksIS1L_NS1S_17LinearCombinationISI_fSI_fLNS_15FloatRoundStyleE2EEES1N_S1R_JEEENS4_5SM1004TMEM4LOAD26SM100_TMEM_LOAD_32dp32b64xENS4_13SM90_TMA_LOADENS15_INS16_ILi2ELi4ELi3EEES19_NSW_INS5_IJSB_S1P_EEENS5_IJS1P_SC_EEEEEEENS4_39AutoVectorizingCopyWithAssumedAlignmentILi128EEENS4_14SM90_TMA_STOREES27_S29_S29_EEEvvEEEEvNT_6ParamsE) ;  /* 0xffffff2004d87950 */ /* 0x000fea0003c3ffff */
        .weak           $__internal_2_$__cuda_sm10x_tcgen05_guardrail_trap_unallocated_columns_being_dealloced
        .type           $__internal_2_$__cuda_sm10x_tcgen05_guardrail_trap_unallocated_columns_being_dealloced,@function
        .size           $__internal_2_$__cuda_sm10x_tcgen05_guardrail_trap_unallocated_columns_being_dealloced,(.L_x_243 - $__internal_2_$__cuda_sm10x_tcgen05_guardrail_trap_unallocated_columns_being_dealloced)
$__internal_2_$__cuda_sm10x_tcgen05_guardrail_trap_unallocated_columns_being_dealloced:
[----:B------:R-:W-:Y:S05]  /*dca0*/  BPT.TRAP 0x1 ;  /* 0x000000040000795c */ /* 0x000fea0000300000 */
[----:B------:R-:W-:-:S04]  /*dcb0*/  HFMA2 R3, -RZ, RZ, 0, 0 ;  /* 0x00000000ff037431 */ /* 0x000fc800000001ff */
[----:B------:R-:W-:Y:S05]  /*dcc0*/  RET.REL.NODEC R2 `(_ZN7cutlass13device_kernelINS_4gemm6kernel13GemmUniversalIN4cute5tupleIJiiiiEEENS1_10collective13CollectiveMmaINS1_35MainloopSm100TmaUmmaWarpSpecializedILi22ELi2ELi2ENS5_IJNS4_1CILi8EEENSA_ILi1EEESC_EEEEENS5_IJNSA_ILi256EEESF_NSA_ILi32EEEEEENS_12float_e4m3_tENS5_IJlSC_lEEESI_SJ_NS4_8TiledMMAINS4_8MMA_AtomIJNS4_10MMA_TraitsINS4_25SM100_MMA_F8F6F4_2x1SM_SSEJSI_SI_fSF_SF_NS4_17integral_constantINS4_4UMMA5MajorELSQ_0EEESR_NSO_INSP_7ScaleInELSS_0EEEST_EEEEEENS4_6LayoutINS5_IJSC_SC_SC_EEENS5_IJNSA_ILi0EEESY_SY_EEEEENS5_IJNS4_10UnderscoreES11_S11_EEEEENS4_18SM100_TMA_2SM_LOADENS4_14ComposedLayoutINS4_7SwizzleILi1ELi4ELi3EEENS4_18smem_ptr_flag_bitsILi8EEENSW_INS5_IJSB_SG_EEENS5_IJSG_SC_EEEEEEEvNS4_8identityENS4_28SM100_TMA_2SM_LOAD_MULTICASTES1D_vS1E_EENS_8epilogue10collective18CollectiveEpilogueINS1H_23Sm100TmaWarpSpecializedILi4ELi2ELi64ELb0ELb0EEEJNS5_IJNSA_ILi128EEESF_SG_EEENS5_IJNSW_IS1M_SC_EENSW_INSA_ILi64EEESC_EEEEESI_SJ_SI_SJ_NS1H_6fusion15FusionCallbacksIS1L_NS1S_17LinearCombinationISI_fSI_fLNS_15FloatRoundStyleE2EEES1N_S1R_JEEENS4_5SM1004TMEM4LOAD26SM100_TMEM_LOAD_32dp32b64xENS4_13SM90_TMA_LOADENS15_INS16_ILi2ELi4ELi3EEES19_NSW_INS5_IJSB_S1P_EEENS5_IJS1P_SC_EEEEEEENS4_39AutoVectorizingCopyWithAssumedAlignmentILi128EEENS4_14SM90_TMA_STOREES27_S29_S29_EEEvvEEEEvNT_6ParamsE) ;  /* 0xffffff2002cc7950 */ /* 0x000fea0003c3ffff */
.L_x_242:
[----:B------:R-:W-:-:S00]  /*dcd0*/  BRA `(.L_x_242) ;  /* 0xfffffffc00fc7947 */ /* 0x000fc0000383ffff */
[----:B------:R-:W-:-:S00]  /*dce0*/  NOP ;  /* 0x0000000000007918 */ /* 0x000fc00000000000 */
        /* <DEDUP_REMOVED lines=9> */
.L_x_243:


//--------------------- .nv.global.init           --------------------------
	.section	.nv.global.init,"aw",@progbits
.nv.global.init:
	.type		$str$27,@object
	.size		$str$27,($str$28 - $str$27)
$str$27:
        /*0000*/ 	.byte	0x28, 0x61, 0x64, 0x64, 0x72, 0x65, 0x73, 0x73, 0x20, 0x26, 0x20, 0x6d, 0x61, 0x73, 0x6b, 0x29
        /*0010*/ 	.byte	0x20, 0x3d, 0x3d, 0x20, 0x30, 0x00
	.type		$str$28,@object
	.size		$str$28,($str$26 - $str$28)
$str$28:
        /*0016*/ 	.byte	0x2f, 0x74, 0x6d, 0x70, 0x2f, 0x63, 0x75, 0x74, 0x6c, 0x61, 0x73, 0x73, 0x5f, 0x73, 0x77, 0x65
        /*0026*/ 	.byte	0x65, 0x70, 0x5f, 0x73, 0x72, 0x63, 0x2f, 0x69, 0x6e, 0x63, 0x6c, 0x75, 0x64, 0x65, 0x2f, 0x63
        /*0036*/ 	.byte	0x75, 0x74, 0x65, 0x2f, 0x70, 0x6f, 0x69, 0x6e, 0x74, 0x65, 0x72, 0x5f, 0x66, 0x6c, 0x61, 0x67
        /*0046*/ 	.byte	0x67, 0x65, 0x64, 0x2e, 0x68, 0x70, 0x70, 0x00
	.type		$str$26,@object
	.size		$str$26,($str$25 - $str$26)
$str$26:
        /*004e*/ 	.byte	0x2f, 0x74, 0x6d, 0x70, 0x2f, 0x63, 0x75, 0x74, 0x6c, 0x61, 0x73, 0x73, 0x5f, 0x73, 0x77, 0x65
        /*005e*/ 	.byte	0x65, 0x70, 0x5f, 0x73, 0x72, 0x63, 0x2f, 0x69, 0x6e, 0x63, 0x6c, 0x75, 0x64, 0x65, 0x2f, 0x63
        /*006e*/ 	.byte	0x75, 0x74, 0x65, 0x2f, 0x61, 0x74, 0x6f, 0x6d, 0x2f, 0x63, 0x6f, 0x70, 0x79, 0x5f, 0x74, 0x72
        /*007e*/ 	.byte	0x61, 0x69, 0x74, 0x73, 0x5f, 0x73, 0x6d, 0x31, 0x30, 0x30, 0x2e, 0x68, 0x70, 0x70, 0x00
	.type		$str$25,@object
	.size		$str$25,(__unnamed_1 - $str$25)
$str$25:
        /*008d*/ 	.byte	0x28, 0x28, 0x75, 0x69, 0x6e, 0x74, 0x33, 0x32, 0x5f, 0x74, 0x28, 0x74, 0x68, 0x72, 0x65, 0x61
        /*009d*/ 	.byte	0x64, 0x49, 0x64, 0x78, 0x2e, 0x78, 0x29, 0x20, 0x2f, 0x20, 0x33, 0x32, 0x29, 0x20, 0x25, 0x20
        /*00ad*/ 	.byte	0x34, 0x29, 0x20, 0x3d, 0x3d, 0x20, 0x28, 0x28, 0x28, 0x74, 0x6d, 0x65, 0x6d, 0x5f, 0x61, 0x64
        /*00bd*/ 	.byte	0x64, 0x72, 0x20, 0x3e, 0x3e, 0x20, 0x31, 0x36, 0x29, 0x20, 0x2f, 0x20, 0x33, 0x32, 0x29, 0x20
        /*00cd*/ 	.byte	0x25, 0x20, 0x34, 0x29, 0x00
	.type		__unnamed_1,@object
	.size		__unnamed_1,(__unnamed_2 - __unnamed_1)
__unnamed_1:
        /*00d2*/ 	.byte	0x61, 0x75, 0x74, 0x6f, 0x20, 0x63, 0x75, 0x74, 0x65, 0x3a, 0x3a, 0x61, 0x73, 0x5f, 0x70, 0x6f
        /* <DEDUP_REMOVED lines=24> */
        /*0262*/ 	.byte	0x43, 0x3c, 0x38, 0x31, 0x39, 0x32, 0x3e, 0x3e, 0x3e, 0x3e, 0x5d, 0x00
	.type		__unnamed_2,@object
	.size		__unnamed_2,(__unnamed_3 - __unnamed_2)
__unnamed_2:
        /* <DEDUP_REMOVED lines=26> */
	.type		__unnamed_3,@object
	.size		__unnamed_3,(.L_3 - __unnamed_3)
__unnamed_3:
        /* <DEDUP_REMOVED lines=42> */
        /*06aa*/ 	.byte	0x3e, 0x3e, 0x3e, 0x3e, 0x5d, 0x00
.L_3:


//--------------------- .nv.shared._ZN7cutlass13device_kernelINS_4gemm6kernel13GemmUniversalIN4cute5tupleIJiiiiEEENS1_10collective13CollectiveMmaINS1_35MainloopSm100TmaUmmaWarpSpecializedILi22ELi2ELi2ENS5_IJNS4_1CILi8EEENSA_ILi1EEESC_EEEEENS5_IJNSA_ILi256EEESF_NSA_ILi32EEEEEENS_12float_e4m3_tENS5_IJlSC_lEEESI_SJ_NS4_8TiledMMAINS4_8MMA_AtomIJNS4_10MMA_TraitsINS4_25SM100_MMA_F8F6F4_2x1SM_SSEJSI_SI_fSF_SF_NS4_17integral_constantINS4_4UMMA5MajorELSQ_0EEESR_NSO_INSP_7ScaleInELSS_0EEEST_EEEEEENS4_6LayoutINS5_IJSC_SC_SC_EEENS5_IJNSA_ILi0EEESY_SY_EEEEENS5_IJNS4_10UnderscoreES11_S11_EEEEENS4_18SM100_TMA_2SM_LOADENS4_14ComposedLayoutINS4_7SwizzleILi1ELi4ELi3EEENS4_18smem_ptr_flag_bitsILi8EEENSW_INS5_IJSB_SG_EEENS5_IJSG_SC_EEEEEEEvNS4_8identityENS4_28SM100_TMA_2SM_LOAD_MULTICASTES1D_vS1E_EENS_8epilogue10collective18CollectiveEpilogueINS1H_23Sm100TmaWarpSpecializedILi4ELi2ELi64ELb0ELb0EEEJNS5_IJNSA_ILi128EEESF_SG_EEENS5_IJNSW_IS1M_SC_EENSW_INSA_ILi64EEESC_EEEEESI_SJ_SI_SJ_NS1H_6fusion15FusionCallbacksIS1L_NS1S_17LinearCombinationISI_fSI_fLNS_15FloatRoundStyleE2EEES1N_S1R_JEEENS4_5SM1004TMEM4LOAD26SM100_TMEM_LOAD_32dp32b64xENS4_13SM90_TMA_LOADENS15_INS16_ILi2ELi4ELi3EEES19_NSW_INS5_IJSB_S1P_EEENS5_IJS1P_SC_EEEEEEENS4_39AutoVectorizingCopyWithAssumedAlignmentILi128EEENS4_14SM90_TMA_STOREES27_S29_S29_EEEvvEEEEvNT_6ParamsE --------------------------
	.section	.nv.shared._ZN7cutlass13device_kernelINS_4gemm6kernel13GemmUniversalIN4cute5tupleIJiiiiEEENS1_10collective13CollectiveMmaINS1_35MainloopSm100TmaUmmaWarpSpecializedILi22ELi2ELi2ENS5_IJNS4_1CILi8EEENSA_ILi1EEESC_EEEEENS5_IJNSA_ILi256EEESF_NSA_ILi32EEEEEENS_12float_e4m3_tENS5_IJlSC_lEEESI_SJ_NS4_8TiledMMAINS4_8MMA_AtomIJNS4_10MMA_TraitsINS4_25SM100_MMA_F8F6F4_2x1SM_SSEJSI_SI_fSF_SF_NS4_17integral_constantINS4_4UMMA5MajorELSQ_0EEESR_NSO_INSP_7ScaleInELSS_0EEEST_EEEEEENS4_6LayoutINS5_IJSC_SC_SC_EEENS5_IJNSA_ILi0EEESY_SY_EEEEENS5_IJNS4_10UnderscoreES11_S11_EEEEENS4_18SM100_TMA_2SM_LOADENS4_14ComposedLayoutINS4_7SwizzleILi1ELi4ELi3EEENS4_18smem_ptr_flag_bitsILi8EEENSW_INS5_IJSB_SG_EEENS5_IJSG_SC_EEEEEEEvNS4_8identityENS4_28SM100_TMA_2SM_LOAD_MULTICASTES1D_vS1E_EENS_8epilogue10collective18CollectiveEpilogueINS1H_23Sm100TmaWarpSpecializedILi4ELi2ELi64ELb0ELb0EEEJNS5_IJNSA_ILi128EEESF_SG_EEENS5_IJNSW_IS1M_SC_EENSW_INSA_ILi64EEESC_EEEEESI_SJ_SI_SJ_NS1H_6fusion15FusionCallbacksIS1L_NS1S_17LinearCombinationISI_fSI_fLNS_15FloatRoundStyleE2EEES1N_S1R_JEEENS4_5SM1004TMEM4LOAD26SM100_TMEM_LOAD_32dp32b64xENS4_13SM90_TMA_LOADENS15_INS16_ILi2ELi4ELi3EEES19_NSW_INS5_IJSB_S1P_EEENS5_IJS1P_SC_EEEEEEENS4_39AutoVectorizingCopyWithAssumedAlignmentILi128EEENS4_14SM90_TMA_STOREES27_S29_S29_EEEvvEEEEvNT_6ParamsE,"aw",@nobits
	.sectionflags	@""
	.align	16
	.zero		1024


//--------------------- .nv.shared.reserved.0     --------------------------
	.section	.nv.shared.reserved.0,"aw",@nobits
	.weak		__nv_reservedSMEM_offset_0_alias
	.size		__nv_reservedSMEM_offset_0_alias, 0, 64
	.other		__nv_reservedSMEM_offset_0_alias,@"STO_CUDA_RESERVED_SHARED STV_DEFAULT"
__nv_reservedSMEM_offset_0_alias:
	.zero		0
.nv.shared.reserved.0:
	.zero		64
	.weak		__nv_reservedSMEM_tcgen05_partition
	.type		__nv_reservedSMEM_tcgen05_partition,@object
	.size		__nv_reservedSMEM_tcgen05_partition,(.L_0 - __nv_reservedSMEM_tcgen05_partition)
__nv_reservedSMEM_tcgen05_partition:
	.zero		32
.L_0:


//--------------------- .nv.global                --------------------------
	.section	.nv.global,"aw",@nobits
.nv.global:
	.type		_ZN40_INTERNAL_4bf53fbb_4_k_cu_0ce29815_305964cute1_E,@object
	.size		_ZN40_INTERNAL_4bf53fbb_4_k_cu_0ce29815_305964cute1_E,(_ZN40_INTERNAL_4bf53fbb_4_k_cu_0ce29815_305964cuda3std3__45__cpo6cbeginE - _ZN40_INTERNAL_4bf53fbb_4_k_cu_0ce29815_305964cute1_E)
_ZN40_INTERNAL_4bf53fbb_4_k_cu_0ce29815_305964cute1_E:
	.zero		1
	.type		_ZN40_INTERNAL_4bf53fbb_4_k_cu_0ce29815_305964cuda3std3__45__cpo6cbeginE,@object
	.size		_ZN40_INTERNAL_4bf53fbb_4_k_cu_0ce29815_305964cuda3std3__45__cpo6cbeginE,(_ZN40_INTERNAL_4bf53fbb_4_k_cu_0ce29815_305964cuda3std3__48in_placeE - _ZN40_INTERNAL_4bf53fbb_4_k_cu_0ce29815_305964cuda3std3__45__cpo6cbeginE)
_ZN40_INTERNAL_4bf53fbb_4_k_cu_0ce29815_305964cuda3std3__45__cpo6cbeginE:
	.zero		1
	.type		_ZN40_INTERNAL_4bf53fbb_4_k_cu_0ce29815_305964cuda3std3__48in_placeE,@object
	.size		_ZN40_INTERNAL_4bf53fbb_4_k_cu_0ce29815_305964cuda3std3__48in_placeE,(_ZN40_INTERNAL_4bf53fbb_4_k_cu_0ce29815_305964cuda3std6ranges3__45__cpo9iter_moveE - _ZN40_INTERNAL_4bf53fbb_4_k_cu_0ce29815_305964cuda3std3__48in_placeE)
_ZN40_INTERNAL_4bf53fbb_4_k_cu_0ce29815_305964cuda3std3__48in_placeE:
	.zero		1
	.type		_ZN40_INTERNAL_4bf53fbb_4_k_cu_0ce29815_305964cuda3std6ranges3__45__cpo9iter_moveE,@object
	.size		_ZN40_INTERNAL_4bf53fbb_4_k_cu_0ce29815_305964cuda3std6ranges3__45__cpo9iter_moveE,(_ZN40_INTERNAL_4bf53fbb_4_k_cu_0ce29815_305964cuda3std3__45__cpo5beginE - _ZN40_INTERNAL_4bf53fbb_4_k_cu_0ce29815_305964cuda3std6ranges3__45__cpo9iter_moveE)
_ZN40_INTERNAL_4bf53fbb_4_k_cu_0ce29815_305964cuda3std6ranges3__45__cpo9iter_moveE:
	.zero		1
	.type		_ZN40_INTERNAL_4bf53fbb_4_k_cu_0ce29815_305964cuda3std3__45__cpo5beginE,@object
	.size		_ZN40_INTERNAL_4bf53fbb_4_k_cu_0ce29815_305964cuda3std3__45__cpo5beginE,(_ZN40_INTERNAL_4bf53fbb_4_k_cu_0ce29815_305964cuda3std3__442_GLOBAL__N__4bf53fbb_4_k_cu_0ce29815_305966ignoreE - _ZN40_INTERNAL_4bf53fbb_4_k_cu_0ce29815_305964cuda3std3__45__cpo5beginE)
_ZN40_INTERNAL_4bf53fbb_4_k_cu_0ce29815_305964cuda3std3__45__cpo5beginE:
	.zero		1
	.type		_ZN40_INTERNAL_4bf53fbb_4_k_cu_0ce29815_305964cuda3std3__442_GLOBAL__N__4bf53fbb_4_k_cu_0ce29815_305966ignoreE,@object
	.size		_ZN40_INTERNAL_4bf53fbb_4_k_cu_0ce29815_305964cuda3std3__442_GLOBAL__N__4bf53fbb_4_k_cu_0ce29815_305966ignoreE,(_ZN40_INTERNAL_4bf53fbb_4_k_cu_0ce29815_305964cute7productE - _ZN40_INTERNAL_4bf53fbb_4_k_cu_0ce29815_305964cuda3std3__442_GLOBAL__N__4bf53fbb_4_k_cu_0ce29815_305966ignoreE)
_ZN40_INTERNAL_4bf53fbb_4_k_cu_0ce29815_305964cuda3std3__442_GLOBAL__N__4bf53fbb_4_k_cu_0ce29815_305966ignoreE:
	.zero		1
	.type		_ZN40_INTERNAL_4bf53fbb_4_k_cu_0ce29815_305964cute7productE,@object
	.size		_ZN40_INTERNAL_4bf53fbb_4_k_cu_0ce29815_305964cute7productE,(_ZN40_INTERNAL_4bf53fbb_4_k_cu_0ce29815_305964cuda3std3__45__cpo3endE - _ZN40_INTERNAL_4bf53fbb_4_k_cu_0ce29815_305964cute7productE)
_ZN40_INTERNAL_4bf53fbb_4_k_cu_0ce29815_305964cute7productE:
	.zero		1
	.type		_ZN40_INTERNAL_4bf53fbb_4_k_cu_0ce29815_305964cuda3std3__45__cpo3endE,@object
	.size		_ZN40_INTERNAL_4bf53fbb_4_k_cu_0ce29815_305964cuda3std3__45__cpo3endE,(_ZN40_INTERNAL_4bf53fbb_4_k_cu_0ce29815_305964cuda3std3__419piecewise_constructE - _ZN40_INTERNAL_4bf53fbb_4_k_cu_0ce29815_305964cuda3std3__45__cpo3endE)
_ZN40_INTERNAL_4bf53fbb_4_k_cu_0ce29815_305964cuda3std3__45__cpo3endE:
	.zero		1
	.type		_ZN40_INTERNAL_4bf53fbb_4_k_cu_0ce29815_305964cuda3std3__419piecewise_constructE,@object
	.size		_ZN40_INTERNAL_4bf53fbb_4_k_cu_0ce29815_305964cuda3std3__419piecewise_constructE,(_ZN40_INTERNAL_4bf53fbb_4_k_cu_0ce29815_305964cuda3std3__45__cpo4cendE - _ZN40_INTERNAL_4bf53fbb_4_k_cu_0ce29815_305964cuda3std3__419piecewise_constructE)
_ZN40_INTERNAL_4bf53fbb_4_k_cu_0ce29815_305964cuda3std3__419piecewise_constructE:
	.zero		1
	.type		_ZN40_INTERNAL_4bf53fbb_4_k_cu_0ce29815_305964cuda3std3__45__cpo4cendE,@object
	.size		_ZN40_INTERNAL_4bf53fbb_4_k_cu_0ce29815_305964cuda3std3__45__cpo4cendE,(_ZN40_INTERNAL_4bf53fbb_4_k_cu_0ce29815_305964cuda3std6ranges3__45__cpo4swapE - _ZN40_INTERNAL_4bf53fbb_4_k_cu_0ce29815_305964cuda3std3__45__cpo4cendE)
_ZN40_INTERNAL_4bf53fbb_4_k_cu_0ce29815_305964cuda3std3__45__cpo4cendE:
	.zero		1
	.type		_ZN40_INTERNAL_4bf53fbb_4_k_cu_0ce29815_305964cuda3std6ranges3__45__cpo4swapE,@object
	.size		_ZN40_INTERNAL_4bf53fbb_4_k_cu_0ce29815_305964cuda3std6ranges3__45__cpo4swapE,(.L_11 - _ZN40_INTERNAL_4bf53fbb_4_k_cu_0ce29815_305964cuda3std6ranges3__45__cpo4swapE)
_ZN40_INTERNAL_4bf53fbb_4_k_cu_0ce29815_305964cuda3std6ranges3__45__cpo4swapE:
	.zero		1
.L_11:


//--------------------- .nv.constant0._ZN7cutlass13device_kernelINS_4gemm6kernel13GemmUniversalIN4cute5tupleIJiiiiEEENS1_10collective13CollectiveMmaINS1_35MainloopSm100TmaUmmaWarpSpecializedILi22ELi2ELi2ENS5_IJNS4_1CILi8EEENSA_ILi1EEESC_EEEEENS5_IJNSA_ILi256EEESF_NSA_ILi32EEEEEENS_12float_e4m3_tENS5_IJlSC_lEEESI_SJ_NS4_8TiledMMAINS4_8MMA_AtomIJNS4_10MMA_TraitsINS4_25SM100_MMA_F8F6F4_2x1SM_SSEJSI_SI_fSF_SF_NS4_17integral_constantINS4_4UMMA5MajorELSQ_0EEESR_NSO_INSP_7ScaleInELSS_0EEEST_EEEEEENS4_6LayoutINS5_IJSC_SC_SC_EEENS5_IJNSA_ILi0EEESY_SY_EEEEENS5_IJNS4_10UnderscoreES11_S11_EEEEENS4_18SM100_TMA_2SM_LOADENS4_14ComposedLayoutINS4_7SwizzleILi1ELi4ELi3EEENS4_18smem_ptr_flag_bitsILi8EEENSW_INS5_IJSB_SG_EEENS5_IJSG_SC_EEEEEEEvNS4_8identityENS4_28SM100_TMA_2SM_LOAD_MULTICASTES1D_vS1E_EENS_8epilogue10collective18CollectiveEpilogueINS1H_23Sm100TmaWarpSpecializedILi4ELi2ELi64ELb0ELb0EEEJNS5_IJNSA_ILi128EEESF_SG_EEENS5_IJNSW_IS1M_SC_EENSW_INSA_ILi64EEESC_EEEEESI_SJ_SI_SJ_NS1H_6fusion15FusionCallbacksIS1L_NS1S_17LinearCombinationISI_fSI_fLNS_15FloatRoundStyleE2EEES1N_S1R_JEEENS4_5SM1004TMEM4LOAD26SM100_TMEM_LOAD_32dp32b64xENS4_13SM90_TMA_LOADENS15_INS16_ILi2ELi4ELi3EEES19_NSW_INS5_IJSB_S1P_EEENS5_IJS1P_SC_EEEEEEENS4_39AutoVectorizingCopyWithAssumedAlignmentILi128EEENS4_14SM90_TMA_STOREES27_S29_S29_EEEvvEEEEvNT_6ParamsE --------------------------
	.section	.nv.constant0._ZN7cutlass13device_kernelINS_4gemm6kernel13GemmUniversalIN4cute5tupleIJiiiiEEENS1_10collective13CollectiveMmaINS1_35MainloopSm100TmaUmmaWarpSpecializedILi22ELi2ELi2ENS5_IJNS4_1CILi8EEENSA_ILi1EEESC_EEEEENS5_IJNSA_ILi256EEESF_NSA_ILi32EEEEEENS_12float_e4m3_tENS5_IJlSC_lEEESI_SJ_NS4_8TiledMMAINS4_8MMA_AtomIJNS4_10MMA_TraitsINS4_25SM100_MMA_F8F6F4_2x1SM_SSEJSI_SI_fSF_SF_NS4_17integral_constantINS4_4UMMA5MajorELSQ_0EEESR_NSO_INSP_7ScaleInELSS_0EEEST_EEEEEENS4_6LayoutINS5_IJSC_SC_SC_EEENS5_IJNSA_ILi0EEESY_SY_EEEEENS5_IJNS4_10UnderscoreES11_S11_EEEEENS4_18SM100_TMA_2SM_LOADENS4_14ComposedLayoutINS4_7SwizzleILi1ELi4ELi3EEENS4_18smem_ptr_flag_bitsILi8EEENSW_INS5_IJSB_SG_EEENS5_IJSG_SC_EEEEEEEvNS4_8identityENS4_28SM100_TMA_2SM_LOAD_MULTICASTES1D_vS1E_EENS_8epilogue10collective18CollectiveEpilogueINS1H_23Sm100TmaWarpSpecializedILi4ELi2ELi64ELb0ELb0EEEJNS5_IJNSA_ILi128EEESF_SG_EEENS5_IJNSW_IS1M_SC_EENSW_INSA_ILi64EEESC_EEEEESI_SJ_SI_SJ_NS1H_6fusion15FusionCallbacksIS1L_NS1S_17LinearCombinationISI_fSI_fLNS_15FloatRoundStyleE2EEES1N_S1R_JEEENS4_5SM1004TMEM4LOAD26SM100_TMEM_LOAD_32dp32b64xENS4_13SM90_TMA_LOADENS15_INS16_ILi2ELi4ELi3EEES19_NSW_INS5_IJSB_S1P_EEENS5_IJS1P_SC_EEEEEEENS4_39AutoVectorizingCopyWithAssumedAlignmentILi128EEENS4_14SM90_TMA_STOREES27_S29_S29_EEEvvEEEEvNT_6ParamsE,"a",@progbits
	.sectionflags	@""
	.align	4
.nv.constant0._ZN7cutlass13device_kernelINS_4gemm6kernel13GemmUniversalIN4cute5tupleIJiiiiEEENS1_10collective13CollectiveMmaINS1_35MainloopSm100TmaUmmaWarpSpecializedILi22ELi2ELi2ENS5_IJNS4_1CILi8EEENSA_ILi1EEESC_EEEEENS5_IJNSA_ILi256EEESF_NSA_ILi32EEEEEENS_12float_e4m3_tENS5_IJlSC_lEEESI_SJ_NS4_8TiledMMAINS4_8MMA_AtomIJNS4_10MMA_TraitsINS4_25SM100_MMA_F8F6F4_2x1SM_SSEJSI_SI_fSF_SF_NS4_17integral_constantINS4_4UMMA5MajorELSQ_0EEESR_NSO_INSP_7ScaleInELSS_0EEEST_EEEEEENS4_6LayoutINS5_IJSC_SC_SC_EEENS5_IJNSA_ILi0EEESY_SY_EEEEENS5_IJNS4_10UnderscoreES11_S11_EEEEENS4_18SM100_TMA_2SM_LOADENS4_14ComposedLayoutINS4_7SwizzleILi1ELi4ELi3EEENS4_18smem_ptr_flag_bitsILi8EEENSW_INS5_IJSB_SG_EEENS5_IJSG_SC_EEEEEEEvNS4_8identityENS4_28SM100_TMA_2SM_LOAD_MULTICASTES1D_vS1E_EENS_8epilogue10collective18CollectiveEpilogueINS1H_23Sm100TmaWarpSpecializedILi4ELi2ELi64ELb0ELb0EEEJNS5_IJNSA_ILi128EEESF_SG_EEENS5_IJNSW_IS1M_SC_EENSW_INSA_ILi64EEESC_EEEEESI_SJ_SI_SJ_NS1H_6fusion15FusionCallbacksIS1L_NS1S_17LinearCombinationISI_fSI_fLNS_15FloatRoundStyleE2EEES1N_S1R_JEEENS4_5SM1004TMEM4LOAD26SM100_TMEM_LOAD_32dp32b64xENS4_13SM90_TMA_LOADENS15_INS16_ILi2ELi4ELi3EEES19_NSW_INS5_IJSB_S1P_EEENS5_IJS1P_SC_EEEEEEENS4_39AutoVectorizingCopyWithAssumedAlignmentILi128EEENS4_14SM90_TMA_STOREES27_S29_S29_EEEvvEEEEvNT_6ParamsE:
	.zero		2944


//--------------------- SYMBOLS --------------------------

	.type		.nv.reservedSmem.offset0,@object
	.size		.nv.reservedSmem.offset0,0x4
	.type		.nv.reservedSmem.cap,@object
	.size		.nv.reservedSmem.cap,0x4
	.type		__assertfail,@function
